//
// Generated by NVIDIA NVVM Compiler
//
// Compiler Build ID: CL-36424714
// Cuda compilation tools, release 13.0, V13.0.88
// Based on NVVM 20.0.0
//

.version 9.0
.target sm_100
.address_size 64

	// .globl	_Z26__kernel__backwards_kernel10TensorViewS_S_S_S_S_11DualModel_0S_S_S_S_S_fffj

.visible .entry _Z26__kernel__backwards_kernel10TensorViewS_S_S_S_S_11DualModel_0S_S_S_S_S_fffj(
	.param .align 8 .b8 _Z26__kernel__backwards_kernel10TensorViewS_S_S_S_S_11DualModel_0S_S_S_S_S_fffj_param_0[56],
	.param .align 8 .b8 _Z26__kernel__backwards_kernel10TensorViewS_S_S_S_S_11DualModel_0S_S_S_S_S_fffj_param_1[56],
	.param .align 8 .b8 _Z26__kernel__backwards_kernel10TensorViewS_S_S_S_S_11DualModel_0S_S_S_S_S_fffj_param_2[56],
	.param .align 8 .b8 _Z26__kernel__backwards_kernel10TensorViewS_S_S_S_S_11DualModel_0S_S_S_S_S_fffj_param_3[56],
	.param .align 8 .b8 _Z26__kernel__backwards_kernel10TensorViewS_S_S_S_S_11DualModel_0S_S_S_S_S_fffj_param_4[56],
	.param .align 8 .b8 _Z26__kernel__backwards_kernel10TensorViewS_S_S_S_S_11DualModel_0S_S_S_S_S_fffj_param_5[56],
	.param .align 8 .b8 _Z26__kernel__backwards_kernel10TensorViewS_S_S_S_S_11DualModel_0S_S_S_S_S_fffj_param_6[728],
	.param .align 8 .b8 _Z26__kernel__backwards_kernel10TensorViewS_S_S_S_S_11DualModel_0S_S_S_S_S_fffj_param_7[56],
	.param .align 8 .b8 _Z26__kernel__backwards_kernel10TensorViewS_S_S_S_S_11DualModel_0S_S_S_S_S_fffj_param_8[56],
	.param .align 8 .b8 _Z26__kernel__backwards_kernel10TensorViewS_S_S_S_S_11DualModel_0S_S_S_S_S_fffj_param_9[56],
	.param .align 8 .b8 _Z26__kernel__backwards_kernel10TensorViewS_S_S_S_S_11DualModel_0S_S_S_S_S_fffj_param_10[56],
	.param .align 8 .b8 _Z26__kernel__backwards_kernel10TensorViewS_S_S_S_S_11DualModel_0S_S_S_S_S_fffj_param_11[56],
	.param .f32 _Z26__kernel__backwards_kernel10TensorViewS_S_S_S_S_11DualModel_0S_S_S_S_S_fffj_param_12,
	.param .f32 _Z26__kernel__backwards_kernel10TensorViewS_S_S_S_S_11DualModel_0S_S_S_S_S_fffj_param_13,
	.param .f32 _Z26__kernel__backwards_kernel10TensorViewS_S_S_S_S_11DualModel_0S_S_S_S_S_fffj_param_14,
	.param .u32 _Z26__kernel__backwards_kernel10TensorViewS_S_S_S_S_11DualModel_0S_S_S_S_S_fffj_param_15
)
{
	.reg .pred 	%p<139>;
	.reg .b16 	%rs<33>;
	.reg .b32 	%r<402>;
	.reg .b32 	%f<3092>;
	.reg .b64 	%rd<553>;

	ld.param.u64 	%rd32, [_Z26__kernel__backwards_kernel10TensorViewS_S_S_S_S_11DualModel_0S_S_S_S_S_fffj_param_10];
	ld.param.u64 	%rd31, [_Z26__kernel__backwards_kernel10TensorViewS_S_S_S_S_11DualModel_0S_S_S_S_S_fffj_param_9];
	ld.param.u64 	%rd30, [_Z26__kernel__backwards_kernel10TensorViewS_S_S_S_S_11DualModel_0S_S_S_S_S_fffj_param_8];
	ld.param.u64 	%rd28, [_Z26__kernel__backwards_kernel10TensorViewS_S_S_S_S_11DualModel_0S_S_S_S_S_fffj_param_5];
	ld.param.u64 	%rd27, [_Z26__kernel__backwards_kernel10TensorViewS_S_S_S_S_11DualModel_0S_S_S_S_S_fffj_param_4];
	ld.param.u64 	%rd25, [_Z26__kernel__backwards_kernel10TensorViewS_S_S_S_S_11DualModel_0S_S_S_S_S_fffj_param_2];
	ld.param.v2.u32 	{%r53, %r54}, [_Z26__kernel__backwards_kernel10TensorViewS_S_S_S_S_11DualModel_0S_S_S_S_S_fffj_param_0+8];
	ld.param.u64 	%rd24, [_Z26__kernel__backwards_kernel10TensorViewS_S_S_S_S_11DualModel_0S_S_S_S_S_fffj_param_0];
	ld.param.u32 	%r5, [_Z26__kernel__backwards_kernel10TensorViewS_S_S_S_S_11DualModel_0S_S_S_S_S_fffj_param_11+16];
	ld.param.u32 	%r6, [_Z26__kernel__backwards_kernel10TensorViewS_S_S_S_S_11DualModel_0S_S_S_S_S_fffj_param_11+28];
	ld.param.u64 	%rd33, [_Z26__kernel__backwards_kernel10TensorViewS_S_S_S_S_11DualModel_0S_S_S_S_S_fffj_param_11];
	ld.param.u64 	%rd26, [_Z26__kernel__backwards_kernel10TensorViewS_S_S_S_S_11DualModel_0S_S_S_S_S_fffj_param_3];
	ld.param.v2.u32 	{%r64, %r65}, [_Z26__kernel__backwards_kernel10TensorViewS_S_S_S_S_11DualModel_0S_S_S_S_S_fffj_param_2+8];
	ld.param.v2.u32 	{%r75, %r76}, [_Z26__kernel__backwards_kernel10TensorViewS_S_S_S_S_11DualModel_0S_S_S_S_S_fffj_param_3+8];
	ld.param.v2.u32 	{%r86, %r87}, [_Z26__kernel__backwards_kernel10TensorViewS_S_S_S_S_11DualModel_0S_S_S_S_S_fffj_param_4+8];
	ld.param.v2.u32 	{%r90, %r91}, [_Z26__kernel__backwards_kernel10TensorViewS_S_S_S_S_11DualModel_0S_S_S_S_S_fffj_param_4+24];
	ld.param.v2.u32 	{%r97, %r98}, [_Z26__kernel__backwards_kernel10TensorViewS_S_S_S_S_11DualModel_0S_S_S_S_S_fffj_param_5+8];
	mov.b64 	%rd29, _Z26__kernel__backwards_kernel10TensorViewS_S_S_S_S_11DualModel_0S_S_S_S_S_fffj_param_6;
	ld.param.v2.u32 	{%r108, %r109}, [_Z26__kernel__backwards_kernel10TensorViewS_S_S_S_S_11DualModel_0S_S_S_S_S_fffj_param_8+8];
	ld.param.v2.u32 	{%r119, %r120}, [_Z26__kernel__backwards_kernel10TensorViewS_S_S_S_S_11DualModel_0S_S_S_S_S_fffj_param_9+8];
	ld.param.v2.u32 	{%r130, %r131}, [_Z26__kernel__backwards_kernel10TensorViewS_S_S_S_S_11DualModel_0S_S_S_S_S_fffj_param_10+8];
	ld.param.v2.u32 	{%r3, %r4}, [_Z26__kernel__backwards_kernel10TensorViewS_S_S_S_S_11DualModel_0S_S_S_S_S_fffj_param_11+8];
	ld.param.u32 	%r141, [_Z26__kernel__backwards_kernel10TensorViewS_S_S_S_S_11DualModel_0S_S_S_S_S_fffj_param_15];
	mov.u64 	%rd1, %rd29;
	cvta.to.global.u64 	%rd2, %rd26;
	cvta.to.global.u64 	%rd3, %rd33;
	ld.param.u64 	%rd34, [_Z26__kernel__backwards_kernel10TensorViewS_S_S_S_S_11DualModel_0S_S_S_S_S_fffj_param_6];
	ld.param.v2.u32 	{%r7, %r8}, [_Z26__kernel__backwards_kernel10TensorViewS_S_S_S_S_11DualModel_0S_S_S_S_S_fffj_param_6+8];
	ld.param.u64 	%rd35, [_Z26__kernel__backwards_kernel10TensorViewS_S_S_S_S_11DualModel_0S_S_S_S_S_fffj_param_6+56];
	ld.param.v2.u32 	{%r9, %r10}, [_Z26__kernel__backwards_kernel10TensorViewS_S_S_S_S_11DualModel_0S_S_S_S_S_fffj_param_6+64];
	ld.param.u64 	%rd36, [_Z26__kernel__backwards_kernel10TensorViewS_S_S_S_S_11DualModel_0S_S_S_S_S_fffj_param_6+112];
	ld.param.v2.u32 	{%r11, %r12}, [_Z26__kernel__backwards_kernel10TensorViewS_S_S_S_S_11DualModel_0S_S_S_S_S_fffj_param_6+120];
	ld.param.u64 	%rd37, [_Z26__kernel__backwards_kernel10TensorViewS_S_S_S_S_11DualModel_0S_S_S_S_S_fffj_param_6+168];
	ld.param.u32 	%r13, [_Z26__kernel__backwards_kernel10TensorViewS_S_S_S_S_11DualModel_0S_S_S_S_S_fffj_param_6+176];
	ld.param.u64 	%rd38, [_Z26__kernel__backwards_kernel10TensorViewS_S_S_S_S_11DualModel_0S_S_S_S_S_fffj_param_6+224];
	ld.param.v2.u32 	{%r14, %r15}, [_Z26__kernel__backwards_kernel10TensorViewS_S_S_S_S_11DualModel_0S_S_S_S_S_fffj_param_6+232];
	ld.param.u32 	%r16, [_Z26__kernel__backwards_kernel10TensorViewS_S_S_S_S_11DualModel_0S_S_S_S_S_fffj_param_6+240];
	ld.param.u32 	%r17, [_Z26__kernel__backwards_kernel10TensorViewS_S_S_S_S_11DualModel_0S_S_S_S_S_fffj_param_6+256];
	ld.param.u64 	%rd39, [_Z26__kernel__backwards_kernel10TensorViewS_S_S_S_S_11DualModel_0S_S_S_S_S_fffj_param_6+504];
	ld.param.u32 	%r18, [_Z26__kernel__backwards_kernel10TensorViewS_S_S_S_S_11DualModel_0S_S_S_S_S_fffj_param_6+516];
	ld.param.u32 	%r19, [_Z26__kernel__backwards_kernel10TensorViewS_S_S_S_S_11DualModel_0S_S_S_S_S_fffj_param_6+520];
	cvta.to.global.u64 	%rd4, %rd34;
	cvta.to.global.u64 	%rd5, %rd35;
	cvta.to.global.u64 	%rd6, %rd36;
	cvta.to.global.u64 	%rd7, %rd37;
	cvta.to.global.u64 	%rd8, %rd38;
	cvta.to.global.u64 	%rd9, %rd39;
	mov.u32 	%r182, %ctaid.x;
	mov.u32 	%r183, %ntid.x;
	mov.u32 	%r184, %tid.x;
	mad.lo.s32 	%r20, %r182, %r183, %r184;
	setp.ge.u32 	%p1, %r20, %r91;
	@%p1 bra 	$L__BB0_88;
	ld.param.f32 	%f2679, [_Z26__kernel__backwards_kernel10TensorViewS_S_S_S_S_11DualModel_0S_S_S_S_S_fffj_param_12];
	ld.param.u64 	%rd10, [%rd1+560];
	ld.param.v2.u32 	{%r21, %r22}, [%rd1+568];
	ld.param.u64 	%rd11, [%rd1+616];
	ld.param.v2.u32 	{%r23, %r24}, [%rd1+624];
	cvta.to.global.u64 	%rd40, %rd32;
	cvta.to.global.u64 	%rd41, %rd27;
	cvta.to.global.u64 	%rd42, %rd25;
	cvta.to.global.u64 	%rd12, %rd24;
	mul.lo.s32 	%r185, %r20, %r53;
	cvt.u64.u32 	%rd13, %r185;
	shl.b32 	%r186, %r54, 1;
	cvt.u64.u32 	%rd43, %r186;
	add.s64 	%rd44, %rd13, %rd43;
	add.s64 	%rd45, %rd12, %rd44;
	ld.global.f32 	%f2802, [%rd45];
	mul.lo.s32 	%r187, %r54, 3;
	cvt.u64.u32 	%rd46, %r187;
	add.s64 	%rd47, %rd13, %rd46;
	add.s64 	%rd48, %rd12, %rd47;
	ld.global.f32 	%f2801, [%rd48];
	mul.lo.s32 	%r188, %r54, 7;
	cvt.u64.u32 	%rd49, %r188;
	add.s64 	%rd50, %rd13, %rd49;
	add.s64 	%rd51, %rd12, %rd50;
	ld.global.f32 	%f2800, [%rd51];
	cvta.to.global.u64 	%rd52, %rd28;
	mul.lo.s32 	%r189, %r20, %r97;
	cvt.u64.u32 	%rd53, %r189;
	add.s64 	%rd54, %rd52, %rd53;
	ld.global.f32 	%f4, [%rd54];
	cvt.u64.u32 	%rd55, %r98;
	add.s64 	%rd56, %rd54, %rd55;
	ld.global.f32 	%f5, [%rd56];
	shl.b32 	%r190, %r98, 1;
	cvt.u64.u32 	%rd57, %r190;
	add.s64 	%rd58, %rd54, %rd57;
	ld.global.f32 	%f6, [%rd58];
	mul.lo.s32 	%r191, %r20, %r86;
	cvt.u64.u32 	%rd59, %r191;
	add.s64 	%rd60, %rd41, %rd59;
	ld.global.f32 	%f929, [%rd60];
	cvt.u64.u32 	%rd61, %r87;
	add.s64 	%rd62, %rd60, %rd61;
	ld.global.f32 	%f930, [%rd62];
	shl.b32 	%r192, %r87, 1;
	cvt.u64.u32 	%rd63, %r192;
	add.s64 	%rd64, %rd60, %rd63;
	ld.global.f32 	%f931, [%rd64];
	fma.rn.f32 	%f7, %f2679, %f4, %f929;
	fma.rn.f32 	%f8, %f2679, %f5, %f930;
	fma.rn.f32 	%f9, %f2679, %f6, %f931;
	mul.lo.s32 	%r193, %r20, %r130;
	cvt.u64.u32 	%rd65, %r193;
	add.s64 	%rd14, %rd40, %rd65;
	ld.global.f32 	%f2783, [%rd14];
	shl.b32 	%r194, %r131, 2;
	cvt.u64.u32 	%rd66, %r194;
	add.s64 	%rd67, %rd14, %rd66;
	ld.global.f32 	%f2794, [%rd67];
	mul.lo.s32 	%r195, %r20, %r64;
	cvt.u64.u32 	%rd68, %r195;
	add.s64 	%rd69, %rd42, %rd68;
	ld.global.u32 	%r196, [%rd69];
	min.u32 	%r27, %r196, %r141;
	add.s32 	%r197, %r141, -1;
	setp.ge.u32 	%p2, %r196, %r197;
	setp.lt.s32 	%p3, %r196, 1;
	or.pred  	%p4, %p2, %p3;
	@%p4 bra 	$L__BB0_88;
	shl.b32 	%r198, %r54, 3;
	cvt.u64.u32 	%rd70, %r198;
	add.s64 	%rd71, %rd13, %rd70;
	add.s64 	%rd72, %rd12, %rd71;
	ld.global.f32 	%f2799, [%rd72];
	mul.lo.s32 	%r199, %r54, 9;
	cvt.u64.u32 	%rd73, %r199;
	add.s64 	%rd74, %rd13, %rd73;
	add.s64 	%rd75, %rd12, %rd74;
	ld.global.f32 	%f2798, [%rd75];
	mul.lo.s32 	%r200, %r54, 10;
	cvt.u64.u32 	%rd76, %r200;
	add.s64 	%rd77, %rd13, %rd76;
	add.s64 	%rd78, %rd12, %rd77;
	ld.global.f32 	%f2797, [%rd78];
	mul.lo.s32 	%r201, %r54, 11;
	cvt.u64.u32 	%rd79, %r201;
	add.s64 	%rd80, %rd13, %rd79;
	add.s64 	%rd81, %rd12, %rd80;
	ld.global.f32 	%f2796, [%rd81];
	mul.lo.s32 	%r202, %r54, 12;
	cvt.u64.u32 	%rd82, %r202;
	add.s64 	%rd83, %rd13, %rd82;
	add.s64 	%rd84, %rd12, %rd83;
	ld.global.f32 	%f2795, [%rd84];
	cvt.u64.u32 	%rd85, %r131;
	add.s64 	%rd86, %rd14, %rd85;
	ld.global.f32 	%f2782, [%rd86];
	shl.b32 	%r203, %r131, 1;
	cvt.u64.u32 	%rd87, %r203;
	add.s64 	%rd88, %rd14, %rd87;
	ld.global.f32 	%f2781, [%rd88];
	mul.lo.s32 	%r204, %r131, 3;
	cvt.u64.u32 	%rd89, %r204;
	add.s64 	%rd90, %rd14, %rd89;
	ld.global.f32 	%f2790, [%rd90];
	cvt.rn.f32.u32 	%f933, %r17;
	sqrt.rn.f32 	%f934, %f933;
	cvt.rzi.s32.f32 	%r28, %f934;
	add.s32 	%r29, %r28, -1;
	setp.lt.u32 	%p5, %r20, %r6;
	selp.b32 	%r205, %r20, 0, %p5;
	mul.lo.s32 	%r206, %r205, %r3;
	cvt.u64.u32 	%rd91, %r206;
	add.s64 	%rd92, %rd3, %rd91;
	ld.global.f32 	%f935, [%rd92];
	cvt.u64.u32 	%rd93, %r5;
	add.s64 	%rd94, %rd92, %rd93;
	ld.global.f32 	%f936, [%rd94];
	shl.b32 	%r207, %r5, 1;
	cvt.u64.u32 	%rd95, %r207;
	add.s64 	%rd96, %rd92, %rd95;
	ld.global.f32 	%f20, [%rd96];
	mul.lo.s32 	%r208, %r5, 3;
	cvt.u64.u32 	%rd97, %r208;
	add.s64 	%rd98, %rd92, %rd97;
	ld.global.f32 	%f937, [%rd98];
	cvt.u64.u32 	%rd99, %r4;
	add.s64 	%rd100, %rd92, %rd99;
	ld.global.f32 	%f938, [%rd100];
	add.s64 	%rd101, %rd100, %rd93;
	ld.global.f32 	%f939, [%rd101];
	add.s64 	%rd102, %rd100, %rd95;
	ld.global.f32 	%f21, [%rd102];
	add.s64 	%rd103, %rd100, %rd97;
	ld.global.f32 	%f940, [%rd103];
	shl.b32 	%r209, %r4, 1;
	cvt.u64.u32 	%rd104, %r209;
	add.s64 	%rd105, %rd92, %rd104;
	ld.global.f32 	%f941, [%rd105];
	add.s64 	%rd106, %rd105, %rd93;
	ld.global.f32 	%f942, [%rd106];
	add.s64 	%rd107, %rd105, %rd95;
	ld.global.f32 	%f22, [%rd107];
	add.s64 	%rd108, %rd105, %rd97;
	ld.global.f32 	%f943, [%rd108];
	mul.lo.s32 	%r210, %r4, 3;
	cvt.u64.u32 	%rd109, %r210;
	add.s64 	%rd110, %rd92, %rd109;
	ld.global.f32 	%f944, [%rd110];
	add.s64 	%rd111, %rd110, %rd93;
	ld.global.f32 	%f945, [%rd111];
	add.s64 	%rd112, %rd110, %rd95;
	ld.global.f32 	%f23, [%rd112];
	add.s64 	%rd113, %rd110, %rd97;
	ld.global.f32 	%f946, [%rd113];
	mul.f32 	%f947, %f942, %f23;
	mul.f32 	%f948, %f22, %f945;
	mul.f32 	%f949, %f21, %f945;
	mul.f32 	%f950, %f939, %f23;
	mul.f32 	%f951, %f21, %f942;
	mul.f32 	%f952, %f939, %f22;
	mul.f32 	%f953, %f940, %f947;
	mul.f32 	%f954, %f940, %f948;
	sub.f32 	%f955, %f953, %f954;
	fma.rn.f32 	%f956, %f943, %f949, %f955;
	mul.f32 	%f957, %f943, %f950;
	sub.f32 	%f958, %f956, %f957;
	mul.f32 	%f959, %f951, %f946;
	sub.f32 	%f960, %f958, %f959;
	fma.rn.f32 	%f961, %f952, %f946, %f960;
	mul.f32 	%f962, %f22, %f944;
	mul.f32 	%f963, %f941, %f23;
	mul.f32 	%f964, %f21, %f944;
	mul.f32 	%f965, %f938, %f23;
	mul.f32 	%f966, %f21, %f941;
	mul.f32 	%f967, %f938, %f22;
	mul.f32 	%f968, %f940, %f962;
	mul.f32 	%f969, %f940, %f963;
	sub.f32 	%f970, %f968, %f969;
	mul.f32 	%f971, %f943, %f964;
	sub.f32 	%f972, %f970, %f971;
	fma.rn.f32 	%f973, %f943, %f965, %f972;
	fma.rn.f32 	%f974, %f966, %f946, %f973;
	mul.f32 	%f975, %f967, %f946;
	sub.f32 	%f976, %f974, %f975;
	mul.f32 	%f977, %f941, %f945;
	mul.f32 	%f978, %f942, %f944;
	mul.f32 	%f979, %f939, %f944;
	mul.f32 	%f980, %f938, %f945;
	mul.f32 	%f981, %f939, %f941;
	mul.f32 	%f982, %f938, %f942;
	mul.f32 	%f983, %f940, %f977;
	mul.f32 	%f984, %f940, %f978;
	sub.f32 	%f985, %f983, %f984;
	fma.rn.f32 	%f986, %f943, %f979, %f985;
	mul.f32 	%f987, %f943, %f980;
	sub.f32 	%f988, %f986, %f987;
	mul.f32 	%f989, %f981, %f946;
	sub.f32 	%f990, %f988, %f989;
	fma.rn.f32 	%f991, %f982, %f946, %f990;
	mul.f32 	%f992, %f21, %f978;
	mul.f32 	%f993, %f21, %f977;
	sub.f32 	%f994, %f992, %f993;
	mul.f32 	%f995, %f22, %f979;
	sub.f32 	%f996, %f994, %f995;
	fma.rn.f32 	%f997, %f22, %f980, %f996;
	fma.rn.f32 	%f998, %f981, %f23, %f997;
	mul.f32 	%f999, %f982, %f23;
	sub.f32 	%f1000, %f998, %f999;
	mul.f32 	%f1001, %f936, %f976;
	fma.rn.f32 	%f1002, %f935, %f961, %f1001;
	fma.rn.f32 	%f1003, %f20, %f991, %f1002;
	fma.rn.f32 	%f1004, %f937, %f1000, %f1003;
	rcp.rn.f32 	%f1005, %f1004;
	mul.f32 	%f24, %f961, %f1005;
	mul.f32 	%f1006, %f20, %f945;
	mul.f32 	%f1007, %f936, %f23;
	mul.f32 	%f1008, %f20, %f942;
	mul.f32 	%f1009, %f936, %f22;
	mul.f32 	%f1010, %f937, %f948;
	mul.f32 	%f1011, %f937, %f947;
	sub.f32 	%f1012, %f1010, %f1011;
	mul.f32 	%f1013, %f943, %f1006;
	sub.f32 	%f1014, %f1012, %f1013;
	fma.rn.f32 	%f1015, %f943, %f1007, %f1014;
	fma.rn.f32 	%f1016, %f1008, %f946, %f1015;
	mul.f32 	%f1017, %f1009, %f946;
	sub.f32 	%f1018, %f1016, %f1017;
	mul.f32 	%f25, %f1018, %f1005;
	mul.f32 	%f1019, %f20, %f939;
	mul.f32 	%f1020, %f936, %f21;
	mul.f32 	%f1021, %f937, %f950;
	mul.f32 	%f1022, %f937, %f949;
	sub.f32 	%f1023, %f1021, %f1022;
	fma.rn.f32 	%f1024, %f940, %f1006, %f1023;
	mul.f32 	%f1025, %f940, %f1007;
	sub.f32 	%f1026, %f1024, %f1025;
	mul.f32 	%f1027, %f1019, %f946;
	sub.f32 	%f1028, %f1026, %f1027;
	fma.rn.f32 	%f1029, %f1020, %f946, %f1028;
	mul.f32 	%f26, %f1029, %f1005;
	mul.f32 	%f1030, %f937, %f951;
	mul.f32 	%f1031, %f937, %f952;
	sub.f32 	%f1032, %f1030, %f1031;
	mul.f32 	%f1033, %f940, %f1008;
	sub.f32 	%f1034, %f1032, %f1033;
	fma.rn.f32 	%f1035, %f940, %f1009, %f1034;
	fma.rn.f32 	%f1036, %f1019, %f943, %f1035;
	mul.f32 	%f1037, %f1020, %f943;
	sub.f32 	%f1038, %f1036, %f1037;
	mul.f32 	%f27, %f1038, %f1005;
	mul.f32 	%f28, %f976, %f1005;
	mul.f32 	%f1039, %f20, %f944;
	mul.f32 	%f1040, %f935, %f23;
	mul.f32 	%f1041, %f20, %f941;
	mul.f32 	%f1042, %f935, %f22;
	mul.f32 	%f1043, %f937, %f963;
	mul.f32 	%f1044, %f937, %f962;
	sub.f32 	%f1045, %f1043, %f1044;
	fma.rn.f32 	%f1046, %f943, %f1039, %f1045;
	mul.f32 	%f1047, %f943, %f1040;
	sub.f32 	%f1048, %f1046, %f1047;
	mul.f32 	%f1049, %f1041, %f946;
	sub.f32 	%f1050, %f1048, %f1049;
	fma.rn.f32 	%f1051, %f1042, %f946, %f1050;
	mul.f32 	%f29, %f1051, %f1005;
	mul.f32 	%f1052, %f20, %f938;
	mul.f32 	%f1053, %f935, %f21;
	mul.f32 	%f1054, %f937, %f964;
	mul.f32 	%f1055, %f937, %f965;
	sub.f32 	%f1056, %f1054, %f1055;
	mul.f32 	%f1057, %f940, %f1039;
	sub.f32 	%f1058, %f1056, %f1057;
	fma.rn.f32 	%f1059, %f940, %f1040, %f1058;
	fma.rn.f32 	%f1060, %f1052, %f946, %f1059;
	mul.f32 	%f1061, %f1053, %f946;
	sub.f32 	%f1062, %f1060, %f1061;
	mul.f32 	%f30, %f1062, %f1005;
	mul.f32 	%f1063, %f937, %f967;
	mul.f32 	%f1064, %f937, %f966;
	sub.f32 	%f1065, %f1063, %f1064;
	fma.rn.f32 	%f1066, %f940, %f1041, %f1065;
	mul.f32 	%f1067, %f940, %f1042;
	sub.f32 	%f1068, %f1066, %f1067;
	mul.f32 	%f1069, %f1052, %f943;
	sub.f32 	%f1070, %f1068, %f1069;
	fma.rn.f32 	%f1071, %f1053, %f943, %f1070;
	mul.f32 	%f31, %f1071, %f1005;
	add.s32 	%r397, %r27, -1;
	mad.lo.s32 	%r211, %r397, %r91, %r20;
	mul.lo.s32 	%r212, %r211, %r75;
	cvt.u64.u32 	%rd114, %r212;
	add.s64 	%rd115, %rd2, %rd114;
	ld.global.u32 	%r401, [%rd115];
	shr.u32 	%r213, %r401, 1;
	cvt.rn.f32.u32 	%f1072, %r213;
	cvt.rzi.u32.f32 	%r214, %f1072;
	mul.lo.s32 	%r215, %r214, %r7;
	cvt.u64.u32 	%rd116, %r215;
	add.s64 	%rd117, %rd4, %rd116;
	ld.global.f32 	%f32, [%rd117];
	cvt.u64.u32 	%rd118, %r8;
	add.s64 	%rd119, %rd117, %rd118;
	ld.global.f32 	%f33, [%rd119];
	shl.b32 	%r32, %r8, 1;
	cvt.u64.u32 	%rd120, %r32;
	add.s64 	%rd121, %rd117, %rd120;
	ld.global.f32 	%f34, [%rd121];
	mul.lo.s32 	%r216, %r214, %r9;
	cvt.u64.u32 	%rd122, %r216;
	add.s64 	%rd123, %rd5, %rd122;
	ld.global.f32 	%f35, [%rd123];
	cvt.u64.u32 	%rd124, %r10;
	add.s64 	%rd125, %rd123, %rd124;
	ld.global.f32 	%f36, [%rd125];
	shl.b32 	%r33, %r10, 1;
	cvt.u64.u32 	%rd126, %r33;
	add.s64 	%rd127, %rd123, %rd126;
	ld.global.f32 	%f37, [%rd127];
	mul.lo.s32 	%r217, %r214, %r11;
	cvt.u64.u32 	%rd128, %r217;
	add.s64 	%rd129, %rd6, %rd128;
	ld.global.f32 	%f38, [%rd129];
	cvt.u64.u32 	%rd130, %r12;
	add.s64 	%rd131, %rd129, %rd130;
	ld.global.f32 	%f39, [%rd131];
	shl.b32 	%r34, %r12, 1;
	cvt.u64.u32 	%rd132, %r34;
	add.s64 	%rd133, %rd129, %rd132;
	ld.global.f32 	%f40, [%rd133];
	mul.lo.s32 	%r35, %r12, 3;
	cvt.u64.u32 	%rd134, %r35;
	add.s64 	%rd135, %rd129, %rd134;
	ld.global.f32 	%f41, [%rd135];
	mul.lo.s32 	%r218, %r214, %r13;
	cvt.u64.u32 	%rd136, %r218;
	add.s64 	%rd137, %rd7, %rd136;
	ld.global.f32 	%f42, [%rd137];
	mul.lo.s32 	%r219, %r214, %r14;
	cvt.u64.u32 	%rd138, %r219;
	add.s64 	%rd15, %rd8, %rd138;
	ld.global.f32 	%f43, [%rd15];
	cvt.u64.u32 	%rd139, %r16;
	add.s64 	%rd140, %rd15, %rd139;
	ld.global.f32 	%f44, [%rd140];
	shl.b32 	%r36, %r16, 1;
	cvt.u64.u32 	%rd141, %r36;
	add.s64 	%rd142, %rd15, %rd141;
	ld.global.f32 	%f45, [%rd142];
	setp.eq.s32 	%p6, %r29, 0;
	@%p6 bra 	$L__BB0_6;
	cvt.u64.u32 	%rd145, %r15;
	add.s64 	%rd146, %rd15, %rd145;
	ld.global.f32 	%f2681, [%rd146];
	add.s64 	%rd147, %rd146, %rd139;
	ld.global.f32 	%f2682, [%rd147];
	add.s64 	%rd148, %rd146, %rd141;
	ld.global.f32 	%f2683, [%rd148];
	shl.b32 	%r220, %r15, 1;
	cvt.u64.u32 	%rd149, %r220;
	add.s64 	%rd150, %rd15, %rd149;
	ld.global.f32 	%f2684, [%rd150];
	add.s64 	%rd151, %rd150, %rd139;
	ld.global.f32 	%f2685, [%rd151];
	add.s64 	%rd152, %rd150, %rd141;
	ld.global.f32 	%f2686, [%rd152];
	mul.lo.s32 	%r221, %r15, 3;
	cvt.u64.u32 	%rd153, %r221;
	add.s64 	%rd154, %rd15, %rd153;
	ld.global.f32 	%f2687, [%rd154];
	add.s64 	%rd155, %rd154, %rd139;
	ld.global.f32 	%f2688, [%rd155];
	add.s64 	%rd156, %rd154, %rd141;
	ld.global.f32 	%f2689, [%rd156];
	setp.eq.s32 	%p7, %r29, 1;
	@%p7 bra 	$L__BB0_6;
	shl.b32 	%r222, %r15, 2;
	cvt.u64.u32 	%rd159, %r222;
	add.s64 	%rd160, %rd15, %rd159;
	ld.global.f32 	%f2690, [%rd160];
	add.s64 	%rd161, %rd160, %rd139;
	ld.global.f32 	%f2691, [%rd161];
	add.s64 	%rd162, %rd160, %rd141;
	ld.global.f32 	%f2692, [%rd162];
	mul.lo.s32 	%r223, %r15, 5;
	cvt.u64.u32 	%rd163, %r223;
	add.s64 	%rd164, %rd15, %rd163;
	ld.global.f32 	%f2693, [%rd164];
	add.s64 	%rd165, %rd164, %rd139;
	ld.global.f32 	%f2694, [%rd165];
	add.s64 	%rd166, %rd164, %rd141;
	ld.global.f32 	%f2695, [%rd166];
	mul.lo.s32 	%r224, %r15, 6;
	cvt.u64.u32 	%rd167, %r224;
	add.s64 	%rd168, %rd15, %rd167;
	ld.global.f32 	%f2696, [%rd168];
	add.s64 	%rd169, %rd168, %rd139;
	ld.global.f32 	%f2697, [%rd169];
	add.s64 	%rd170, %rd168, %rd141;
	ld.global.f32 	%f2698, [%rd170];
	mul.lo.s32 	%r225, %r15, 7;
	cvt.u64.u32 	%rd171, %r225;
	add.s64 	%rd172, %rd15, %rd171;
	ld.global.f32 	%f2699, [%rd172];
	add.s64 	%rd173, %rd172, %rd139;
	ld.global.f32 	%f2700, [%rd173];
	add.s64 	%rd174, %rd172, %rd141;
	ld.global.f32 	%f2701, [%rd174];
	shl.b32 	%r226, %r15, 3;
	cvt.u64.u32 	%rd175, %r226;
	add.s64 	%rd176, %rd15, %rd175;
	ld.global.f32 	%f2702, [%rd176];
	add.s64 	%rd177, %rd176, %rd139;
	ld.global.f32 	%f2703, [%rd177];
	add.s64 	%rd178, %rd176, %rd141;
	ld.global.f32 	%f2704, [%rd178];
	setp.lt.u32 	%p8, %r29, 3;
	@%p8 bra 	$L__BB0_6;
	mul.lo.s32 	%r227, %r15, 9;
	cvt.u64.u32 	%rd181, %r227;
	add.s64 	%rd182, %rd15, %rd181;
	ld.global.f32 	%f2705, [%rd182];
	add.s64 	%rd183, %rd182, %rd139;
	ld.global.f32 	%f2706, [%rd183];
	add.s64 	%rd184, %rd182, %rd141;
	ld.global.f32 	%f2707, [%rd184];
	mul.lo.s32 	%r228, %r15, 10;
	cvt.u64.u32 	%rd185, %r228;
	add.s64 	%rd186, %rd15, %rd185;
	ld.global.f32 	%f2708, [%rd186];
	add.s64 	%rd187, %rd186, %rd139;
	ld.global.f32 	%f2709, [%rd187];
	add.s64 	%rd188, %rd186, %rd141;
	ld.global.f32 	%f2710, [%rd188];
	mul.lo.s32 	%r229, %r15, 11;
	cvt.u64.u32 	%rd189, %r229;
	add.s64 	%rd190, %rd15, %rd189;
	ld.global.f32 	%f2711, [%rd190];
	add.s64 	%rd191, %rd190, %rd139;
	ld.global.f32 	%f2712, [%rd191];
	add.s64 	%rd192, %rd190, %rd141;
	ld.global.f32 	%f2713, [%rd192];
	mul.lo.s32 	%r230, %r15, 12;
	cvt.u64.u32 	%rd193, %r230;
	add.s64 	%rd194, %rd15, %rd193;
	ld.global.f32 	%f2714, [%rd194];
	add.s64 	%rd195, %rd194, %rd139;
	ld.global.f32 	%f2715, [%rd195];
	add.s64 	%rd196, %rd194, %rd141;
	ld.global.f32 	%f2716, [%rd196];
	mul.lo.s32 	%r231, %r15, 13;
	cvt.u64.u32 	%rd197, %r231;
	add.s64 	%rd198, %rd15, %rd197;
	ld.global.f32 	%f2717, [%rd198];
	add.s64 	%rd199, %rd198, %rd139;
	ld.global.f32 	%f2718, [%rd199];
	add.s64 	%rd200, %rd198, %rd141;
	ld.global.f32 	%f2719, [%rd200];
	mul.lo.s32 	%r232, %r15, 14;
	cvt.u64.u32 	%rd201, %r232;
	add.s64 	%rd202, %rd15, %rd201;
	ld.global.f32 	%f2720, [%rd202];
	add.s64 	%rd203, %rd202, %rd139;
	ld.global.f32 	%f2721, [%rd203];
	add.s64 	%rd204, %rd202, %rd141;
	ld.global.f32 	%f2722, [%rd204];
	mul.lo.s32 	%r233, %r15, 15;
	cvt.u64.u32 	%rd205, %r233;
	add.s64 	%rd206, %rd15, %rd205;
	ld.global.f32 	%f2723, [%rd206];
	add.s64 	%rd207, %rd206, %rd139;
	ld.global.f32 	%f2724, [%rd207];
	add.s64 	%rd208, %rd206, %rd141;
	ld.global.f32 	%f2725, [%rd208];
$L__BB0_6:
	setp.eq.s32 	%p9, %r29, 0;
	fma.rn.f32 	%f2726, %f43, 0f3E906EBB, 0f3F000000;
	fma.rn.f32 	%f2727, %f44, 0f3E906EBB, 0f3F000000;
	fma.rn.f32 	%f2728, %f45, 0f3E906EBB, 0f3F000000;
	@%p9 bra 	$L__BB0_10;
	mul.f32 	%f1075, %f5, 0fBEFA2A1C;
	mul.f32 	%f1076, %f6, 0f3EFA2A1C;
	mul.f32 	%f1077, %f1076, %f2684;
	mul.f32 	%f1078, %f1076, %f2685;
	mul.f32 	%f1079, %f1076, %f2686;
	fma.rn.f32 	%f1080, %f1075, %f2681, %f1077;
	fma.rn.f32 	%f1081, %f1075, %f2682, %f1078;
	fma.rn.f32 	%f1082, %f1075, %f2683, %f1079;
	mul.f32 	%f1083, %f4, 0f3EFA2A1C;
	mul.f32 	%f1084, %f1083, %f2687;
	mul.f32 	%f1085, %f1083, %f2688;
	mul.f32 	%f1086, %f1083, %f2689;
	sub.f32 	%f1087, %f1080, %f1084;
	sub.f32 	%f1088, %f1081, %f1085;
	sub.f32 	%f1089, %f1082, %f1086;
	add.f32 	%f2726, %f2726, %f1087;
	add.f32 	%f2727, %f2727, %f1088;
	add.f32 	%f2728, %f2728, %f1089;
	setp.eq.s32 	%p10, %r29, 1;
	@%p10 bra 	$L__BB0_10;
	mul.f32 	%f142, %f4, %f4;
	mul.f32 	%f143, %f5, %f5;
	mul.f32 	%f144, %f4, %f5;
	mul.f32 	%f1090, %f144, 0f3F8BD8A1;
	mul.f32 	%f1091, %f5, %f6;
	mul.f32 	%f1092, %f1091, 0fBF8BD8A1;
	mul.f32 	%f1093, %f1092, %f2693;
	mul.f32 	%f1094, %f1092, %f2694;
	mul.f32 	%f1095, %f1092, %f2695;
	fma.rn.f32 	%f1096, %f1090, %f2690, %f1093;
	fma.rn.f32 	%f1097, %f1090, %f2691, %f1094;
	fma.rn.f32 	%f1098, %f1090, %f2692, %f1095;
	mul.f32 	%f145, %f6, %f6;
	add.f32 	%f146, %f145, %f145;
	sub.f32 	%f1099, %f146, %f142;
	sub.f32 	%f1100, %f1099, %f143;
	mul.f32 	%f1101, %f1100, 0f3EA17B01;
	fma.rn.f32 	%f1102, %f1101, %f2696, %f1096;
	fma.rn.f32 	%f1103, %f1101, %f2697, %f1097;
	fma.rn.f32 	%f1104, %f1101, %f2698, %f1098;
	mul.f32 	%f1105, %f4, %f6;
	mul.f32 	%f1106, %f1105, 0fBF8BD8A1;
	fma.rn.f32 	%f1107, %f1106, %f2699, %f1102;
	fma.rn.f32 	%f1108, %f1106, %f2700, %f1103;
	fma.rn.f32 	%f1109, %f1106, %f2701, %f1104;
	sub.f32 	%f147, %f142, %f143;
	mul.f32 	%f1110, %f147, 0f3F0BD8A1;
	fma.rn.f32 	%f1111, %f1110, %f2702, %f1107;
	fma.rn.f32 	%f1112, %f1110, %f2703, %f1108;
	fma.rn.f32 	%f1113, %f1110, %f2704, %f1109;
	add.f32 	%f2726, %f2726, %f1111;
	add.f32 	%f2727, %f2727, %f1112;
	add.f32 	%f2728, %f2728, %f1113;
	setp.lt.u32 	%p11, %r29, 3;
	@%p11 bra 	$L__BB0_10;
	mul.f32 	%f1114, %f142, 0f40400000;
	mul.f32 	%f1115, %f145, 0f40800000;
	sub.f32 	%f1116, %f1115, %f142;
	sub.f32 	%f1117, %f1116, %f143;
	mul.f32 	%f1118, %f143, 0f40400000;
	mul.f32 	%f1119, %f5, 0fBF170D19;
	sub.f32 	%f1120, %f1114, %f143;
	mul.f32 	%f1121, %f1119, %f1120;
	mul.f32 	%f1122, %f144, 0f4038FFC7;
	mul.f32 	%f1123, %f6, %f1122;
	mul.f32 	%f1124, %f1123, %f2708;
	mul.f32 	%f1125, %f1123, %f2709;
	mul.f32 	%f1126, %f1123, %f2710;
	fma.rn.f32 	%f1127, %f1121, %f2705, %f1124;
	fma.rn.f32 	%f1128, %f1121, %f2706, %f1125;
	fma.rn.f32 	%f1129, %f1121, %f2707, %f1126;
	mul.f32 	%f1130, %f5, 0fBEEA01E8;
	mul.f32 	%f1131, %f1130, %f1117;
	fma.rn.f32 	%f1132, %f1131, %f2711, %f1127;
	fma.rn.f32 	%f1133, %f1131, %f2712, %f1128;
	fma.rn.f32 	%f1134, %f1131, %f2713, %f1129;
	mul.f32 	%f1135, %f6, 0f3EBF10F8;
	sub.f32 	%f1136, %f146, %f1114;
	sub.f32 	%f1137, %f1136, %f1118;
	mul.f32 	%f1138, %f1135, %f1137;
	fma.rn.f32 	%f1139, %f1138, %f2714, %f1132;
	fma.rn.f32 	%f1140, %f1138, %f2715, %f1133;
	fma.rn.f32 	%f1141, %f1138, %f2716, %f1134;
	mul.f32 	%f1142, %f4, 0fBEEA01E8;
	mul.f32 	%f1143, %f1142, %f1117;
	fma.rn.f32 	%f1144, %f1143, %f2717, %f1139;
	fma.rn.f32 	%f1145, %f1143, %f2718, %f1140;
	fma.rn.f32 	%f1146, %f1143, %f2719, %f1141;
	mul.f32 	%f1147, %f6, 0f3FB8FFC7;
	mul.f32 	%f1148, %f1147, %f147;
	fma.rn.f32 	%f1149, %f1148, %f2720, %f1144;
	fma.rn.f32 	%f1150, %f1148, %f2721, %f1145;
	fma.rn.f32 	%f1151, %f1148, %f2722, %f1146;
	mul.f32 	%f1152, %f4, 0fBF170D19;
	sub.f32 	%f1153, %f142, %f1118;
	mul.f32 	%f1154, %f1152, %f1153;
	fma.rn.f32 	%f1155, %f1154, %f2723, %f1149;
	fma.rn.f32 	%f1156, %f1154, %f2724, %f1150;
	fma.rn.f32 	%f1157, %f1154, %f2725, %f1151;
	add.f32 	%f2726, %f2726, %f1155;
	add.f32 	%f2727, %f2727, %f1156;
	add.f32 	%f2728, %f2728, %f1157;
$L__BB0_10:
	sub.f32 	%f1160, %f7, %f32;
	sub.f32 	%f1161, %f8, %f33;
	sub.f32 	%f1162, %f9, %f34;
	mul.f32 	%f1163, %f41, %f1161;
	mul.f32 	%f1164, %f40, %f1162;
	sub.f32 	%f1165, %f1163, %f1164;
	mul.f32 	%f1166, %f39, %f1162;
	mul.f32 	%f1167, %f41, %f1160;
	sub.f32 	%f1168, %f1166, %f1167;
	mul.f32 	%f1169, %f40, %f1160;
	mul.f32 	%f1170, %f39, %f1161;
	sub.f32 	%f1171, %f1169, %f1170;
	add.f32 	%f1172, %f1165, %f1165;
	add.f32 	%f1173, %f1168, %f1168;
	add.f32 	%f1174, %f1171, %f1171;
	fma.rn.f32 	%f1175, %f38, %f1172, %f1160;
	fma.rn.f32 	%f1176, %f38, %f1173, %f1161;
	fma.rn.f32 	%f1177, %f38, %f1174, %f1162;
	mul.f32 	%f1178, %f41, %f1173;
	mul.f32 	%f1179, %f40, %f1174;
	sub.f32 	%f1180, %f1178, %f1179;
	mul.f32 	%f1181, %f39, %f1174;
	mul.f32 	%f1182, %f41, %f1172;
	sub.f32 	%f1183, %f1181, %f1182;
	mul.f32 	%f1184, %f40, %f1172;
	mul.f32 	%f1185, %f39, %f1173;
	sub.f32 	%f1186, %f1184, %f1185;
	add.f32 	%f1187, %f1175, %f1180;
	add.f32 	%f1188, %f1176, %f1183;
	add.f32 	%f1189, %f1177, %f1186;
	mul.f32 	%f1190, %f41, %f5;
	mul.f32 	%f1191, %f40, %f6;
	sub.f32 	%f1192, %f1190, %f1191;
	mul.f32 	%f1193, %f39, %f6;
	mul.f32 	%f1194, %f41, %f4;
	sub.f32 	%f1195, %f1193, %f1194;
	mul.f32 	%f1196, %f40, %f4;
	mul.f32 	%f1197, %f39, %f5;
	sub.f32 	%f1198, %f1196, %f1197;
	add.f32 	%f1199, %f1192, %f1192;
	add.f32 	%f1200, %f1195, %f1195;
	add.f32 	%f1201, %f1198, %f1198;
	fma.rn.f32 	%f1202, %f38, %f1199, %f4;
	fma.rn.f32 	%f1203, %f38, %f1200, %f5;
	fma.rn.f32 	%f1204, %f38, %f1201, %f6;
	mul.f32 	%f1205, %f41, %f1200;
	mul.f32 	%f1206, %f40, %f1201;
	sub.f32 	%f1207, %f1205, %f1206;
	mul.f32 	%f1208, %f39, %f1201;
	mul.f32 	%f1209, %f41, %f1199;
	sub.f32 	%f1210, %f1208, %f1209;
	mul.f32 	%f1211, %f40, %f1199;
	mul.f32 	%f1212, %f39, %f1200;
	sub.f32 	%f1213, %f1211, %f1212;
	add.f32 	%f1214, %f1202, %f1207;
	add.f32 	%f1215, %f1203, %f1210;
	add.f32 	%f1216, %f1204, %f1213;
	fma.rn.f32 	%f1217, %f1214, %f1214, 0f00000000;
	fma.rn.f32 	%f1218, %f1215, %f1215, %f1217;
	fma.rn.f32 	%f1219, %f1216, %f1216, %f1218;
	max.f32 	%f1220, %f1219, 0f1E4B27B8;
	sqrt.rn.f32 	%f1221, %f1220;
	abs.f32 	%f1222, %f1221;
	setp.lt.f32 	%p12, %f1222, 0f1E4B27B8;
	selp.f32 	%f1223, 0f1E4B27B8, %f1221, %p12;
	div.rn.f32 	%f1224, %f1214, %f1223;
	min.f32 	%f1225, %f1224, 0f60AD78EC;
	max.f32 	%f1226, %f1225, 0fE0AD78EC;
	div.rn.f32 	%f1227, %f1215, %f1223;
	min.f32 	%f1228, %f1227, 0f60AD78EC;
	max.f32 	%f1229, %f1228, 0fE0AD78EC;
	div.rn.f32 	%f1230, %f1216, %f1223;
	min.f32 	%f1231, %f1230, 0f60AD78EC;
	max.f32 	%f1232, %f1231, 0fE0AD78EC;
	abs.f32 	%f1233, %f35;
	setp.lt.f32 	%p13, %f1233, 0f1E4B27B8;
	selp.f32 	%f1234, 0f1E4B27B8, %f35, %p13;
	div.rn.f32 	%f1235, %f1187, %f1234;
	min.f32 	%f1236, %f1235, 0f60AD78EC;
	max.f32 	%f157, %f1236, 0fE0AD78EC;
	abs.f32 	%f1237, %f36;
	setp.lt.f32 	%p14, %f1237, 0f1E4B27B8;
	selp.f32 	%f1238, 0f1E4B27B8, %f36, %p14;
	div.rn.f32 	%f1239, %f1188, %f1238;
	min.f32 	%f1240, %f1239, 0f60AD78EC;
	max.f32 	%f158, %f1240, 0fE0AD78EC;
	abs.f32 	%f1241, %f37;
	setp.lt.f32 	%p15, %f1241, 0f1E4B27B8;
	selp.f32 	%f1242, 0f1E4B27B8, %f37, %p15;
	div.rn.f32 	%f1243, %f1189, %f1242;
	min.f32 	%f1244, %f1243, 0f60AD78EC;
	max.f32 	%f159, %f1244, 0fE0AD78EC;
	div.rn.f32 	%f1245, %f1226, %f1234;
	min.f32 	%f1246, %f1245, 0f60AD78EC;
	max.f32 	%f1247, %f1246, 0fE0AD78EC;
	div.rn.f32 	%f1248, %f1229, %f1238;
	min.f32 	%f1249, %f1248, 0f60AD78EC;
	max.f32 	%f1250, %f1249, 0fE0AD78EC;
	div.rn.f32 	%f1251, %f1232, %f1242;
	min.f32 	%f1252, %f1251, 0f60AD78EC;
	max.f32 	%f1253, %f1252, 0fE0AD78EC;
	fma.rn.f32 	%f1254, %f1247, %f1247, 0f00000000;
	fma.rn.f32 	%f1255, %f1250, %f1250, %f1254;
	fma.rn.f32 	%f1256, %f1253, %f1253, %f1255;
	fma.rn.f32 	%f1257, %f157, %f1247, 0f00000000;
	fma.rn.f32 	%f1258, %f158, %f1250, %f1257;
	fma.rn.f32 	%f160, %f159, %f1253, %f1258;
	neg.f32 	%f1259, %f160;
	abs.f32 	%f1260, %f1256;
	setp.lt.f32 	%p16, %f1260, 0f1E4B27B8;
	selp.f32 	%f161, 0f1E4B27B8, %f1256, %p16;
	div.rn.f32 	%f1261, %f1259, %f161;
	min.f32 	%f1262, %f1261, 0f60AD78EC;
	max.f32 	%f1263, %f1262, 0fE0AD78EC;
	fma.rn.f32 	%f1264, %f1263, %f1247, %f157;
	fma.rn.f32 	%f1265, %f1263, %f1250, %f158;
	fma.rn.f32 	%f1266, %f1263, %f1253, %f159;
	fma.rn.f32 	%f1267, %f1264, %f1264, 0f00000000;
	fma.rn.f32 	%f1268, %f1265, %f1265, %f1267;
	fma.rn.f32 	%f1269, %f1266, %f1266, %f1268;
	mov.f32 	%f1270, 0f3F800000;
	sub.f32 	%f1271, %f1270, %f1269;
	mul.f32 	%f162, %f1256, %f1271;
	setp.lt.f32 	%p17, %f162, 0f00000000;
	mov.f32 	%f2730, 0fBF800000;
	mov.f32 	%f2731, %f2730;
	@%p17 bra 	$L__BB0_14;
	fma.rn.f32 	%f1273, %f157, %f157, 0f00000000;
	fma.rn.f32 	%f1274, %f158, %f158, %f1273;
	fma.rn.f32 	%f163, %f159, %f159, %f1274;
	setp.lt.f32 	%p18, %f162, 0f1E4B27B8;
	mov.f32 	%f2729, 0f00000000;
	@%p18 bra 	$L__BB0_13;
	sqrt.rn.f32 	%f2729, %f162;
$L__BB0_13:
	setp.gt.f32 	%p19, %f160, 0f00000000;
	selp.f32 	%f1275, 0fBF800000, 0f3F800000, %p19;
	setp.eq.f32 	%p20, %f160, 0f00000000;
	selp.f32 	%f1276, 0f00000000, %f1275, %p20;
	mul.f32 	%f1277, %f1276, %f2729;
	sub.f32 	%f1278, %f1277, %f160;
	abs.f32 	%f1279, %f1278;
	setp.lt.f32 	%p21, %f1279, 0f1E4B27B8;
	selp.f32 	%f1280, 0f1E4B27B8, %f1278, %p21;
	add.f32 	%f1281, %f163, 0fBF800000;
	div.rn.f32 	%f1282, %f1281, %f1280;
	min.f32 	%f1283, %f1282, 0f60AD78EC;
	max.f32 	%f2730, %f1283, 0fE0AD78EC;
	div.rn.f32 	%f1284, %f1278, %f161;
	min.f32 	%f1285, %f1284, 0f60AD78EC;
	max.f32 	%f2731, %f1285, 0fE0AD78EC;
$L__BB0_14:
	min.f32 	%f1287, %f2730, %f2731;
	max.f32 	%f1288, %f2730, %f2731;
	and.b32  	%r234, %r401, 1;
	setp.eq.b32 	%p22, %r234, 1;
	selp.f32 	%f2803, %f1287, %f1288, %p22;
	neg.f32 	%f1289, %f42;
	selp.f32 	%f2735, %f42, %f1289, %p22;
	setp.lt.s32 	%p23, %r27, 1;
	mov.f32 	%f3088, 0f00000000;
	mov.f32 	%f3089, %f3088;
	mov.f32 	%f3090, %f3088;
	mov.f32 	%f3091, %f3088;
	@%p23 bra 	$L__BB0_87;
	cvta.to.global.u64 	%rd209, %rd10;
	cvta.to.global.u64 	%rd210, %rd11;
	mul.f32 	%f1292, %f4, %f4;
	mul.f32 	%f1293, %f5, %f5;
	mul.f32 	%f1294, %f4, %f5;
	mul.f32 	%f1295, %f6, %f6;
	add.f32 	%f1296, %f1295, %f1295;
	sub.f32 	%f1297, %f1296, %f1292;
	sub.f32 	%f1298, %f1297, %f1293;
	mul.f32 	%f172, %f1298, 0f3EA17B01;
	sub.f32 	%f173, %f1292, %f1293;
	mul.f32 	%f1299, %f1292, 0f40400000;
	mul.f32 	%f1300, %f1295, 0f40800000;
	sub.f32 	%f1301, %f1300, %f1292;
	sub.f32 	%f174, %f1301, %f1293;
	mul.f32 	%f1302, %f1293, 0f40400000;
	mul.f32 	%f175, %f5, 0fBF170D19;
	sub.f32 	%f176, %f1299, %f1293;
	mul.f32 	%f177, %f1294, 0f4038FFC7;
	mul.f32 	%f178, %f6, 0f3EBF10F8;
	sub.f32 	%f1303, %f1296, %f1299;
	sub.f32 	%f179, %f1303, %f1302;
	mul.f32 	%f180, %f4, 0fBEEA01E8;
	mul.f32 	%f181, %f6, 0f3FB8FFC7;
	mul.f32 	%f182, %f4, 0fBF170D19;
	sub.f32 	%f183, %f1292, %f1302;
	mul.lo.s32 	%r236, %r20, %r21;
	cvt.u64.u32 	%rd211, %r236;
	add.s64 	%rd16, %rd209, %rd211;
	add.s32 	%r237, %r236, %r22;
	cvt.u64.u32 	%rd212, %r237;
	add.s64 	%rd17, %rd209, %rd212;
	add.s32 	%r238, %r237, %r22;
	cvt.u64.u32 	%rd213, %r238;
	add.s64 	%rd18, %rd209, %rd213;
	mul.lo.s32 	%r239, %r20, %r23;
	cvt.u64.u32 	%rd214, %r239;
	add.s64 	%rd19, %rd210, %rd214;
	add.s32 	%r240, %r239, %r24;
	cvt.u64.u32 	%rd215, %r240;
	add.s64 	%rd20, %rd210, %rd215;
	add.s32 	%r241, %r240, %r24;
	cvt.u64.u32 	%rd216, %r241;
	add.s64 	%rd21, %rd210, %rd216;
	mul.f32 	%f184, %f27, 0f00000000;
	mul.f32 	%f185, %f31, 0f00000000;
	add.s32 	%r242, %r27, -2;
	mad.lo.s32 	%r243, %r91, %r242, %r20;
	mul.lo.s32 	%r398, %r75, %r243;
	neg.f32 	%f2793, %f2794;
	mul.f32 	%f2734, %f2735, %f2728;
	mul.f32 	%f2733, %f2735, %f2727;
	mul.f32 	%f2732, %f2735, %f2726;
	mov.f32 	%f2784, 0f00000000;
	mov.f32 	%f3091, %f2784;
	mov.f32 	%f3090, %f2784;
	mov.f32 	%f3089, %f2784;
	mov.f32 	%f3088, %f2784;
	mov.f32 	%f2789, %f2784;
	mov.f32 	%f2791, %f2784;
	mov.f32 	%f2792, %f2784;
$L__BB0_16:
	mov.f32 	%f258, %f2800;
	mov.u32 	%r41, %r401;
	mov.f32 	%f193, %f2735;
	mov.f32 	%f192, %f2734;
	mov.f32 	%f191, %f2733;
	mov.f32 	%f190, %f2732;
	mov.u32 	%r38, %r397;
	mul.f32 	%f262, %f5, 0fBEEA01E8;
	mul.f32 	%f1309, %f4, %f5;
	mul.f32 	%f263, %f1309, 0f3F8BD8A1;
	mul.f32 	%f1310, %f5, %f6;
	mul.f32 	%f264, %f1310, 0fBF8BD8A1;
	mul.f32 	%f1311, %f4, %f6;
	mul.f32 	%f265, %f1311, 0fBF8BD8A1;
	mul.lo.s32 	%r42, %r15, 3;
	setp.eq.s32 	%p24, %r38, 0;
	mov.f32 	%f2800, 0f00000000;
	mov.f32 	%f2735, %f2800;
	mov.f32 	%f2732, %f2800;
	mov.f32 	%f2733, %f2800;
	mov.f32 	%f2734, %f2800;
	@%p24 bra 	$L__BB0_30;
	setp.eq.s32 	%p25, %r29, 0;
	cvt.u64.u32 	%rd217, %r36;
	cvt.u64.u32 	%rd218, %r16;
	cvt.u64.u32 	%rd219, %r35;
	cvt.u64.u32 	%rd220, %r34;
	cvt.u64.u32 	%rd221, %r12;
	cvt.u64.u32 	%rd222, %r33;
	cvt.u64.u32 	%rd223, %r10;
	cvt.u64.u32 	%rd224, %r32;
	cvt.u64.u32 	%rd225, %r8;
	cvt.u64.u32 	%rd226, %r398;
	cvta.to.global.u64 	%rd227, %rd26;
	add.s64 	%rd228, %rd227, %rd226;
	ld.global.u32 	%r401, [%rd228];
	shr.u32 	%r244, %r401, 1;
	cvt.rn.f32.u32 	%f1312, %r244;
	cvt.rzi.u32.f32 	%r245, %f1312;
	mul.lo.s32 	%r246, %r245, %r7;
	cvt.u64.u32 	%rd229, %r246;
	add.s64 	%rd230, %rd4, %rd229;
	ld.global.f32 	%f266, [%rd230];
	add.s64 	%rd231, %rd230, %rd225;
	ld.global.f32 	%f267, [%rd231];
	add.s64 	%rd232, %rd230, %rd224;
	ld.global.f32 	%f268, [%rd232];
	mul.lo.s32 	%r247, %r245, %r9;
	cvt.u64.u32 	%rd233, %r247;
	add.s64 	%rd234, %rd5, %rd233;
	ld.global.f32 	%f269, [%rd234];
	add.s64 	%rd235, %rd234, %rd223;
	ld.global.f32 	%f270, [%rd235];
	add.s64 	%rd236, %rd234, %rd222;
	ld.global.f32 	%f271, [%rd236];
	mul.lo.s32 	%r248, %r245, %r11;
	cvt.u64.u32 	%rd237, %r248;
	add.s64 	%rd238, %rd6, %rd237;
	ld.global.f32 	%f272, [%rd238];
	add.s64 	%rd239, %rd238, %rd221;
	ld.global.f32 	%f273, [%rd239];
	add.s64 	%rd240, %rd238, %rd220;
	ld.global.f32 	%f274, [%rd240];
	add.s64 	%rd241, %rd238, %rd219;
	ld.global.f32 	%f275, [%rd241];
	mul.lo.s32 	%r249, %r245, %r13;
	cvt.u64.u32 	%rd242, %r249;
	add.s64 	%rd243, %rd7, %rd242;
	ld.global.f32 	%f276, [%rd243];
	mul.lo.s32 	%r250, %r245, %r14;
	cvt.u64.u32 	%rd244, %r250;
	add.s64 	%rd22, %rd8, %rd244;
	ld.global.f32 	%f277, [%rd22];
	add.s64 	%rd245, %rd22, %rd218;
	ld.global.f32 	%f278, [%rd245];
	add.s64 	%rd246, %rd22, %rd217;
	ld.global.f32 	%f279, [%rd246];
	@%p25 bra 	$L__BB0_21;
	setp.eq.s32 	%p26, %r29, 1;
	cvt.u64.u32 	%rd247, %r42;
	shl.b32 	%r251, %r15, 1;
	cvt.u64.u32 	%rd248, %r251;
	cvt.u64.u32 	%rd249, %r15;
	add.s64 	%rd252, %rd22, %rd249;
	ld.global.f32 	%f2804, [%rd252];
	add.s64 	%rd253, %rd252, %rd218;
	ld.global.f32 	%f2805, [%rd253];
	add.s64 	%rd254, %rd252, %rd217;
	ld.global.f32 	%f2806, [%rd254];
	add.s64 	%rd255, %rd22, %rd248;
	ld.global.f32 	%f2807, [%rd255];
	add.s64 	%rd256, %rd255, %rd218;
	ld.global.f32 	%f2808, [%rd256];
	add.s64 	%rd257, %rd255, %rd217;
	ld.global.f32 	%f2809, [%rd257];
	add.s64 	%rd258, %rd22, %rd247;
	ld.global.f32 	%f2810, [%rd258];
	add.s64 	%rd259, %rd258, %rd218;
	ld.global.f32 	%f2811, [%rd259];
	add.s64 	%rd260, %rd258, %rd217;
	ld.global.f32 	%f2812, [%rd260];
	@%p26 bra 	$L__BB0_21;
	setp.lt.u32 	%p27, %r29, 3;
	shl.b32 	%r252, %r15, 3;
	cvt.u64.u32 	%rd261, %r252;
	mul.lo.s32 	%r253, %r15, 7;
	cvt.u64.u32 	%rd262, %r253;
	mul.lo.s32 	%r254, %r15, 6;
	cvt.u64.u32 	%rd263, %r254;
	mul.lo.s32 	%r255, %r15, 5;
	cvt.u64.u32 	%rd264, %r255;
	shl.b32 	%r256, %r15, 2;
	cvt.u64.u32 	%rd265, %r256;
	add.s64 	%rd268, %rd22, %rd265;
	ld.global.f32 	%f2813, [%rd268];
	add.s64 	%rd269, %rd268, %rd218;
	ld.global.f32 	%f2814, [%rd269];
	add.s64 	%rd270, %rd268, %rd217;
	ld.global.f32 	%f2815, [%rd270];
	add.s64 	%rd271, %rd22, %rd264;
	ld.global.f32 	%f2816, [%rd271];
	add.s64 	%rd272, %rd271, %rd218;
	ld.global.f32 	%f2817, [%rd272];
	add.s64 	%rd273, %rd271, %rd217;
	ld.global.f32 	%f2818, [%rd273];
	add.s64 	%rd274, %rd22, %rd263;
	ld.global.f32 	%f2819, [%rd274];
	add.s64 	%rd275, %rd274, %rd218;
	ld.global.f32 	%f2820, [%rd275];
	add.s64 	%rd276, %rd274, %rd217;
	ld.global.f32 	%f2821, [%rd276];
	add.s64 	%rd277, %rd22, %rd262;
	ld.global.f32 	%f2822, [%rd277];
	add.s64 	%rd278, %rd277, %rd218;
	ld.global.f32 	%f2823, [%rd278];
	add.s64 	%rd279, %rd277, %rd217;
	ld.global.f32 	%f2824, [%rd279];
	add.s64 	%rd280, %rd22, %rd261;
	ld.global.f32 	%f2825, [%rd280];
	add.s64 	%rd281, %rd280, %rd218;
	ld.global.f32 	%f2826, [%rd281];
	add.s64 	%rd282, %rd280, %rd217;
	ld.global.f32 	%f2827, [%rd282];
	@%p27 bra 	$L__BB0_21;
	mul.lo.s32 	%r257, %r15, 15;
	cvt.u64.u32 	%rd283, %r257;
	mul.lo.s32 	%r258, %r15, 14;
	cvt.u64.u32 	%rd284, %r258;
	mul.lo.s32 	%r259, %r15, 13;
	cvt.u64.u32 	%rd285, %r259;
	mul.lo.s32 	%r260, %r15, 12;
	cvt.u64.u32 	%rd286, %r260;
	mul.lo.s32 	%r261, %r15, 11;
	cvt.u64.u32 	%rd287, %r261;
	mul.lo.s32 	%r262, %r15, 10;
	cvt.u64.u32 	%rd288, %r262;
	mul.lo.s32 	%r263, %r15, 9;
	cvt.u64.u32 	%rd289, %r263;
	add.s64 	%rd292, %rd22, %rd289;
	ld.global.f32 	%f2828, [%rd292];
	add.s64 	%rd293, %rd292, %rd218;
	ld.global.f32 	%f2829, [%rd293];
	add.s64 	%rd294, %rd292, %rd217;
	ld.global.f32 	%f2830, [%rd294];
	add.s64 	%rd295, %rd22, %rd288;
	ld.global.f32 	%f2831, [%rd295];
	add.s64 	%rd296, %rd295, %rd218;
	ld.global.f32 	%f2832, [%rd296];
	add.s64 	%rd297, %rd295, %rd217;
	ld.global.f32 	%f2833, [%rd297];
	add.s64 	%rd298, %rd22, %rd287;
	ld.global.f32 	%f2834, [%rd298];
	add.s64 	%rd299, %rd298, %rd218;
	ld.global.f32 	%f2835, [%rd299];
	add.s64 	%rd300, %rd298, %rd217;
	ld.global.f32 	%f2836, [%rd300];
	add.s64 	%rd301, %rd22, %rd286;
	ld.global.f32 	%f2837, [%rd301];
	add.s64 	%rd302, %rd301, %rd218;
	ld.global.f32 	%f2838, [%rd302];
	add.s64 	%rd303, %rd301, %rd217;
	ld.global.f32 	%f2839, [%rd303];
	add.s64 	%rd304, %rd22, %rd285;
	ld.global.f32 	%f2840, [%rd304];
	add.s64 	%rd305, %rd304, %rd218;
	ld.global.f32 	%f2841, [%rd305];
	add.s64 	%rd306, %rd304, %rd217;
	ld.global.f32 	%f2842, [%rd306];
	add.s64 	%rd307, %rd22, %rd284;
	ld.global.f32 	%f2843, [%rd307];
	add.s64 	%rd308, %rd307, %rd218;
	ld.global.f32 	%f2844, [%rd308];
	add.s64 	%rd309, %rd307, %rd217;
	ld.global.f32 	%f2845, [%rd309];
	add.s64 	%rd310, %rd22, %rd283;
	ld.global.f32 	%f2846, [%rd310];
	add.s64 	%rd311, %rd310, %rd218;
	ld.global.f32 	%f2847, [%rd311];
	add.s64 	%rd312, %rd310, %rd217;
	ld.global.f32 	%f2848, [%rd312];
$L__BB0_21:
	setp.eq.s32 	%p28, %r29, 0;
	fma.rn.f32 	%f2849, %f277, 0f3E906EBB, 0f3F000000;
	fma.rn.f32 	%f2850, %f278, 0f3E906EBB, 0f3F000000;
	fma.rn.f32 	%f2851, %f279, 0f3E906EBB, 0f3F000000;
	@%p28 bra 	$L__BB0_25;
	setp.eq.s32 	%p29, %r29, 1;
	mul.f32 	%f1313, %f5, 0fBEFA2A1C;
	mul.f32 	%f1314, %f6, 0f3EFA2A1C;
	mul.f32 	%f1315, %f1314, %f2807;
	mul.f32 	%f1316, %f1314, %f2808;
	mul.f32 	%f1317, %f1314, %f2809;
	fma.rn.f32 	%f1318, %f1313, %f2804, %f1315;
	fma.rn.f32 	%f1319, %f1313, %f2805, %f1316;
	fma.rn.f32 	%f1320, %f1313, %f2806, %f1317;
	mul.f32 	%f1321, %f4, 0f3EFA2A1C;
	mul.f32 	%f1322, %f1321, %f2810;
	mul.f32 	%f1323, %f1321, %f2811;
	mul.f32 	%f1324, %f1321, %f2812;
	sub.f32 	%f1325, %f1318, %f1322;
	sub.f32 	%f1326, %f1319, %f1323;
	sub.f32 	%f1327, %f1320, %f1324;
	add.f32 	%f2849, %f2849, %f1325;
	add.f32 	%f2850, %f2850, %f1326;
	add.f32 	%f2851, %f2851, %f1327;
	@%p29 bra 	$L__BB0_25;
	setp.lt.u32 	%p30, %r29, 3;
	mul.f32 	%f1328, %f264, %f2816;
	mul.f32 	%f1329, %f264, %f2817;
	mul.f32 	%f1330, %f264, %f2818;
	fma.rn.f32 	%f1331, %f263, %f2813, %f1328;
	fma.rn.f32 	%f1332, %f263, %f2814, %f1329;
	fma.rn.f32 	%f1333, %f263, %f2815, %f1330;
	fma.rn.f32 	%f1334, %f172, %f2819, %f1331;
	fma.rn.f32 	%f1335, %f172, %f2820, %f1332;
	fma.rn.f32 	%f1336, %f172, %f2821, %f1333;
	fma.rn.f32 	%f1337, %f265, %f2822, %f1334;
	fma.rn.f32 	%f1338, %f265, %f2823, %f1335;
	fma.rn.f32 	%f1339, %f265, %f2824, %f1336;
	mul.f32 	%f1340, %f173, 0f3F0BD8A1;
	fma.rn.f32 	%f1341, %f1340, %f2825, %f1337;
	fma.rn.f32 	%f1342, %f1340, %f2826, %f1338;
	fma.rn.f32 	%f1343, %f1340, %f2827, %f1339;
	add.f32 	%f2849, %f2849, %f1341;
	add.f32 	%f2850, %f2850, %f1342;
	add.f32 	%f2851, %f2851, %f1343;
	@%p30 bra 	$L__BB0_25;
	mul.f32 	%f1344, %f175, %f176;
	mul.f32 	%f1345, %f6, %f177;
	mul.f32 	%f1346, %f1345, %f2831;
	mul.f32 	%f1347, %f1345, %f2832;
	mul.f32 	%f1348, %f1345, %f2833;
	fma.rn.f32 	%f1349, %f1344, %f2828, %f1346;
	fma.rn.f32 	%f1350, %f1344, %f2829, %f1347;
	fma.rn.f32 	%f1351, %f1344, %f2830, %f1348;
	mul.f32 	%f1352, %f262, %f174;
	fma.rn.f32 	%f1353, %f1352, %f2834, %f1349;
	fma.rn.f32 	%f1354, %f1352, %f2835, %f1350;
	fma.rn.f32 	%f1355, %f1352, %f2836, %f1351;
	mul.f32 	%f1356, %f178, %f179;
	fma.rn.f32 	%f1357, %f1356, %f2837, %f1353;
	fma.rn.f32 	%f1358, %f1356, %f2838, %f1354;
	fma.rn.f32 	%f1359, %f1356, %f2839, %f1355;
	mul.f32 	%f1360, %f180, %f174;
	fma.rn.f32 	%f1361, %f1360, %f2840, %f1357;
	fma.rn.f32 	%f1362, %f1360, %f2841, %f1358;
	fma.rn.f32 	%f1363, %f1360, %f2842, %f1359;
	mul.f32 	%f1364, %f181, %f173;
	fma.rn.f32 	%f1365, %f1364, %f2843, %f1361;
	fma.rn.f32 	%f1366, %f1364, %f2844, %f1362;
	fma.rn.f32 	%f1367, %f1364, %f2845, %f1363;
	mul.f32 	%f1368, %f182, %f183;
	fma.rn.f32 	%f1369, %f1368, %f2846, %f1365;
	fma.rn.f32 	%f1370, %f1368, %f2847, %f1366;
	fma.rn.f32 	%f1371, %f1368, %f2848, %f1367;
	add.f32 	%f2849, %f2849, %f1369;
	add.f32 	%f2850, %f2850, %f1370;
	add.f32 	%f2851, %f2851, %f1371;
$L__BB0_25:
	sub.f32 	%f1374, %f7, %f266;
	sub.f32 	%f1375, %f8, %f267;
	sub.f32 	%f1376, %f9, %f268;
	mul.f32 	%f1377, %f275, %f1375;
	mul.f32 	%f1378, %f274, %f1376;
	sub.f32 	%f1379, %f1377, %f1378;
	mul.f32 	%f1380, %f273, %f1376;
	mul.f32 	%f1381, %f275, %f1374;
	sub.f32 	%f1382, %f1380, %f1381;
	mul.f32 	%f1383, %f274, %f1374;
	mul.f32 	%f1384, %f273, %f1375;
	sub.f32 	%f1385, %f1383, %f1384;
	add.f32 	%f1386, %f1379, %f1379;
	add.f32 	%f1387, %f1382, %f1382;
	add.f32 	%f1388, %f1385, %f1385;
	fma.rn.f32 	%f1389, %f272, %f1386, %f1374;
	fma.rn.f32 	%f1390, %f272, %f1387, %f1375;
	fma.rn.f32 	%f1391, %f272, %f1388, %f1376;
	mul.f32 	%f1392, %f275, %f1387;
	mul.f32 	%f1393, %f274, %f1388;
	sub.f32 	%f1394, %f1392, %f1393;
	mul.f32 	%f1395, %f273, %f1388;
	mul.f32 	%f1396, %f275, %f1386;
	sub.f32 	%f1397, %f1395, %f1396;
	mul.f32 	%f1398, %f274, %f1386;
	mul.f32 	%f1399, %f273, %f1387;
	sub.f32 	%f1400, %f1398, %f1399;
	add.f32 	%f1401, %f1389, %f1394;
	add.f32 	%f1402, %f1390, %f1397;
	add.f32 	%f1403, %f1391, %f1400;
	mul.f32 	%f1404, %f275, %f5;
	mul.f32 	%f1405, %f274, %f6;
	sub.f32 	%f1406, %f1404, %f1405;
	mul.f32 	%f1407, %f273, %f6;
	mul.f32 	%f1408, %f275, %f4;
	sub.f32 	%f1409, %f1407, %f1408;
	mul.f32 	%f1410, %f274, %f4;
	mul.f32 	%f1411, %f273, %f5;
	sub.f32 	%f1412, %f1410, %f1411;
	add.f32 	%f1413, %f1406, %f1406;
	add.f32 	%f1414, %f1409, %f1409;
	add.f32 	%f1415, %f1412, %f1412;
	fma.rn.f32 	%f1416, %f272, %f1413, %f4;
	fma.rn.f32 	%f1417, %f272, %f1414, %f5;
	fma.rn.f32 	%f1418, %f272, %f1415, %f6;
	mul.f32 	%f1419, %f275, %f1414;
	mul.f32 	%f1420, %f274, %f1415;
	sub.f32 	%f1421, %f1419, %f1420;
	mul.f32 	%f1422, %f273, %f1415;
	mul.f32 	%f1423, %f275, %f1413;
	sub.f32 	%f1424, %f1422, %f1423;
	mul.f32 	%f1425, %f274, %f1413;
	mul.f32 	%f1426, %f273, %f1414;
	sub.f32 	%f1427, %f1425, %f1426;
	add.f32 	%f1428, %f1416, %f1421;
	add.f32 	%f1429, %f1417, %f1424;
	add.f32 	%f1430, %f1418, %f1427;
	fma.rn.f32 	%f1431, %f1428, %f1428, 0f00000000;
	fma.rn.f32 	%f1432, %f1429, %f1429, %f1431;
	fma.rn.f32 	%f1433, %f1430, %f1430, %f1432;
	max.f32 	%f1434, %f1433, 0f1E4B27B8;
	sqrt.rn.f32 	%f1435, %f1434;
	abs.f32 	%f1436, %f1435;
	setp.lt.f32 	%p31, %f1436, 0f1E4B27B8;
	selp.f32 	%f1437, 0f1E4B27B8, %f1435, %p31;
	div.rn.f32 	%f1438, %f1428, %f1437;
	min.f32 	%f1439, %f1438, 0f60AD78EC;
	max.f32 	%f1440, %f1439, 0fE0AD78EC;
	div.rn.f32 	%f1441, %f1429, %f1437;
	min.f32 	%f1442, %f1441, 0f60AD78EC;
	max.f32 	%f1443, %f1442, 0fE0AD78EC;
	div.rn.f32 	%f1444, %f1430, %f1437;
	min.f32 	%f1445, %f1444, 0f60AD78EC;
	max.f32 	%f1446, %f1445, 0fE0AD78EC;
	abs.f32 	%f1447, %f269;
	setp.lt.f32 	%p32, %f1447, 0f1E4B27B8;
	selp.f32 	%f1448, 0f1E4B27B8, %f269, %p32;
	div.rn.f32 	%f1449, %f1401, %f1448;
	min.f32 	%f1450, %f1449, 0f60AD78EC;
	max.f32 	%f385, %f1450, 0fE0AD78EC;
	abs.f32 	%f1451, %f270;
	setp.lt.f32 	%p33, %f1451, 0f1E4B27B8;
	selp.f32 	%f1452, 0f1E4B27B8, %f270, %p33;
	div.rn.f32 	%f1453, %f1402, %f1452;
	min.f32 	%f1454, %f1453, 0f60AD78EC;
	max.f32 	%f386, %f1454, 0fE0AD78EC;
	abs.f32 	%f1455, %f271;
	setp.lt.f32 	%p34, %f1455, 0f1E4B27B8;
	selp.f32 	%f1456, 0f1E4B27B8, %f271, %p34;
	div.rn.f32 	%f1457, %f1403, %f1456;
	min.f32 	%f1458, %f1457, 0f60AD78EC;
	max.f32 	%f387, %f1458, 0fE0AD78EC;
	div.rn.f32 	%f1459, %f1440, %f1448;
	min.f32 	%f1460, %f1459, 0f60AD78EC;
	max.f32 	%f1461, %f1460, 0fE0AD78EC;
	div.rn.f32 	%f1462, %f1443, %f1452;
	min.f32 	%f1463, %f1462, 0f60AD78EC;
	max.f32 	%f1464, %f1463, 0fE0AD78EC;
	div.rn.f32 	%f1465, %f1446, %f1456;
	min.f32 	%f1466, %f1465, 0f60AD78EC;
	max.f32 	%f1467, %f1466, 0fE0AD78EC;
	fma.rn.f32 	%f1468, %f1461, %f1461, 0f00000000;
	fma.rn.f32 	%f1469, %f1464, %f1464, %f1468;
	fma.rn.f32 	%f1470, %f1467, %f1467, %f1469;
	fma.rn.f32 	%f1471, %f385, %f1461, 0f00000000;
	fma.rn.f32 	%f1472, %f386, %f1464, %f1471;
	fma.rn.f32 	%f388, %f387, %f1467, %f1472;
	neg.f32 	%f1473, %f388;
	abs.f32 	%f1474, %f1470;
	setp.lt.f32 	%p35, %f1474, 0f1E4B27B8;
	selp.f32 	%f389, 0f1E4B27B8, %f1470, %p35;
	div.rn.f32 	%f1475, %f1473, %f389;
	min.f32 	%f1476, %f1475, 0f60AD78EC;
	max.f32 	%f1477, %f1476, 0fE0AD78EC;
	fma.rn.f32 	%f1478, %f1477, %f1461, %f385;
	fma.rn.f32 	%f1479, %f1477, %f1464, %f386;
	fma.rn.f32 	%f1480, %f1477, %f1467, %f387;
	fma.rn.f32 	%f1481, %f1478, %f1478, 0f00000000;
	fma.rn.f32 	%f1482, %f1479, %f1479, %f1481;
	fma.rn.f32 	%f1483, %f1480, %f1480, %f1482;
	mov.f32 	%f1484, 0f3F800000;
	sub.f32 	%f1485, %f1484, %f1483;
	mul.f32 	%f390, %f1470, %f1485;
	setp.lt.f32 	%p36, %f390, 0f00000000;
	mov.f32 	%f2853, 0fBF800000;
	mov.f32 	%f2854, %f2853;
	@%p36 bra 	$L__BB0_29;
	fma.rn.f32 	%f1487, %f385, %f385, 0f00000000;
	fma.rn.f32 	%f1488, %f386, %f386, %f1487;
	fma.rn.f32 	%f391, %f387, %f387, %f1488;
	setp.lt.f32 	%p37, %f390, 0f1E4B27B8;
	mov.f32 	%f2852, 0f00000000;
	@%p37 bra 	$L__BB0_28;
	sqrt.rn.f32 	%f2852, %f390;
$L__BB0_28:
	setp.gt.f32 	%p38, %f388, 0f00000000;
	selp.f32 	%f1489, 0fBF800000, 0f3F800000, %p38;
	setp.eq.f32 	%p39, %f388, 0f00000000;
	selp.f32 	%f1490, 0f00000000, %f1489, %p39;
	mul.f32 	%f1491, %f1490, %f2852;
	sub.f32 	%f1492, %f1491, %f388;
	abs.f32 	%f1493, %f1492;
	setp.lt.f32 	%p40, %f1493, 0f1E4B27B8;
	selp.f32 	%f1494, 0f1E4B27B8, %f1492, %p40;
	add.f32 	%f1495, %f391, 0fBF800000;
	div.rn.f32 	%f1496, %f1495, %f1494;
	min.f32 	%f1497, %f1496, 0f60AD78EC;
	max.f32 	%f2853, %f1497, 0fE0AD78EC;
	div.rn.f32 	%f1498, %f1492, %f389;
	min.f32 	%f1499, %f1498, 0f60AD78EC;
	max.f32 	%f2854, %f1499, 0fE0AD78EC;
$L__BB0_29:
	min.f32 	%f1500, %f2853, %f2854;
	max.f32 	%f1501, %f2853, %f2854;
	and.b32  	%r264, %r401, 1;
	setp.eq.b32 	%p41, %r264, 1;
	selp.f32 	%f2800, %f1500, %f1501, %p41;
	neg.f32 	%f1502, %f276;
	selp.f32 	%f2735, %f276, %f1502, %p41;
	mul.f32 	%f2732, %f2735, %f2849;
	mul.f32 	%f2733, %f2735, %f2850;
	mul.f32 	%f2734, %f2735, %f2851;
$L__BB0_30:
	sub.f32 	%f1504, %f258, %f2800;
	max.f32 	%f1505, %f1504, 0f00000000;
	sub.f32 	%f2799, %f2799, %f193;
	sub.f32 	%f2798, %f2798, %f190;
	sub.f32 	%f2797, %f2797, %f191;
	sub.f32 	%f2796, %f2796, %f192;
	mul.f32 	%f1506, %f1505, %f2799;
	max.f32 	%f1507, %f1506, 0f00000000;
	sub.f32 	%f1508, %f2795, %f1507;
	max.f32 	%f2795, %f1508, 0f00000000;
	neg.f32 	%f1509, %f1507;
	min.f32 	%f1510, %f1509, 0f423834F1;
	max.f32 	%f1511, %f1510, 0fE0AD78EC;
	fma.rn.f32 	%f1512, %f1511, 0f3BBB989D, 0f3F000000;
	cvt.sat.f32.f32 	%f1513, %f1512;
	mov.f32 	%f1514, 0f4B400001;
	mov.f32 	%f1515, 0f437C0000;
	fma.rm.f32 	%f1516, %f1513, %f1515, %f1514;
	add.f32 	%f1517, %f1516, 0fCB40007F;
	neg.f32 	%f1518, %f1517;
	fma.rn.f32 	%f1519, %f1511, 0f3FB8AA3B, %f1518;
	fma.rn.f32 	%f1520, %f1511, 0f32A57060, %f1519;
	mov.b32 	%r265, %f1516;
	shl.b32 	%r266, %r265, 23;
	mov.b32 	%f1521, %r266;
	ex2.approx.ftz.f32 	%f1522, %f1520;
	mul.f32 	%f1523, %f1522, %f1521;
	mov.f32 	%f2905, 0f3F800000;
	sub.f32 	%f1524, %f2905, %f1523;
	neg.f32 	%f1525, %f2795;
	min.f32 	%f462, %f1525, 0f423834F1;
	max.f32 	%f1526, %f462, 0fE0AD78EC;
	fma.rn.f32 	%f1527, %f1526, 0f3BBB989D, 0f3F000000;
	cvt.sat.f32.f32 	%f1528, %f1527;
	fma.rm.f32 	%f1529, %f1528, %f1515, %f1514;
	add.f32 	%f1530, %f1529, 0fCB40007F;
	neg.f32 	%f1531, %f1530;
	fma.rn.f32 	%f1532, %f1526, 0f3FB8AA3B, %f1531;
	fma.rn.f32 	%f1533, %f1526, 0f32A57060, %f1532;
	mov.b32 	%r267, %f1529;
	shl.b32 	%r268, %r267, 23;
	mov.b32 	%f1534, %r268;
	ex2.approx.ftz.f32 	%f1535, %f1533;
	mul.f32 	%f463, %f1535, %f1534;
	mul.f32 	%f1536, %f1524, %f463;
	min.f32 	%f464, %f1536, 0f3F800000;
	add.f32 	%f1537, %f258, %f2800;
	mul.f32 	%f1538, %f1537, 0f3F000000;
	mul.f32 	%f465, %f1538, 0f447A0000;
	abs.f32 	%f1539, %f465;
	div.rn.f32 	%f1540, %f1539, 0f3F8CCCCD;
	add.f32 	%f466, %f1540, 0f3F800000;
	abs.f32 	%f467, %f466;
	setp.eq.f32 	%p42, %f466, 0f3F800000;
	@%p42 bra 	$L__BB0_37;
	setp.num.f32 	%p43, %f467, %f467;
	@%p43 bra 	$L__BB0_33;
	mov.f32 	%f1597, 0fBDCCCCCD;
	add.rn.f32 	%f2905, %f466, %f1597;
	bra.uni 	$L__BB0_37;
$L__BB0_33:
	setp.neu.f32 	%p44, %f466, 0f00000000;
	setp.neu.f32 	%p45, %f467, 0f7F800000;
	and.pred  	%p46, %p44, %p45;
	@%p46 bra 	$L__BB0_35;
	add.f32 	%f1596, %f466, %f466;
	mov.b32 	%r278, %f1596;
	and.b32  	%r279, %r278, 2147483647;
	xor.b32  	%r280, %r279, 2139095040;
	mov.b32 	%f2905, %r280;
	bra.uni 	$L__BB0_37;
$L__BB0_35:
	setp.lt.f32 	%p47, %f467, 0f00800000;
	mul.f32 	%f1541, %f467, 0f4B800000;
	selp.f32 	%f1542, %f1541, %f467, %p47;
	mov.b32 	%r269, %f1542;
	add.s32 	%r270, %r269, -1060439283;
	and.b32  	%r271, %r270, -8388608;
	sub.s32 	%r272, %r269, %r271;
	mov.b32 	%f1543, %r272;
	cvt.rn.f32.s32 	%f1544, %r271;
	selp.f32 	%f1545, 0fC1C00000, 0f00000000, %p47;
	fma.rn.f32 	%f1546, %f1544, 0f34000000, %f1545;
	add.f32 	%f1547, %f1543, 0fBF800000;
	add.f32 	%f1548, %f1543, 0f3F800000;
	rcp.approx.ftz.f32 	%f1549, %f1548;
	add.f32 	%f1550, %f1547, %f1547;
	mul.f32 	%f1551, %f1550, %f1549;
	mul.f32 	%f1552, %f1551, %f1551;
	neg.f32 	%f1553, %f1551;
	sub.f32 	%f1554, %f1547, %f1551;
	add.f32 	%f1555, %f1554, %f1554;
	fma.rn.f32 	%f1556, %f1553, %f1547, %f1555;
	mul.rn.f32 	%f1557, %f1549, %f1556;
	fma.rn.f32 	%f1558, %f1552, 0f3A2C32E4, 0f3B52E7DB;
	fma.rn.f32 	%f1559, %f1558, %f1552, 0f3C93BB73;
	fma.rn.f32 	%f1560, %f1559, %f1552, 0f3DF6384F;
	mul.rn.f32 	%f1561, %f1560, %f1552;
	fma.rn.f32 	%f1562, %f1551, 0f3FB8AA3B, %f1546;
	mul.f32 	%f1563, %f1561, 0f40400000;
	sub.f32 	%f1564, %f1546, %f1562;
	fma.rn.f32 	%f1565, %f1551, 0f3FB8AA3B, %f1564;
	fma.rn.f32 	%f1566, %f1557, 0f3FB8AA3B, %f1565;
	fma.rn.f32 	%f1567, %f1551, 0f32A55E34, %f1566;
	fma.rn.f32 	%f1568, %f1563, %f1557, %f1567;
	fma.rn.f32 	%f1569, %f1561, %f1551, %f1568;
	add.rn.f32 	%f1570, %f1562, %f1569;
	mov.f32 	%f1571, 0fBDCCCCCD;
	mul.rn.f32 	%f1572, %f1570, %f1571;
	cvt.rni.f32.f32 	%f1573, %f1572;
	sub.f32 	%f1574, %f1572, %f1573;
	neg.f32 	%f1575, %f1572;
	fma.rn.f32 	%f1576, %f1570, 0fBDCCCCCD, %f1575;
	neg.f32 	%f1577, %f1562;
	add.rn.f32 	%f1578, %f1570, %f1577;
	neg.f32 	%f1579, %f1578;
	add.rn.f32 	%f1580, %f1569, %f1579;
	fma.rn.f32 	%f1581, %f1580, 0fBDCCCCCD, %f1576;
	add.f32 	%f1582, %f1574, %f1581;
	setp.gt.f32 	%p48, %f1573, 0f00000000;
	selp.b32 	%r273, 0, -2097152000, %p48;
	setp.geu.f32 	%p49, %f466, 0f00000000;
	setp.lt.f32 	%p50, %f1572, 0f00000000;
	selp.f32 	%f1583, 0f00000000, 0f7F800000, %p50;
	abs.f32 	%f1584, %f1572;
	setp.gt.f32 	%p51, %f1584, 0f43180000;
	cvt.rzi.s32.f32 	%r274, %f1573;
	shl.b32 	%r275, %r274, 23;
	sub.s32 	%r276, %r275, %r273;
	mov.b32 	%f1585, %r276;
	add.s32 	%r277, %r273, 2130706432;
	mov.b32 	%f1586, %r277;
	fma.rn.f32 	%f1587, %f1582, 0f391FCB8E, 0f3AAF85ED;
	fma.rn.f32 	%f1588, %f1587, %f1582, 0f3C1D9856;
	fma.rn.f32 	%f1589, %f1588, %f1582, 0f3D6357BB;
	fma.rn.f32 	%f1590, %f1589, %f1582, 0f3E75FDEC;
	fma.rn.f32 	%f1591, %f1590, %f1582, 0f3F317218;
	fma.rn.f32 	%f1592, %f1591, %f1582, 0f3F800000;
	mul.f32 	%f1593, %f1592, %f1586;
	mul.f32 	%f1594, %f1593, %f1585;
	selp.f32 	%f2905, %f1583, %f1594, %p51;
	@%p49 bra 	$L__BB0_37;
	mov.f32 	%f2905, 0f7FFFFFFF;
$L__BB0_37:
	max.f32 	%f1598, %f464, 0f00000000;
	add.f32 	%f1599, %f2905, 0fBF800000;
	setp.lt.f32 	%p52, %f465, 0f00000000;
	selp.f32 	%f1600, 0f41300000, 0fC1300000, %p52;
	setp.eq.f32 	%p53, %f465, 0f00000000;
	selp.f32 	%f1601, 0f80000000, %f1600, %p53;
	mul.f32 	%f1602, %f1601, %f1599;
	sub.f32 	%f2802, %f2802, %f1598;
	mul.f32 	%f1603, %f1598, %f1602;
	sub.f32 	%f2801, %f2801, %f1603;
	shr.u32 	%r281, %r41, 1;
	cvt.rn.f32.u32 	%f1604, %r281;
	cvt.rzi.u32.f32 	%r45, %f1604;
	sub.f32 	%f474, %f2803, %f2800;
	max.f32 	%f475, %f474, 0f00000000;
	mul.f32 	%f476, %f475, %f2799;
	max.f32 	%f477, %f476, 0f00000000;
	abs.f32 	%f478, %f2799;
	neg.f32 	%f479, %f477;
	mul.f32 	%f1605, %f477, 0fBFB8AA3B;
	cvt.rni.f32.f32 	%f1606, %f1605;
	abs.f32 	%f1607, %f479;
	setp.lt.f32 	%p54, %f1607, 0f3ED1EB85;
	selp.f32 	%f1608, 0f00000000, %f1606, %p54;
	fma.rn.f32 	%f1609, %f1608, 0fBF317200, %f479;
	fma.rn.f32 	%f1610, %f1608, 0fB5BFBE8E, %f1609;
	setp.eq.f32 	%p55, %f1608, 0f43000000;
	selp.f32 	%f1611, 0f42FE0000, %f1608, %p55;
	fma.rn.f32 	%f1612, %f1610, 0f3AB5EBE6, 0f3C095663;
	fma.rn.f32 	%f1613, %f1612, %f1610, 0f3D2AABE3;
	fma.rn.f32 	%f1614, %f1613, %f1610, 0f3E2AA9F6;
	fma.rn.f32 	%f1615, %f1614, %f1610, 0f3EFFFFFE;
	mul.f32 	%f1616, %f1610, %f1615;
	fma.rn.f32 	%f1617, %f1616, %f1610, %f1610;
	ex2.approx.f32 	%f1618, %f1611;
	add.f32 	%f1619, %f1618, 0fBF800000;
	fma.rn.f32 	%f1620, %f1617, %f1618, %f1619;
	add.f32 	%f1621, %f1620, %f1620;
	selp.f32 	%f1622, %f1621, %f1620, %p55;
	setp.gt.f32 	%p56, %f1611, 0f43000000;
	selp.f32 	%f1623, 0f7F800000, %f1622, %p56;
	setp.lt.f32 	%p57, %f1611, 0fC1C80000;
	selp.f32 	%f1624, 0fBF800000, %f1623, %p57;
	setp.eq.f32 	%p58, %f477, 0f00000000;
	sub.f32 	%f1625, %f479, %f477;
	selp.f32 	%f480, %f1625, %f1624, %p58;
	neg.f32 	%f481, %f480;
	mul.f32 	%f482, %f463, %f481;
	min.f32 	%f483, %f482, 0f3F800000;
	max.f32 	%f484, %f483, 0f00000000;
	setp.geu.f32 	%p59, %f2799, 0f358637BD;
	@%p59 bra 	$L__BB0_39;
	add.f32 	%f2912, %f480, 0f3F800000;
	mul.f32 	%f1648, %f2800, %f2912;
	mul.f32 	%f1649, %f2803, %f480;
	sub.f32 	%f2907, %f1648, %f1649;
	mov.f32 	%f2908, 0f00000000;
	mov.f32 	%f2909, %f2908;
	mov.f32 	%f2910, %f2908;
	mov.f32 	%f2911, %f2908;
	bra.uni 	$L__BB0_42;
$L__BB0_39:
	setp.lt.f32 	%p60, %f478, 0f1E4B27B8;
	mov.f32 	%f2910, 0f60A14BA2;
	@%p60 bra 	$L__BB0_41;
	rcp.rn.f32 	%f1627, %f2799;
	min.f32 	%f1628, %f1627, 0f60AD78EC;
	max.f32 	%f2910, %f1628, 0fE0AD78EC;
$L__BB0_41:
	ld.param.f32 	%f2680, [_Z26__kernel__backwards_kernel10TensorViewS_S_S_S_S_11DualModel_0S_S_S_S_S_fffj_param_12];
	add.f32 	%f2908, %f2680, %f2803;
	min.f32 	%f1630, %f479, 0f423834F1;
	max.f32 	%f1631, %f1630, 0fE0AD78EC;
	fma.rn.f32 	%f1632, %f1631, 0f3BBB989D, 0f3F000000;
	cvt.sat.f32.f32 	%f1633, %f1632;
	mov.f32 	%f1634, 0f4B400001;
	mov.f32 	%f1635, 0f437C0000;
	fma.rm.f32 	%f1636, %f1633, %f1635, %f1634;
	add.f32 	%f1637, %f1636, 0fCB40007F;
	neg.f32 	%f1638, %f1637;
	fma.rn.f32 	%f1639, %f1631, 0f3FB8AA3B, %f1638;
	fma.rn.f32 	%f1640, %f1631, 0f32A57060, %f1639;
	mov.b32 	%r282, %f1636;
	shl.b32 	%r283, %r282, 23;
	mov.b32 	%f1641, %r283;
	ex2.approx.ftz.f32 	%f1642, %f1640;
	mul.f32 	%f2909, %f1642, %f1641;
	mul.f32 	%f1643, %f2910, %f481;
	mul.f32 	%f1644, %f2908, %f2909;
	sub.f32 	%f1645, %f1643, %f1644;
	add.f32 	%f1646, %f2680, %f2800;
	add.f32 	%f2907, %f1646, %f1645;
	mov.f32 	%f2912, 0f00000000;
	mov.f32 	%f2911, %f481;
$L__BB0_42:
	add.f32 	%f1651, %f2803, %f2800;
	mul.f32 	%f1652, %f1651, 0f3F000000;
	mul.f32 	%f498, %f1652, 0f447A0000;
	abs.f32 	%f1653, %f498;
	div.rn.f32 	%f1654, %f1653, 0f3F8CCCCD;
	add.f32 	%f499, %f1654, 0f3F800000;
	abs.f32 	%f500, %f499;
	setp.lt.f32 	%p61, %f500, 0f00800000;
	mul.f32 	%f1655, %f500, 0f4B800000;
	selp.f32 	%f1656, %f1655, %f500, %p61;
	selp.f32 	%f1657, 0fC1C00000, 0f00000000, %p61;
	mov.b32 	%r284, %f1656;
	add.s32 	%r285, %r284, -1060439283;
	and.b32  	%r286, %r285, -8388608;
	sub.s32 	%r287, %r284, %r286;
	mov.b32 	%f1658, %r287;
	cvt.rn.f32.s32 	%f1659, %r286;
	fma.rn.f32 	%f1660, %f1659, 0f34000000, %f1657;
	add.f32 	%f1661, %f1658, 0fBF800000;
	add.f32 	%f1662, %f1658, 0f3F800000;
	rcp.approx.ftz.f32 	%f1663, %f1662;
	add.f32 	%f1664, %f1661, %f1661;
	mul.f32 	%f1665, %f1664, %f1663;
	mul.f32 	%f1666, %f1665, %f1665;
	sub.f32 	%f1667, %f1661, %f1665;
	add.f32 	%f1668, %f1667, %f1667;
	neg.f32 	%f1669, %f1665;
	fma.rn.f32 	%f1670, %f1669, %f1661, %f1668;
	mul.rn.f32 	%f1671, %f1663, %f1670;
	fma.rn.f32 	%f1672, %f1666, 0f3A2C32E4, 0f3B52E7DB;
	fma.rn.f32 	%f1673, %f1672, %f1666, 0f3C93BB73;
	fma.rn.f32 	%f1674, %f1673, %f1666, 0f3DF6384F;
	mul.rn.f32 	%f1675, %f1674, %f1666;
	fma.rn.f32 	%f1676, %f1665, 0f3FB8AA3B, %f1660;
	sub.f32 	%f1677, %f1660, %f1676;
	fma.rn.f32 	%f1678, %f1665, 0f3FB8AA3B, %f1677;
	fma.rn.f32 	%f1679, %f1671, 0f3FB8AA3B, %f1678;
	fma.rn.f32 	%f1680, %f1665, 0f32A55E34, %f1679;
	mul.f32 	%f1681, %f1675, 0f40400000;
	fma.rn.f32 	%f1682, %f1681, %f1671, %f1680;
	fma.rn.f32 	%f1683, %f1675, %f1665, %f1682;
	add.rn.f32 	%f1684, %f1676, %f1683;
	neg.f32 	%f1685, %f1676;
	add.rn.f32 	%f1686, %f1684, %f1685;
	neg.f32 	%f1687, %f1686;
	add.rn.f32 	%f1688, %f1683, %f1687;
	mov.f32 	%f1689, 0fBDCCCCCD;
	mul.rn.f32 	%f1690, %f1684, %f1689;
	neg.f32 	%f1691, %f1690;
	fma.rn.f32 	%f1692, %f1684, 0fBDCCCCCD, %f1691;
	fma.rn.f32 	%f1693, %f1688, 0fBDCCCCCD, %f1692;
	cvt.rni.f32.f32 	%f1694, %f1690;
	sub.f32 	%f1695, %f1690, %f1694;
	add.f32 	%f1696, %f1695, %f1693;
	fma.rn.f32 	%f1697, %f1696, 0f391FCB8E, 0f3AAF85ED;
	fma.rn.f32 	%f1698, %f1697, %f1696, 0f3C1D9856;
	fma.rn.f32 	%f1699, %f1698, %f1696, 0f3D6357BB;
	fma.rn.f32 	%f1700, %f1699, %f1696, 0f3E75FDEC;
	fma.rn.f32 	%f1701, %f1700, %f1696, 0f3F317218;
	fma.rn.f32 	%f1702, %f1701, %f1696, 0f3F800000;
	cvt.rzi.s32.f32 	%r288, %f1694;
	setp.gt.f32 	%p62, %f1694, 0f00000000;
	selp.b32 	%r289, 0, -2097152000, %p62;
	add.s32 	%r290, %r289, 2130706432;
	mov.b32 	%f1703, %r290;
	mul.f32 	%f1704, %f1702, %f1703;
	shl.b32 	%r291, %r288, 23;
	sub.s32 	%r292, %r291, %r289;
	mov.b32 	%f1705, %r292;
	mul.f32 	%f1706, %f1704, %f1705;
	abs.f32 	%f1707, %f1690;
	setp.gt.f32 	%p63, %f1707, 0f43180000;
	setp.lt.f32 	%p64, %f1690, 0f00000000;
	selp.f32 	%f1708, 0f00000000, 0f7F800000, %p64;
	selp.f32 	%f501, %f1708, %f1706, %p63;
	setp.eq.f32 	%p65, %f499, 0f3F800000;
	mov.f32 	%f2913, 0f3F800000;
	@%p65 bra 	$L__BB0_49;
	setp.num.f32 	%p66, %f500, %f500;
	@%p66 bra 	$L__BB0_45;
	mov.f32 	%f1711, 0fBDCCCCCD;
	add.rn.f32 	%f2913, %f499, %f1711;
	bra.uni 	$L__BB0_49;
$L__BB0_45:
	setp.neu.f32 	%p67, %f499, 0f00000000;
	setp.neu.f32 	%p68, %f500, 0f7F800000;
	and.pred  	%p69, %p67, %p68;
	@%p69 bra 	$L__BB0_47;
	add.f32 	%f1710, %f499, %f499;
	mov.b32 	%r293, %f1710;
	and.b32  	%r294, %r293, 2147483647;
	xor.b32  	%r295, %r294, 2139095040;
	mov.b32 	%f2913, %r295;
	bra.uni 	$L__BB0_49;
$L__BB0_47:
	setp.geu.f32 	%p70, %f499, 0f00000000;
	mov.f32 	%f2913, %f501;
	@%p70 bra 	$L__BB0_49;
	mov.f32 	%f2913, 0f7FFFFFFF;
$L__BB0_49:
	setp.lt.f32 	%p71, %f498, 0f00000000;
	selp.f32 	%f1713, 0f41300000, 0fC1300000, %p71;
	setp.eq.f32 	%p72, %f498, 0f00000000;
	selp.f32 	%f1714, 0f80000000, %f1713, %p72;
	add.f32 	%f1715, %f2913, 0fBF800000;
	mul.f32 	%f1716, %f1714, %f1715;
	add.f32 	%f1717, %f484, %f484;
	mul.f32 	%f1718, %f1717, %f1716;
	mul.f32 	%f505, %f2791, %f1716;
	fma.rn.f32 	%f506, %f2793, %f1717, %f2791;
	mul.f32 	%f1719, %f2794, %f2802;
	fma.rn.f32 	%f507, %f2794, %f1718, %f2792;
	mul.f32 	%f1720, %f1719, %f1716;
	fma.rn.f32 	%f1721, %f2793, %f2801, %f1720;
	add.f32 	%f508, %f1721, %f1721;
	mul.f32 	%f1722, %f1719, %f1717;
	fma.rn.f32 	%f1723, %f2791, %f484, %f1722;
	mul.f32 	%f509, %f1714, %f1723;
	setp.lt.f32 	%p73, %f499, 0f358637BD;
	mov.f32 	%f2915, 0f00000000;
	@%p73 bra 	$L__BB0_56;
	setp.eq.f32 	%p74, %f499, 0f3F800000;
	mov.f32 	%f2914, 0f3F800000;
	@%p74 bra 	$L__BB0_55;
	setp.num.f32 	%p75, %f500, %f500;
	@%p75 bra 	$L__BB0_53;
	mov.f32 	%f1726, 0fBDCCCCCD;
	add.rn.f32 	%f2914, %f499, %f1726;
	bra.uni 	$L__BB0_55;
$L__BB0_53:
	setp.neu.f32 	%p76, %f500, 0f7F800000;
	mov.f32 	%f2914, %f501;
	@%p76 bra 	$L__BB0_55;
	add.f32 	%f1725, %f499, %f499;
	mov.b32 	%r296, %f1725;
	and.b32  	%r297, %r296, 2147483647;
	xor.b32  	%r298, %r297, 2139095040;
	mov.b32 	%f2914, %r298;
$L__BB0_55:
	mul.f32 	%f1727, %f2914, 0fBDCCCCCD;
	div.rn.f32 	%f1728, %f1727, %f499;
	mul.f32 	%f2915, %f509, %f1728;
$L__BB0_56:
	setp.geu.f32 	%p77, %f2799, 0f358637BD;
	div.rn.f32 	%f1729, %f2915, 0f3F9AE148;
	mul.f32 	%f1730, %f1729, 0f3F8CCCCD;
	setp.leu.f32 	%p78, %f498, 0f00000000;
	setp.neu.f32 	%p79, %f498, 0f00000000;
	selp.f32 	%f1731, 0fBF800000, 0f00000000, %p79;
	selp.f32 	%f1732, %f1731, 0f3F800000, %p78;
	mul.f32 	%f1733, %f1732, %f1730;
	mul.f32 	%f1734, %f1733, 0f447A0000;
	mul.f32 	%f515, %f1734, 0f3F000000;
	add.f32 	%f516, %f2790, 0f00000000;
	add.f32 	%f517, %f2789, %f515;
	add.f32 	%f1735, %f3088, 0f00000000;
	add.f32 	%f1736, %f3089, 0f00000000;
	add.f32 	%f1737, %f3090, 0f00000000;
	add.f32 	%f1738, %f3091, 0f00000000;
	add.f32 	%f518, %f2784, 0f00000000;
	add.f32 	%f519, %f2783, 0f00000000;
	add.f32 	%f520, %f2782, 0f00000000;
	add.f32 	%f521, %f2781, 0f00000000;
	mul.f32 	%f1739, %f463, %f516;
	max.f32 	%f1740, %f2907, 0f00000000;
	mul.f32 	%f522, %f1740, %f516;
	setp.gt.f32 	%p80, %f2907, 0f00000000;
	setp.lt.f32 	%p81, %f2907, 0f00000000;
	mul.f32 	%f1741, %f1739, 0f3F000000;
	selp.f32 	%f1742, 0f00000000, %f1741, %p81;
	selp.f32 	%f523, %f1739, %f1742, %p80;
	add.f32 	%f1743, %f2792, %f505;
	add.f32 	%f524, %f1743, %f508;
	add.f32 	%f525, %f1735, 0f00000000;
	add.f32 	%f526, %f1736, 0f00000000;
	add.f32 	%f527, %f1737, 0f00000000;
	add.f32 	%f528, %f1738, 0f00000000;
	@%p77 bra 	$L__BB0_58;
	mul.f32 	%f2920, %f523, %f481;
	mul.f32 	%f2919, %f2912, %f523;
	mul.f32 	%f1786, %f2803, %f523;
	mul.f32 	%f1787, %f2800, %f523;
	sub.f32 	%f2916, %f1786, %f1787;
	mov.f32 	%f2917, 0f00000000;
	mov.f32 	%f2918, %f2917;
	bra.uni 	$L__BB0_59;
$L__BB0_58:
	neg.f32 	%f1745, %f523;
	mul.f32 	%f1746, %f2908, %f1745;
	mul.f32 	%f2920, %f2909, %f1745;
	min.f32 	%f1747, %f479, 0f423834F1;
	max.f32 	%f1748, %f1747, 0fE0AD78EC;
	fma.rn.f32 	%f1749, %f1748, 0f3BBB989D, 0f3F000000;
	cvt.sat.f32.f32 	%f1750, %f1749;
	mov.f32 	%f1751, 0f4B400001;
	mov.f32 	%f1752, 0f437C0000;
	fma.rm.f32 	%f1753, %f1750, %f1752, %f1751;
	add.f32 	%f1754, %f1753, 0fCB40007F;
	neg.f32 	%f1755, %f1754;
	fma.rn.f32 	%f1756, %f1748, 0f3FB8AA3B, %f1755;
	fma.rn.f32 	%f1757, %f1748, 0f32A57060, %f1756;
	mov.b32 	%r299, %f1753;
	shl.b32 	%r300, %r299, 23;
	mov.b32 	%f1758, %r300;
	ex2.approx.ftz.f32 	%f1759, %f1757;
	mul.f32 	%f1760, %f1759, %f1758;
	mul.f32 	%f1761, %f1746, %f1760;
	setp.gt.f32 	%p82, %f1747, 0fE0AD78EC;
	setp.lt.f32 	%p83, %f1747, 0fE0AD78EC;
	mul.f32 	%f1762, %f1761, 0f3F000000;
	selp.f32 	%f1763, 0f00000000, %f1762, %p83;
	selp.f32 	%f1764, %f1761, %f1763, %p82;
	mul.f32 	%f1765, %f2911, %f523;
	mul.f32 	%f1766, %f2910, %f523;
	fma.rn.f32 	%f1767, %f479, 0f3BBB989D, 0f3F000000;
	cvt.sat.f32.f32 	%f1768, %f1767;
	fma.rm.f32 	%f1769, %f1768, %f1752, %f1751;
	add.f32 	%f1770, %f1769, 0fCB40007F;
	neg.f32 	%f1771, %f1770;
	fma.rn.f32 	%f1772, %f479, 0f3FB8AA3B, %f1771;
	fma.rn.f32 	%f1773, %f479, 0f32A57060, %f1772;
	mov.b32 	%r301, %f1769;
	shl.b32 	%r302, %r301, 23;
	mov.b32 	%f1774, %r302;
	ex2.approx.ftz.f32 	%f1775, %f1773;
	mul.f32 	%f1776, %f1775, %f1774;
	mul.f32 	%f1777, %f1766, %f1776;
	mul.f32 	%f1778, %f2799, %f2799;
	setp.lt.f32 	%p84, %f1778, 0f1E4B27B8;
	mov.f32 	%f1779, 0fBF800000;
	div.rn.f32 	%f1780, %f1779, %f1778;
	selp.f32 	%f1781, %f1765, %f1780, %p84;
	selp.f32 	%f1782, 0fE0A14BA2, %f1765, %p84;
	mul.f32 	%f1783, %f1781, %f1782;
	min.f32 	%f1784, %f1783, 0f60AD78EC;
	max.f32 	%f2918, %f1784, 0fE0AD78EC;
	sub.f32 	%f2917, %f1764, %f1777;
	mov.f32 	%f2916, 0f00000000;
	mov.f32 	%f2919, %f523;
$L__BB0_59:
	add.f32 	%f1789, %f518, 0f00000000;
	add.f32 	%f540, %f519, 0f00000000;
	add.f32 	%f541, %f520, 0f00000000;
	add.f32 	%f542, %f521, 0f00000000;
	setp.lt.f32 	%p85, %f478, 0f1E4B27B8;
	selp.f32 	%f1790, 0f1E4B27B8, %f2799, %p85;
	setp.eq.s32 	%p86, %r29, 0;
	cvt.u64.u32 	%rd313, %r36;
	cvt.u64.u32 	%rd314, %r16;
	cvt.u64.u32 	%rd315, %r35;
	cvt.u64.u32 	%rd316, %r34;
	cvt.u64.u32 	%rd317, %r12;
	cvt.u64.u32 	%rd318, %r33;
	cvt.u64.u32 	%rd319, %r10;
	cvt.u64.u32 	%rd320, %r32;
	cvt.u64.u32 	%rd321, %r8;
	add.f32 	%f1791, %f515, %f2919;
	mul.f32 	%f1792, %f484, %f540;
	mul.f32 	%f1793, %f484, %f541;
	mul.f32 	%f1794, %f484, %f542;
	div.rn.f32 	%f1795, %f2798, %f1790;
	min.f32 	%f1796, %f1795, 0f60AD78EC;
	max.f32 	%f1797, %f1796, 0fE0AD78EC;
	div.rn.f32 	%f1798, %f2797, %f1790;
	min.f32 	%f1799, %f1798, 0f60AD78EC;
	max.f32 	%f1800, %f1799, 0fE0AD78EC;
	mul.f32 	%f1801, %f1800, %f541;
	div.rn.f32 	%f1802, %f2796, %f1790;
	min.f32 	%f1803, %f1802, 0f60AD78EC;
	max.f32 	%f1804, %f1803, 0fE0AD78EC;
	fma.rn.f32 	%f1805, %f1797, %f540, %f1801;
	fma.rn.f32 	%f1806, %f1804, %f542, %f1805;
	add.f32 	%f1807, %f524, %f1806;
	setp.gt.f32 	%p87, %f483, 0f00000000;
	setp.lt.f32 	%p88, %f483, 0f00000000;
	mul.f32 	%f1808, %f1807, 0f3F000000;
	selp.f32 	%f1809, 0f00000000, %f1808, %p88;
	selp.f32 	%f1810, %f1807, %f1809, %p87;
	setp.lt.f32 	%p89, %f482, 0f3F800000;
	setp.gt.f32 	%p90, %f482, 0f3F800000;
	mul.f32 	%f1811, %f1810, 0f3F000000;
	selp.f32 	%f1812, 0f00000000, %f1811, %p90;
	selp.f32 	%f1813, %f1810, %f1812, %p89;
	mul.f32 	%f1814, %f480, %f1813;
	sub.f32 	%f1815, %f522, %f1814;
	mul.f32 	%f1816, %f463, %f1815;
	setp.gt.f32 	%p91, %f462, 0fE0AD78EC;
	setp.lt.f32 	%p92, %f462, 0fE0AD78EC;
	mul.f32 	%f1817, %f1816, 0f3F000000;
	selp.f32 	%f1818, 0f00000000, %f1817, %p92;
	selp.f32 	%f1819, %f1816, %f1818, %p91;
	fma.rn.f32 	%f1820, %f463, %f1813, %f2916;
	fma.rn.f32 	%f1821, %f479, 0f3BBB989D, 0f3F000000;
	cvt.sat.f32.f32 	%f1822, %f1821;
	mov.f32 	%f1823, 0f4B400001;
	mov.f32 	%f1824, 0f437C0000;
	fma.rm.f32 	%f1825, %f1822, %f1824, %f1823;
	add.f32 	%f1826, %f1825, 0fCB40007F;
	neg.f32 	%f1827, %f1826;
	fma.rn.f32 	%f1828, %f479, 0f3FB8AA3B, %f1827;
	fma.rn.f32 	%f1829, %f479, 0f32A57060, %f1828;
	mov.b32 	%r303, %f1825;
	shl.b32 	%r304, %r303, 23;
	mov.b32 	%f1830, %r304;
	ex2.approx.ftz.f32 	%f1831, %f1829;
	mul.f32 	%f1832, %f1831, %f1830;
	mul.f32 	%f1833, %f1832, %f1820;
	sub.f32 	%f1834, %f2917, %f1833;
	add.f32 	%f1835, %f477, %f2795;
	setp.gt.f32 	%p93, %f1835, 0f00000000;
	mul.f32 	%f1836, %f1789, 0f3F000000;
	selp.f32 	%f1837, %f1789, %f1836, %p93;
	sub.f32 	%f543, %f1837, %f1819;
	div.rn.f32 	%f1838, %f1794, %f1790;
	mul.f32 	%f1839, %f2799, %f2799;
	setp.lt.f32 	%p94, %f1839, 0f1E4B27B8;
	neg.f32 	%f1840, %f2796;
	selp.f32 	%f1841, %f2796, %f1840, %p94;
	selp.f32 	%f1842, 0f9E4B27B8, %f1839, %p94;
	div.rn.f32 	%f1843, %f1841, %f1842;
	mul.f32 	%f1844, %f1843, %f1794;
	min.f32 	%f1845, %f1844, 0f60AD78EC;
	max.f32 	%f1846, %f1845, 0fE0AD78EC;
	div.rn.f32 	%f1847, %f1793, %f1790;
	neg.f32 	%f1848, %f2797;
	selp.f32 	%f1849, %f2797, %f1848, %p94;
	div.rn.f32 	%f1850, %f1849, %f1842;
	mul.f32 	%f1851, %f1850, %f1793;
	min.f32 	%f1852, %f1851, 0f60AD78EC;
	max.f32 	%f1853, %f1852, 0fE0AD78EC;
	div.rn.f32 	%f1854, %f1792, %f1790;
	neg.f32 	%f1855, %f2798;
	selp.f32 	%f1856, %f2798, %f1855, %p94;
	div.rn.f32 	%f1857, %f1856, %f1842;
	mul.f32 	%f1858, %f1857, %f1792;
	min.f32 	%f1859, %f1858, 0f60AD78EC;
	max.f32 	%f1860, %f1859, 0fE0AD78EC;
	add.f32 	%f1861, %f1853, %f1846;
	add.f32 	%f1862, %f1860, %f1861;
	sub.f32 	%f1863, %f1837, %f1834;
	setp.gt.f32 	%p95, %f476, 0f00000000;
	setp.lt.f32 	%p96, %f476, 0f00000000;
	mul.f32 	%f1864, %f1863, 0f3F000000;
	selp.f32 	%f1865, 0f00000000, %f1864, %p96;
	selp.f32 	%f1866, %f1863, %f1865, %p95;
	mul.f32 	%f1867, %f2799, %f1866;
	fma.rn.f32 	%f1868, %f475, %f1866, %f1862;
	add.f32 	%f1869, %f2918, %f1868;
	min.f32 	%f1870, %f1854, 0f60AD78EC;
	max.f32 	%f1871, %f1870, 0fE0AD78EC;
	min.f32 	%f1872, %f1847, 0f60AD78EC;
	max.f32 	%f1873, %f1872, 0fE0AD78EC;
	min.f32 	%f1874, %f1838, 0f60AD78EC;
	max.f32 	%f1875, %f1874, 0fE0AD78EC;
	add.f32 	%f1876, %f525, %f1869;
	add.f32 	%f1877, %f526, %f1871;
	add.f32 	%f1878, %f527, %f1873;
	add.f32 	%f1879, %f528, %f1875;
	setp.gt.f32 	%p97, %f474, 0f00000000;
	setp.lt.f32 	%p98, %f474, 0f00000000;
	mul.f32 	%f1880, %f1867, 0f3F000000;
	selp.f32 	%f1881, 0f00000000, %f1880, %p98;
	selp.f32 	%f1882, %f1867, %f1881, %p97;
	sub.f32 	%f544, %f1791, %f1882;
	add.f32 	%f1883, %f517, 0f00000000;
	add.f32 	%f1884, %f1883, %f1882;
	add.f32 	%f545, %f2920, %f1884;
	add.f32 	%f546, %f2794, 0f00000000;
	add.f32 	%f547, %f2793, 0f00000000;
	add.f32 	%f548, %f507, 0f00000000;
	add.f32 	%f549, %f506, 0f00000000;
	add.f32 	%f550, %f516, 0f00000000;
	add.f32 	%f3088, %f1876, 0f00000000;
	add.f32 	%f3089, %f1877, 0f00000000;
	add.f32 	%f3090, %f1878, 0f00000000;
	add.f32 	%f3091, %f1879, 0f00000000;
	mul.lo.s32 	%r305, %r45, %r7;
	cvt.u64.u32 	%rd322, %r305;
	add.s64 	%rd323, %rd4, %rd322;
	ld.global.f32 	%f555, [%rd323];
	add.s64 	%rd324, %rd323, %rd321;
	ld.global.f32 	%f556, [%rd324];
	add.s64 	%rd325, %rd323, %rd320;
	ld.global.f32 	%f557, [%rd325];
	mul.lo.s32 	%r306, %r45, %r9;
	cvt.u64.u32 	%rd326, %r306;
	add.s64 	%rd327, %rd5, %rd326;
	ld.global.f32 	%f558, [%rd327];
	add.s64 	%rd328, %rd327, %rd319;
	ld.global.f32 	%f559, [%rd328];
	add.s64 	%rd329, %rd327, %rd318;
	ld.global.f32 	%f560, [%rd329];
	mul.lo.s32 	%r307, %r45, %r11;
	cvt.u64.u32 	%rd330, %r307;
	add.s64 	%rd331, %rd6, %rd330;
	ld.global.f32 	%f561, [%rd331];
	add.s64 	%rd332, %rd331, %rd317;
	ld.global.f32 	%f562, [%rd332];
	add.s64 	%rd333, %rd331, %rd316;
	ld.global.f32 	%f563, [%rd333];
	add.s64 	%rd334, %rd331, %rd315;
	ld.global.f32 	%f564, [%rd334];
	mul.lo.s32 	%r308, %r45, %r13;
	cvt.u64.u32 	%rd335, %r308;
	add.s64 	%rd336, %rd7, %rd335;
	ld.global.f32 	%f565, [%rd336];
	mul.lo.s32 	%r309, %r45, %r14;
	cvt.u64.u32 	%rd337, %r309;
	add.s64 	%rd23, %rd8, %rd337;
	ld.global.f32 	%f566, [%rd23];
	add.s64 	%rd338, %rd23, %rd314;
	ld.global.f32 	%f567, [%rd338];
	add.s64 	%rd339, %rd23, %rd313;
	ld.global.f32 	%f568, [%rd339];
	@%p86 bra 	$L__BB0_63;
	setp.eq.s32 	%p99, %r29, 1;
	cvt.u64.u32 	%rd340, %r42;
	shl.b32 	%r310, %r15, 1;
	cvt.u64.u32 	%rd341, %r310;
	cvt.u64.u32 	%rd342, %r15;
	add.s64 	%rd345, %rd23, %rd342;
	ld.global.f32 	%f2921, [%rd345];
	add.s64 	%rd346, %rd345, %rd314;
	ld.global.f32 	%f2922, [%rd346];
	add.s64 	%rd347, %rd345, %rd313;
	ld.global.f32 	%f2923, [%rd347];
	add.s64 	%rd348, %rd23, %rd341;
	ld.global.f32 	%f2924, [%rd348];
	add.s64 	%rd349, %rd348, %rd314;
	ld.global.f32 	%f2925, [%rd349];
	add.s64 	%rd350, %rd348, %rd313;
	ld.global.f32 	%f2926, [%rd350];
	add.s64 	%rd351, %rd23, %rd340;
	ld.global.f32 	%f2927, [%rd351];
	add.s64 	%rd352, %rd351, %rd314;
	ld.global.f32 	%f2928, [%rd352];
	add.s64 	%rd353, %rd351, %rd313;
	ld.global.f32 	%f2929, [%rd353];
	@%p99 bra 	$L__BB0_63;
	setp.lt.u32 	%p100, %r29, 3;
	shl.b32 	%r311, %r15, 3;
	cvt.u64.u32 	%rd354, %r311;
	mul.lo.s32 	%r312, %r15, 7;
	cvt.u64.u32 	%rd355, %r312;
	mul.lo.s32 	%r313, %r15, 6;
	cvt.u64.u32 	%rd356, %r313;
	mul.lo.s32 	%r314, %r15, 5;
	cvt.u64.u32 	%rd357, %r314;
	shl.b32 	%r315, %r15, 2;
	cvt.u64.u32 	%rd358, %r315;
	add.s64 	%rd361, %rd23, %rd358;
	ld.global.f32 	%f2930, [%rd361];
	add.s64 	%rd362, %rd361, %rd314;
	ld.global.f32 	%f2931, [%rd362];
	add.s64 	%rd363, %rd361, %rd313;
	ld.global.f32 	%f2932, [%rd363];
	add.s64 	%rd364, %rd23, %rd357;
	ld.global.f32 	%f2933, [%rd364];
	add.s64 	%rd365, %rd364, %rd314;
	ld.global.f32 	%f2934, [%rd365];
	add.s64 	%rd366, %rd364, %rd313;
	ld.global.f32 	%f2935, [%rd366];
	add.s64 	%rd367, %rd23, %rd356;
	ld.global.f32 	%f2936, [%rd367];
	add.s64 	%rd368, %rd367, %rd314;
	ld.global.f32 	%f2937, [%rd368];
	add.s64 	%rd369, %rd367, %rd313;
	ld.global.f32 	%f2938, [%rd369];
	add.s64 	%rd370, %rd23, %rd355;
	ld.global.f32 	%f2939, [%rd370];
	add.s64 	%rd371, %rd370, %rd314;
	ld.global.f32 	%f2940, [%rd371];
	add.s64 	%rd372, %rd370, %rd313;
	ld.global.f32 	%f2941, [%rd372];
	add.s64 	%rd373, %rd23, %rd354;
	ld.global.f32 	%f2942, [%rd373];
	add.s64 	%rd374, %rd373, %rd314;
	ld.global.f32 	%f2943, [%rd374];
	add.s64 	%rd375, %rd373, %rd313;
	ld.global.f32 	%f2944, [%rd375];
	@%p100 bra 	$L__BB0_63;
	mul.lo.s32 	%r316, %r15, 15;
	cvt.u64.u32 	%rd376, %r316;
	mul.lo.s32 	%r317, %r15, 14;
	cvt.u64.u32 	%rd377, %r317;
	mul.lo.s32 	%r318, %r15, 13;
	cvt.u64.u32 	%rd378, %r318;
	mul.lo.s32 	%r319, %r15, 12;
	cvt.u64.u32 	%rd379, %r319;
	mul.lo.s32 	%r320, %r15, 11;
	cvt.u64.u32 	%rd380, %r320;
	mul.lo.s32 	%r321, %r15, 10;
	cvt.u64.u32 	%rd381, %r321;
	mul.lo.s32 	%r322, %r15, 9;
	cvt.u64.u32 	%rd382, %r322;
	add.s64 	%rd385, %rd23, %rd382;
	ld.global.f32 	%f2945, [%rd385];
	add.s64 	%rd386, %rd385, %rd314;
	ld.global.f32 	%f2946, [%rd386];
	add.s64 	%rd387, %rd385, %rd313;
	ld.global.f32 	%f2947, [%rd387];
	add.s64 	%rd388, %rd23, %rd381;
	ld.global.f32 	%f2948, [%rd388];
	add.s64 	%rd389, %rd388, %rd314;
	ld.global.f32 	%f2949, [%rd389];
	add.s64 	%rd390, %rd388, %rd313;
	ld.global.f32 	%f2950, [%rd390];
	add.s64 	%rd391, %rd23, %rd380;
	ld.global.f32 	%f2951, [%rd391];
	add.s64 	%rd392, %rd391, %rd314;
	ld.global.f32 	%f2952, [%rd392];
	add.s64 	%rd393, %rd391, %rd313;
	ld.global.f32 	%f2953, [%rd393];
	add.s64 	%rd394, %rd23, %rd379;
	ld.global.f32 	%f2954, [%rd394];
	add.s64 	%rd395, %rd394, %rd314;
	ld.global.f32 	%f2955, [%rd395];
	add.s64 	%rd396, %rd394, %rd313;
	ld.global.f32 	%f2956, [%rd396];
	add.s64 	%rd397, %rd23, %rd378;
	ld.global.f32 	%f2957, [%rd397];
	add.s64 	%rd398, %rd397, %rd314;
	ld.global.f32 	%f2958, [%rd398];
	add.s64 	%rd399, %rd397, %rd313;
	ld.global.f32 	%f2959, [%rd399];
	add.s64 	%rd400, %rd23, %rd377;
	ld.global.f32 	%f2960, [%rd400];
	add.s64 	%rd401, %rd400, %rd314;
	ld.global.f32 	%f2961, [%rd401];
	add.s64 	%rd402, %rd400, %rd313;
	ld.global.f32 	%f2962, [%rd402];
	add.s64 	%rd403, %rd23, %rd376;
	ld.global.f32 	%f2963, [%rd403];
	add.s64 	%rd404, %rd403, %rd314;
	ld.global.f32 	%f2964, [%rd404];
	add.s64 	%rd405, %rd403, %rd313;
	ld.global.f32 	%f2965, [%rd405];
$L__BB0_63:
	fma.rn.f32 	%f2966, %f566, 0f3E906EBB, 0f3F000000;
	fma.rn.f32 	%f2967, %f567, 0f3E906EBB, 0f3F000000;
	fma.rn.f32 	%f2968, %f568, 0f3E906EBB, 0f3F000000;
	@%p86 bra 	$L__BB0_67;
	setp.eq.s32 	%p102, %r29, 1;
	mul.f32 	%f1887, %f5, 0fBEFA2A1C;
	mul.f32 	%f1888, %f6, 0f3EFA2A1C;
	mul.f32 	%f1889, %f1888, %f2924;
	mul.f32 	%f1890, %f1888, %f2925;
	mul.f32 	%f1891, %f1888, %f2926;
	fma.rn.f32 	%f1892, %f1887, %f2921, %f1889;
	fma.rn.f32 	%f1893, %f1887, %f2922, %f1890;
	fma.rn.f32 	%f1894, %f1887, %f2923, %f1891;
	mul.f32 	%f1895, %f4, 0f3EFA2A1C;
	mul.f32 	%f1896, %f1895, %f2927;
	mul.f32 	%f1897, %f1895, %f2928;
	mul.f32 	%f1898, %f1895, %f2929;
	sub.f32 	%f1899, %f1892, %f1896;
	sub.f32 	%f1900, %f1893, %f1897;
	sub.f32 	%f1901, %f1894, %f1898;
	add.f32 	%f2966, %f2966, %f1899;
	add.f32 	%f2967, %f2967, %f1900;
	add.f32 	%f2968, %f2968, %f1901;
	@%p102 bra 	$L__BB0_67;
	setp.lt.u32 	%p103, %r29, 3;
	mul.f32 	%f1902, %f264, %f2933;
	mul.f32 	%f1903, %f264, %f2934;
	mul.f32 	%f1904, %f264, %f2935;
	fma.rn.f32 	%f1905, %f263, %f2930, %f1902;
	fma.rn.f32 	%f1906, %f263, %f2931, %f1903;
	fma.rn.f32 	%f1907, %f263, %f2932, %f1904;
	fma.rn.f32 	%f1908, %f172, %f2936, %f1905;
	fma.rn.f32 	%f1909, %f172, %f2937, %f1906;
	fma.rn.f32 	%f1910, %f172, %f2938, %f1907;
	fma.rn.f32 	%f1911, %f265, %f2939, %f1908;
	fma.rn.f32 	%f1912, %f265, %f2940, %f1909;
	fma.rn.f32 	%f1913, %f265, %f2941, %f1910;
	mul.f32 	%f1914, %f173, 0f3F0BD8A1;
	fma.rn.f32 	%f1915, %f1914, %f2942, %f1911;
	fma.rn.f32 	%f1916, %f1914, %f2943, %f1912;
	fma.rn.f32 	%f1917, %f1914, %f2944, %f1913;
	add.f32 	%f2966, %f2966, %f1915;
	add.f32 	%f2967, %f2967, %f1916;
	add.f32 	%f2968, %f2968, %f1917;
	@%p103 bra 	$L__BB0_67;
	mul.f32 	%f1918, %f175, %f176;
	mul.f32 	%f1919, %f6, %f177;
	mul.f32 	%f1920, %f1919, %f2948;
	mul.f32 	%f1921, %f1919, %f2949;
	mul.f32 	%f1922, %f1919, %f2950;
	fma.rn.f32 	%f1923, %f1918, %f2945, %f1920;
	fma.rn.f32 	%f1924, %f1918, %f2946, %f1921;
	fma.rn.f32 	%f1925, %f1918, %f2947, %f1922;
	mul.f32 	%f1926, %f262, %f174;
	fma.rn.f32 	%f1927, %f1926, %f2951, %f1923;
	fma.rn.f32 	%f1928, %f1926, %f2952, %f1924;
	fma.rn.f32 	%f1929, %f1926, %f2953, %f1925;
	mul.f32 	%f1930, %f178, %f179;
	fma.rn.f32 	%f1931, %f1930, %f2954, %f1927;
	fma.rn.f32 	%f1932, %f1930, %f2955, %f1928;
	fma.rn.f32 	%f1933, %f1930, %f2956, %f1929;
	mul.f32 	%f1934, %f180, %f174;
	fma.rn.f32 	%f1935, %f1934, %f2957, %f1931;
	fma.rn.f32 	%f1936, %f1934, %f2958, %f1932;
	fma.rn.f32 	%f1937, %f1934, %f2959, %f1933;
	mul.f32 	%f1938, %f181, %f173;
	fma.rn.f32 	%f1939, %f1938, %f2960, %f1935;
	fma.rn.f32 	%f1940, %f1938, %f2961, %f1936;
	fma.rn.f32 	%f1941, %f1938, %f2962, %f1937;
	mul.f32 	%f1942, %f182, %f183;
	fma.rn.f32 	%f1943, %f1942, %f2963, %f1939;
	fma.rn.f32 	%f1944, %f1942, %f2964, %f1940;
	fma.rn.f32 	%f1945, %f1942, %f2965, %f1941;
	add.f32 	%f2966, %f2966, %f1943;
	add.f32 	%f2967, %f2967, %f1944;
	add.f32 	%f2968, %f2968, %f1945;
$L__BB0_67:
	sub.f32 	%f674, %f7, %f555;
	sub.f32 	%f675, %f8, %f556;
	sub.f32 	%f676, %f9, %f557;
	and.b32  	%r323, %r41, 1;
	setp.eq.b32 	%p104, %r323, 1;
	neg.f32 	%f1948, %f565;
	selp.f32 	%f1949, %f565, %f1948, %p104;
	fma.rn.f32 	%f1950, %f528, %f2968, %f525;
	fma.rn.f32 	%f1951, %f527, %f2967, %f1950;
	fma.rn.f32 	%f1952, %f526, %f2966, %f1951;
	mul.f32 	%f677, %f526, %f1949;
	mul.f32 	%f678, %f527, %f1949;
	mul.f32 	%f679, %f528, %f1949;
	neg.f32 	%f1953, %f1952;
	selp.f32 	%f680, %f1952, %f1953, %p104;
	selp.f32 	%f681, 0f00000000, %f545, %p104;
	selp.f32 	%f682, %f545, 0f00000000, %p104;
	mul.f32 	%f1954, %f564, %f5;
	mul.f32 	%f1955, %f563, %f6;
	sub.f32 	%f1956, %f1954, %f1955;
	mul.f32 	%f1957, %f562, %f6;
	mul.f32 	%f1958, %f564, %f4;
	sub.f32 	%f1959, %f1957, %f1958;
	mul.f32 	%f1960, %f563, %f4;
	mul.f32 	%f1961, %f562, %f5;
	sub.f32 	%f1962, %f1960, %f1961;
	add.f32 	%f683, %f1956, %f1956;
	add.f32 	%f684, %f1959, %f1959;
	add.f32 	%f685, %f1962, %f1962;
	fma.rn.f32 	%f1963, %f561, %f683, %f4;
	fma.rn.f32 	%f1964, %f561, %f684, %f5;
	fma.rn.f32 	%f1965, %f561, %f685, %f6;
	mul.f32 	%f1966, %f564, %f684;
	mul.f32 	%f1967, %f563, %f685;
	sub.f32 	%f1968, %f1966, %f1967;
	mul.f32 	%f1969, %f562, %f685;
	mul.f32 	%f1970, %f564, %f683;
	sub.f32 	%f1971, %f1969, %f1970;
	mul.f32 	%f1972, %f563, %f683;
	mul.f32 	%f1973, %f562, %f684;
	sub.f32 	%f1974, %f1972, %f1973;
	add.f32 	%f686, %f1963, %f1968;
	add.f32 	%f687, %f1964, %f1971;
	add.f32 	%f688, %f1965, %f1974;
	fma.rn.f32 	%f1975, %f686, %f686, 0f00000000;
	fma.rn.f32 	%f1976, %f687, %f687, %f1975;
	fma.rn.f32 	%f689, %f688, %f688, %f1976;
	max.f32 	%f1977, %f689, 0f1E4B27B8;
	sqrt.rn.f32 	%f690, %f1977;
	abs.f32 	%f1978, %f690;
	setp.lt.f32 	%p105, %f1978, 0f1E4B27B8;
	selp.f32 	%f691, 0f1E4B27B8, %f690, %p105;
	div.rn.f32 	%f1979, %f686, %f691;
	min.f32 	%f1980, %f1979, 0f60AD78EC;
	max.f32 	%f692, %f1980, 0fE0AD78EC;
	div.rn.f32 	%f1981, %f687, %f691;
	min.f32 	%f1982, %f1981, 0f60AD78EC;
	max.f32 	%f693, %f1982, 0fE0AD78EC;
	div.rn.f32 	%f1983, %f688, %f691;
	min.f32 	%f1984, %f1983, 0f60AD78EC;
	max.f32 	%f694, %f1984, 0fE0AD78EC;
	mul.f32 	%f1985, %f564, %f675;
	mul.f32 	%f1986, %f563, %f676;
	sub.f32 	%f1987, %f1985, %f1986;
	mul.f32 	%f1988, %f562, %f676;
	mul.f32 	%f1989, %f564, %f674;
	sub.f32 	%f1990, %f1988, %f1989;
	mul.f32 	%f1991, %f563, %f674;
	mul.f32 	%f1992, %f562, %f675;
	sub.f32 	%f1993, %f1991, %f1992;
	add.f32 	%f695, %f1987, %f1987;
	add.f32 	%f696, %f1990, %f1990;
	add.f32 	%f697, %f1993, %f1993;
	fma.rn.f32 	%f1994, %f561, %f695, %f674;
	fma.rn.f32 	%f1995, %f561, %f696, %f675;
	fma.rn.f32 	%f1996, %f561, %f697, %f676;
	mul.f32 	%f1997, %f564, %f696;
	mul.f32 	%f1998, %f563, %f697;
	sub.f32 	%f1999, %f1997, %f1998;
	mul.f32 	%f2000, %f562, %f697;
	mul.f32 	%f2001, %f564, %f695;
	sub.f32 	%f2002, %f2000, %f2001;
	mul.f32 	%f2003, %f563, %f695;
	mul.f32 	%f2004, %f562, %f696;
	sub.f32 	%f2005, %f2003, %f2004;
	add.f32 	%f698, %f1994, %f1999;
	add.f32 	%f699, %f1995, %f2002;
	add.f32 	%f700, %f1996, %f2005;
	abs.f32 	%f2006, %f558;
	setp.lt.f32 	%p106, %f2006, 0f1E4B27B8;
	selp.f32 	%f701, 0f1E4B27B8, %f558, %p106;
	div.rn.f32 	%f2007, %f698, %f701;
	min.f32 	%f2008, %f2007, 0f60AD78EC;
	max.f32 	%f702, %f2008, 0fE0AD78EC;
	abs.f32 	%f2009, %f559;
	setp.lt.f32 	%p107, %f2009, 0f1E4B27B8;
	selp.f32 	%f703, 0f1E4B27B8, %f559, %p107;
	div.rn.f32 	%f2010, %f699, %f703;
	min.f32 	%f2011, %f2010, 0f60AD78EC;
	max.f32 	%f704, %f2011, 0fE0AD78EC;
	abs.f32 	%f2012, %f560;
	setp.lt.f32 	%p108, %f2012, 0f1E4B27B8;
	selp.f32 	%f705, 0f1E4B27B8, %f560, %p108;
	div.rn.f32 	%f2013, %f700, %f705;
	min.f32 	%f2014, %f2013, 0f60AD78EC;
	max.f32 	%f706, %f2014, 0fE0AD78EC;
	div.rn.f32 	%f2015, %f692, %f701;
	min.f32 	%f2016, %f2015, 0f60AD78EC;
	max.f32 	%f707, %f2016, 0fE0AD78EC;
	div.rn.f32 	%f2017, %f693, %f703;
	min.f32 	%f2018, %f2017, 0f60AD78EC;
	max.f32 	%f708, %f2018, 0fE0AD78EC;
	div.rn.f32 	%f2019, %f694, %f705;
	min.f32 	%f2020, %f2019, 0f60AD78EC;
	max.f32 	%f709, %f2020, 0fE0AD78EC;
	fma.rn.f32 	%f2021, %f707, %f707, 0f00000000;
	fma.rn.f32 	%f2022, %f708, %f708, %f2021;
	fma.rn.f32 	%f710, %f709, %f709, %f2022;
	fma.rn.f32 	%f2023, %f702, %f707, 0f00000000;
	fma.rn.f32 	%f2024, %f704, %f708, %f2023;
	fma.rn.f32 	%f711, %f706, %f709, %f2024;
	neg.f32 	%f2025, %f711;
	abs.f32 	%f2026, %f710;
	setp.lt.f32 	%p109, %f2026, 0f1E4B27B8;
	selp.f32 	%f712, 0f1E4B27B8, %f710, %p109;
	div.rn.f32 	%f2027, %f2025, %f712;
	min.f32 	%f2028, %f2027, 0f60AD78EC;
	max.f32 	%f713, %f2028, 0fE0AD78EC;
	fma.rn.f32 	%f714, %f713, %f707, %f702;
	fma.rn.f32 	%f715, %f713, %f708, %f704;
	fma.rn.f32 	%f716, %f713, %f709, %f706;
	fma.rn.f32 	%f2029, %f714, %f714, 0f00000000;
	fma.rn.f32 	%f2030, %f715, %f715, %f2029;
	fma.rn.f32 	%f2031, %f716, %f716, %f2030;
	mov.f32 	%f2032, 0f3F800000;
	sub.f32 	%f717, %f2032, %f2031;
	mul.f32 	%f718, %f710, %f717;
	fma.rn.f32 	%f2033, %f702, %f702, 0f00000000;
	fma.rn.f32 	%f2034, %f704, %f704, %f2033;
	fma.rn.f32 	%f2035, %f706, %f706, %f2034;
	add.f32 	%f719, %f2035, 0fBF800000;
	setp.lt.f32 	%p110, %f718, 0f00000000;
	mov.f32 	%f2970, 0fBF800000;
	mov.f32 	%f2971, %f2970;
	@%p110 bra 	$L__BB0_71;
	setp.lt.f32 	%p111, %f718, 0f1E4B27B8;
	mov.f32 	%f2969, 0f00000000;
	@%p111 bra 	$L__BB0_70;
	sqrt.rn.f32 	%f2969, %f718;
$L__BB0_70:
	setp.gt.f32 	%p112, %f711, 0f00000000;
	selp.f32 	%f2037, 0fBF800000, 0f3F800000, %p112;
	setp.eq.f32 	%p113, %f711, 0f00000000;
	selp.f32 	%f2038, 0f00000000, %f2037, %p113;
	mul.f32 	%f2039, %f2038, %f2969;
	sub.f32 	%f2040, %f2039, %f711;
	abs.f32 	%f2041, %f2040;
	setp.lt.f32 	%p114, %f2041, 0f1E4B27B8;
	selp.f32 	%f2042, 0f1E4B27B8, %f2040, %p114;
	div.rn.f32 	%f2043, %f719, %f2042;
	min.f32 	%f2044, %f2043, 0f60AD78EC;
	max.f32 	%f2970, %f2044, 0fE0AD78EC;
	div.rn.f32 	%f2045, %f2040, %f712;
	min.f32 	%f2046, %f2045, 0f60AD78EC;
	max.f32 	%f2971, %f2046, 0fE0AD78EC;
$L__BB0_71:
	setp.gt.f32 	%p116, %f2970, %f2971;
	setp.lt.f32 	%p117, %f2970, %f2971;
	mul.f32 	%f2048, %f681, 0f3F000000;
	selp.f32 	%f2049, 0f00000000, %f2048, %p117;
	selp.f32 	%f2050, %f681, %f2049, %p116;
	selp.f32 	%f2051, 0f00000000, %f2048, %p116;
	selp.f32 	%f2052, %f681, %f2051, %p117;
	mul.f32 	%f2053, %f682, 0f3F000000;
	selp.f32 	%f2054, 0f00000000, %f2053, %p116;
	selp.f32 	%f2055, %f682, %f2054, %p117;
	selp.f32 	%f2056, 0f00000000, %f2053, %p117;
	selp.f32 	%f2057, %f682, %f2056, %p116;
	add.f32 	%f726, %f2050, %f2055;
	add.f32 	%f727, %f2052, %f2057;
	mov.f32 	%f2973, 0f00000000;
	mov.f32 	%f2974, %f2973;
	mov.f32 	%f2975, %f2973;
	mov.f32 	%f2976, %f2973;
	@%p110 bra 	$L__BB0_76;
	setp.lt.f32 	%p118, %f718, 0f1E4B27B8;
	mov.f32 	%f2972, 0f00000000;
	@%p118 bra 	$L__BB0_74;
	sqrt.rn.f32 	%f2972, %f718;
$L__BB0_74:
	setp.gt.f32 	%p119, %f711, 0f00000000;
	selp.f32 	%f2060, 0fBF800000, 0f3F800000, %p119;
	setp.eq.f32 	%p120, %f711, 0f00000000;
	selp.f32 	%f730, 0f00000000, %f2060, %p120;
	mul.f32 	%f2061, %f730, %f2972;
	sub.f32 	%f2062, %f2061, %f711;
	div.rn.f32 	%f2063, %f727, %f712;
	min.f32 	%f2064, %f2063, 0f60AD78EC;
	max.f32 	%f2065, %f2064, 0fE0AD78EC;
	mul.f32 	%f2066, %f710, %f710;
	setp.lt.f32 	%p122, %f2066, 0f1E4B27B8;
	neg.f32 	%f2067, %f2062;
	selp.f32 	%f2068, %f2062, %f2067, %p122;
	selp.f32 	%f2069, 0f9E4B27B8, %f2066, %p122;
	div.rn.f32 	%f2070, %f2068, %f2069;
	mul.f32 	%f2071, %f727, %f2070;
	min.f32 	%f2072, %f2071, 0f60AD78EC;
	max.f32 	%f2976, %f2072, 0fE0AD78EC;
	abs.f32 	%f2073, %f2062;
	setp.lt.f32 	%p123, %f2073, 0f1E4B27B8;
	selp.f32 	%f2074, 0f1E4B27B8, %f2062, %p123;
	div.rn.f32 	%f2075, %f726, %f2074;
	min.f32 	%f2076, %f2075, 0f60AD78EC;
	max.f32 	%f2973, %f2076, 0fE0AD78EC;
	mul.f32 	%f2077, %f2062, %f2062;
	setp.lt.f32 	%p124, %f2077, 0f1E4B27B8;
	neg.f32 	%f2078, %f719;
	selp.f32 	%f2079, %f719, %f2078, %p124;
	selp.f32 	%f2080, 0f9E4B27B8, %f2077, %p124;
	div.rn.f32 	%f2081, %f2079, %f2080;
	mul.f32 	%f2082, %f726, %f2081;
	min.f32 	%f2083, %f2082, 0f60AD78EC;
	max.f32 	%f2084, %f2083, 0fE0AD78EC;
	add.f32 	%f2975, %f2065, %f2084;
	mov.f32 	%f2974, 0f00000000;
	@%p118 bra 	$L__BB0_76;
	max.f32 	%f2085, %f718, 0f33D6BF95;
	sqrt.rn.f32 	%f2086, %f2085;
	mov.f32 	%f2087, 0f3F000000;
	div.rn.f32 	%f2088, %f2087, %f2086;
	mul.f32 	%f2089, %f730, %f2975;
	mul.f32 	%f2974, %f2089, %f2088;
$L__BB0_76:
	mul.f32 	%f2091, %f702, %f2973;
	mul.f32 	%f2092, %f704, %f2973;
	mul.f32 	%f2093, %f706, %f2973;
	neg.f32 	%f2094, %f2974;
	mul.f32 	%f2095, %f710, %f2094;
	mul.f32 	%f2096, %f714, %f2095;
	mul.f32 	%f2097, %f715, %f2095;
	mul.f32 	%f2098, %f716, %f2095;
	fma.rn.f32 	%f2099, %f714, %f2095, %f2096;
	fma.rn.f32 	%f2100, %f715, %f2095, %f2097;
	fma.rn.f32 	%f2101, %f716, %f2095, %f2098;
	mul.f32 	%f2102, %f713, %f2099;
	mul.f32 	%f2103, %f713, %f2100;
	mul.f32 	%f2104, %f713, %f2101;
	mul.f32 	%f2105, %f708, %f2100;
	fma.rn.f32 	%f2106, %f707, %f2099, %f2105;
	fma.rn.f32 	%f2107, %f709, %f2101, %f2106;
	div.rn.f32 	%f2108, %f2107, %f712;
	min.f32 	%f2109, %f2108, 0f60AD78EC;
	max.f32 	%f2110, %f2109, 0fE0AD78EC;
	mul.f32 	%f2111, %f710, %f710;
	setp.lt.f32 	%p125, %f2111, 0f1E4B27B8;
	selp.f32 	%f2112, 0f1E4B27B8, %f2111, %p125;
	div.rn.f32 	%f2113, %f711, %f2112;
	mul.f32 	%f2114, %f2113, %f2107;
	min.f32 	%f2115, %f2114, 0f60AD78EC;
	max.f32 	%f2116, %f2115, 0fE0AD78EC;
	add.f32 	%f2117, %f2975, %f2110;
	fma.rn.f32 	%f2118, %f717, %f2974, %f2116;
	add.f32 	%f2119, %f2976, %f2118;
	mul.f32 	%f2120, %f2117, %f702;
	sub.f32 	%f2121, %f2102, %f2120;
	mul.f32 	%f2122, %f2117, %f704;
	sub.f32 	%f2123, %f2103, %f2122;
	mul.f32 	%f2124, %f2117, %f706;
	sub.f32 	%f2125, %f2104, %f2124;
	fma.rn.f32 	%f2126, %f707, %f2119, %f2121;
	fma.rn.f32 	%f2127, %f708, %f2119, %f2123;
	fma.rn.f32 	%f2128, %f709, %f2119, %f2125;
	fma.rn.f32 	%f2129, %f707, %f2119, %f2126;
	fma.rn.f32 	%f2130, %f708, %f2119, %f2127;
	fma.rn.f32 	%f2131, %f709, %f2119, %f2128;
	div.rn.f32 	%f2132, %f2131, %f705;
	min.f32 	%f2133, %f2132, 0f60AD78EC;
	max.f32 	%f2134, %f2133, 0fE0AD78EC;
	mul.f32 	%f2135, %f560, %f560;
	setp.lt.f32 	%p126, %f2135, 0f1E4B27B8;
	neg.f32 	%f2136, %f694;
	selp.f32 	%f2137, %f694, %f2136, %p126;
	selp.f32 	%f2138, 0f9E4B27B8, %f2135, %p126;
	div.rn.f32 	%f2139, %f2137, %f2138;
	mul.f32 	%f2140, %f2139, %f2131;
	min.f32 	%f2141, %f2140, 0f60AD78EC;
	max.f32 	%f2142, %f2141, 0fE0AD78EC;
	div.rn.f32 	%f2143, %f2130, %f703;
	min.f32 	%f2144, %f2143, 0f60AD78EC;
	max.f32 	%f2145, %f2144, 0fE0AD78EC;
	mul.f32 	%f2146, %f559, %f559;
	setp.lt.f32 	%p127, %f2146, 0f1E4B27B8;
	neg.f32 	%f2147, %f693;
	selp.f32 	%f2148, %f693, %f2147, %p127;
	selp.f32 	%f2149, 0f9E4B27B8, %f2146, %p127;
	div.rn.f32 	%f2150, %f2148, %f2149;
	mul.f32 	%f2151, %f2150, %f2130;
	min.f32 	%f2152, %f2151, 0f60AD78EC;
	max.f32 	%f2153, %f2152, 0fE0AD78EC;
	div.rn.f32 	%f2154, %f2129, %f701;
	min.f32 	%f2155, %f2154, 0f60AD78EC;
	max.f32 	%f2156, %f2155, 0fE0AD78EC;
	mul.f32 	%f2157, %f558, %f558;
	setp.lt.f32 	%p128, %f2157, 0f1E4B27B8;
	neg.f32 	%f2158, %f692;
	selp.f32 	%f2159, %f692, %f2158, %p128;
	selp.f32 	%f2160, 0f9E4B27B8, %f2157, %p128;
	div.rn.f32 	%f2161, %f2159, %f2160;
	mul.f32 	%f2162, %f2161, %f2129;
	min.f32 	%f2163, %f2162, 0f60AD78EC;
	max.f32 	%f2164, %f2163, 0fE0AD78EC;
	fma.rn.f32 	%f2165, %f702, %f2973, %f2091;
	fma.rn.f32 	%f2166, %f704, %f2973, %f2092;
	fma.rn.f32 	%f2167, %f706, %f2973, %f2093;
	add.f32 	%f2168, %f2165, %f2099;
	add.f32 	%f2169, %f2166, %f2100;
	add.f32 	%f2170, %f2167, %f2101;
	mul.f32 	%f2171, %f2117, %f707;
	sub.f32 	%f2172, %f2168, %f2171;
	mul.f32 	%f2173, %f2117, %f708;
	sub.f32 	%f2174, %f2169, %f2173;
	mul.f32 	%f2175, %f2117, %f709;
	sub.f32 	%f2176, %f2170, %f2175;
	div.rn.f32 	%f2177, %f2176, %f705;
	min.f32 	%f2178, %f2177, 0f60AD78EC;
	max.f32 	%f2179, %f2178, 0fE0AD78EC;
	neg.f32 	%f2180, %f700;
	selp.f32 	%f2181, %f700, %f2180, %p126;
	div.rn.f32 	%f2182, %f2181, %f2138;
	mul.f32 	%f2183, %f2182, %f2176;
	div.rn.f32 	%f2184, %f2174, %f703;
	min.f32 	%f2185, %f2184, 0f60AD78EC;
	max.f32 	%f2186, %f2185, 0fE0AD78EC;
	neg.f32 	%f2187, %f699;
	selp.f32 	%f2188, %f699, %f2187, %p127;
	div.rn.f32 	%f2189, %f2188, %f2149;
	mul.f32 	%f2190, %f2189, %f2174;
	div.rn.f32 	%f2191, %f2172, %f701;
	min.f32 	%f2192, %f2191, 0f60AD78EC;
	max.f32 	%f2193, %f2192, 0fE0AD78EC;
	neg.f32 	%f2194, %f698;
	selp.f32 	%f2195, %f698, %f2194, %p128;
	div.rn.f32 	%f2196, %f2195, %f2160;
	mul.f32 	%f2197, %f2196, %f2172;
	min.f32 	%f2198, %f2197, 0f60AD78EC;
	max.f32 	%f2199, %f2198, 0fE0AD78EC;
	min.f32 	%f2200, %f2190, 0f60AD78EC;
	max.f32 	%f2201, %f2200, 0fE0AD78EC;
	min.f32 	%f2202, %f2183, 0f60AD78EC;
	max.f32 	%f2203, %f2202, 0fE0AD78EC;
	add.f32 	%f2204, %f2164, %f2199;
	add.f32 	%f2205, %f2153, %f2201;
	add.f32 	%f2206, %f2142, %f2203;
	mul.f32 	%f2207, %f563, %f2179;
	mul.f32 	%f2208, %f564, %f2186;
	sub.f32 	%f2209, %f2207, %f2208;
	mul.f32 	%f2210, %f564, %f2193;
	mul.f32 	%f2211, %f562, %f2179;
	sub.f32 	%f2212, %f2210, %f2211;
	mul.f32 	%f2213, %f562, %f2186;
	mul.f32 	%f2214, %f563, %f2193;
	sub.f32 	%f2215, %f2213, %f2214;
	mul.f32 	%f2216, %f2179, %f696;
	mul.f32 	%f2217, %f2186, %f697;
	sub.f32 	%f2218, %f2216, %f2217;
	mul.f32 	%f2219, %f2193, %f697;
	mul.f32 	%f2220, %f2179, %f695;
	sub.f32 	%f2221, %f2219, %f2220;
	mul.f32 	%f2222, %f2186, %f695;
	mul.f32 	%f2223, %f2193, %f696;
	sub.f32 	%f2224, %f2222, %f2223;
	mul.f32 	%f2225, %f696, %f2186;
	fma.rn.f32 	%f2226, %f695, %f2193, %f2225;
	fma.rn.f32 	%f2227, %f697, %f2179, %f2226;
	fma.rn.f32 	%f2228, %f561, %f2193, %f2209;
	fma.rn.f32 	%f2229, %f561, %f2186, %f2212;
	fma.rn.f32 	%f2230, %f561, %f2179, %f2215;
	add.f32 	%f2231, %f2228, %f2228;
	add.f32 	%f2232, %f2229, %f2229;
	add.f32 	%f2233, %f2230, %f2230;
	mul.f32 	%f2234, %f563, %f2233;
	mul.f32 	%f2235, %f564, %f2232;
	sub.f32 	%f2236, %f2234, %f2235;
	mul.f32 	%f2237, %f564, %f2231;
	mul.f32 	%f2238, %f562, %f2233;
	sub.f32 	%f2239, %f2237, %f2238;
	mul.f32 	%f2240, %f562, %f2232;
	mul.f32 	%f2241, %f563, %f2231;
	sub.f32 	%f2242, %f2240, %f2241;
	mul.f32 	%f2243, %f675, %f2233;
	mul.f32 	%f2244, %f676, %f2232;
	sub.f32 	%f2245, %f2243, %f2244;
	mul.f32 	%f2246, %f676, %f2231;
	mul.f32 	%f2247, %f674, %f2233;
	sub.f32 	%f2248, %f2246, %f2247;
	mul.f32 	%f2249, %f674, %f2232;
	mul.f32 	%f2250, %f675, %f2231;
	sub.f32 	%f2251, %f2249, %f2250;
	add.f32 	%f2252, %f2218, %f2245;
	add.f32 	%f2253, %f2221, %f2248;
	add.f32 	%f2254, %f2224, %f2251;
	add.f32 	%f739, %f2193, %f2236;
	add.f32 	%f740, %f2186, %f2239;
	add.f32 	%f741, %f2179, %f2242;
	div.rn.f32 	%f2255, %f2134, %f691;
	mul.f32 	%f2256, %f690, %f690;
	setp.lt.f32 	%p129, %f2256, 0f1E4B27B8;
	neg.f32 	%f2257, %f688;
	selp.f32 	%f2258, %f688, %f2257, %p129;
	selp.f32 	%f2259, 0f9E4B27B8, %f2256, %p129;
	div.rn.f32 	%f2260, %f2258, %f2259;
	mul.f32 	%f2261, %f2134, %f2260;
	min.f32 	%f2262, %f2261, 0f60AD78EC;
	max.f32 	%f2263, %f2262, 0fE0AD78EC;
	div.rn.f32 	%f2264, %f2145, %f691;
	neg.f32 	%f2265, %f687;
	selp.f32 	%f2266, %f687, %f2265, %p129;
	div.rn.f32 	%f2267, %f2266, %f2259;
	mul.f32 	%f2268, %f2145, %f2267;
	min.f32 	%f2269, %f2268, 0f60AD78EC;
	max.f32 	%f2270, %f2269, 0fE0AD78EC;
	div.rn.f32 	%f2271, %f2156, %f691;
	neg.f32 	%f2272, %f686;
	selp.f32 	%f2273, %f686, %f2272, %p129;
	div.rn.f32 	%f2274, %f2273, %f2259;
	mul.f32 	%f2275, %f2156, %f2274;
	min.f32 	%f2276, %f2275, 0f60AD78EC;
	max.f32 	%f2277, %f2276, 0fE0AD78EC;
	add.f32 	%f2278, %f2263, %f2270;
	add.f32 	%f2279, %f2277, %f2278;
	max.f32 	%f2280, %f689, 0f33D6BF95;
	sqrt.rn.f32 	%f2281, %f2280;
	mov.f32 	%f2282, 0f3F000000;
	div.rn.f32 	%f2283, %f2282, %f2281;
	mul.f32 	%f2284, %f2283, %f2279;
	setp.gt.f32 	%p130, %f689, 0f1E4B27B8;
	setp.lt.f32 	%p131, %f689, 0f1E4B27B8;
	mul.f32 	%f2285, %f2284, 0f3F000000;
	selp.f32 	%f2286, 0f00000000, %f2285, %p131;
	selp.f32 	%f2287, %f2284, %f2286, %p130;
	min.f32 	%f2288, %f2271, 0f60AD78EC;
	max.f32 	%f2289, %f2288, 0fE0AD78EC;
	min.f32 	%f2290, %f2264, 0f60AD78EC;
	max.f32 	%f2291, %f2290, 0fE0AD78EC;
	min.f32 	%f2292, %f2255, 0f60AD78EC;
	max.f32 	%f2293, %f2292, 0fE0AD78EC;
	fma.rn.f32 	%f2294, %f686, %f2287, %f2289;
	fma.rn.f32 	%f2295, %f687, %f2287, %f2291;
	fma.rn.f32 	%f2296, %f688, %f2287, %f2293;
	fma.rn.f32 	%f2297, %f686, %f2287, %f2294;
	fma.rn.f32 	%f2298, %f687, %f2287, %f2295;
	fma.rn.f32 	%f2299, %f688, %f2287, %f2296;
	mul.f32 	%f2300, %f563, %f2299;
	mul.f32 	%f2301, %f564, %f2298;
	sub.f32 	%f2302, %f2300, %f2301;
	mul.f32 	%f2303, %f564, %f2297;
	mul.f32 	%f2304, %f562, %f2299;
	sub.f32 	%f2305, %f2303, %f2304;
	mul.f32 	%f2306, %f562, %f2298;
	mul.f32 	%f2307, %f563, %f2297;
	sub.f32 	%f2308, %f2306, %f2307;
	mul.f32 	%f2309, %f2299, %f684;
	mul.f32 	%f2310, %f2298, %f685;
	sub.f32 	%f2311, %f2309, %f2310;
	mul.f32 	%f2312, %f2297, %f685;
	mul.f32 	%f2313, %f2299, %f683;
	sub.f32 	%f2314, %f2312, %f2313;
	mul.f32 	%f2315, %f2298, %f683;
	mul.f32 	%f2316, %f2297, %f684;
	sub.f32 	%f2317, %f2315, %f2316;
	mul.f32 	%f2318, %f684, %f2298;
	fma.rn.f32 	%f2319, %f683, %f2297, %f2318;
	fma.rn.f32 	%f2320, %f685, %f2299, %f2319;
	fma.rn.f32 	%f2321, %f561, %f2297, %f2302;
	fma.rn.f32 	%f2322, %f561, %f2298, %f2305;
	fma.rn.f32 	%f2323, %f561, %f2299, %f2308;
	add.f32 	%f2324, %f2321, %f2321;
	add.f32 	%f2325, %f2322, %f2322;
	add.f32 	%f2326, %f2323, %f2323;
	mul.f32 	%f2327, %f563, %f2326;
	mul.f32 	%f2328, %f564, %f2325;
	sub.f32 	%f2329, %f2327, %f2328;
	mul.f32 	%f2330, %f564, %f2324;
	mul.f32 	%f2331, %f562, %f2326;
	sub.f32 	%f2332, %f2330, %f2331;
	mul.f32 	%f2333, %f562, %f2325;
	mul.f32 	%f2334, %f563, %f2324;
	sub.f32 	%f2335, %f2333, %f2334;
	mul.f32 	%f2336, %f5, %f2326;
	mul.f32 	%f2337, %f6, %f2325;
	sub.f32 	%f2338, %f2336, %f2337;
	mul.f32 	%f2339, %f6, %f2324;
	mul.f32 	%f2340, %f4, %f2326;
	sub.f32 	%f2341, %f2339, %f2340;
	mul.f32 	%f2342, %f4, %f2325;
	mul.f32 	%f2343, %f5, %f2324;
	sub.f32 	%f2344, %f2342, %f2343;
	add.f32 	%f2345, %f2311, %f2338;
	add.f32 	%f2346, %f2314, %f2341;
	add.f32 	%f2347, %f2317, %f2344;
	neg.f32 	%f2348, %f2345;
	neg.f32 	%f2349, %f2346;
	neg.f32 	%f2350, %f2347;
	add.f32 	%f742, %f2297, %f2329;
	add.f32 	%f743, %f2298, %f2332;
	add.f32 	%f744, %f2299, %f2335;
	add.f32 	%f2351, %f2227, %f2320;
	sub.f32 	%f2352, %f2348, %f2252;
	sub.f32 	%f2353, %f2349, %f2253;
	sub.f32 	%f2354, %f2350, %f2254;
	neg.f32 	%f2355, %f739;
	neg.f32 	%f745, %f740;
	neg.f32 	%f2356, %f741;
	mov.u64 	%rd406, %rd29;
	ld.param.v2.u32 	{%r324, %r325}, [%rd406+288];
	mul.lo.s32 	%r326, %r45, %r324;
	cvt.u64.u32 	%rd407, %r326;
	ld.param.u64 	%rd408, [%rd406+280];
	cvta.to.global.u64 	%rd409, %rd408;
	add.s64 	%rd410, %rd409, %rd407;
	atom.global.add.f32 	%f2357, [%rd410], %f2355;
	add.s32 	%r327, %r326, %r325;
	cvt.u64.u32 	%rd411, %r327;
	add.s64 	%rd412, %rd409, %rd411;
	atom.global.add.f32 	%f2358, [%rd412], %f745;
	add.s32 	%r328, %r327, %r325;
	cvt.u64.u32 	%rd413, %r328;
	add.s64 	%rd414, %rd409, %rd413;
	atom.global.add.f32 	%f2359, [%rd414], %f2356;
	ld.param.v2.u32 	{%r329, %r330}, [%rd406+344];
	mul.lo.s32 	%r331, %r45, %r329;
	cvt.u64.u32 	%rd415, %r331;
	ld.param.u64 	%rd416, [%rd406+336];
	cvta.to.global.u64 	%rd417, %rd416;
	add.s64 	%rd418, %rd417, %rd415;
	atom.global.add.f32 	%f2360, [%rd418], %f2204;
	add.s32 	%r332, %r331, %r330;
	cvt.u64.u32 	%rd419, %r332;
	add.s64 	%rd420, %rd417, %rd419;
	atom.global.add.f32 	%f2361, [%rd420], %f2205;
	add.s32 	%r333, %r332, %r330;
	cvt.u64.u32 	%rd421, %r333;
	add.s64 	%rd422, %rd417, %rd421;
	atom.global.add.f32 	%f2362, [%rd422], %f2206;
	ld.param.v2.u32 	{%r334, %r335}, [%rd406+400];
	mul.lo.s32 	%r336, %r45, %r334;
	cvt.u64.u32 	%rd423, %r336;
	ld.param.u64 	%rd424, [%rd406+392];
	cvta.to.global.u64 	%rd425, %rd424;
	add.s64 	%rd426, %rd425, %rd423;
	atom.global.add.f32 	%f2363, [%rd426], %f2351;
	add.s32 	%r337, %r336, %r335;
	cvt.u64.u32 	%rd427, %r337;
	add.s64 	%rd428, %rd425, %rd427;
	atom.global.add.f32 	%f2364, [%rd428], %f2352;
	add.s32 	%r338, %r337, %r335;
	cvt.u64.u32 	%rd429, %r338;
	add.s64 	%rd430, %rd425, %rd429;
	atom.global.add.f32 	%f2365, [%rd430], %f2353;
	add.s32 	%r339, %r338, %r335;
	cvt.u64.u32 	%rd431, %r339;
	add.s64 	%rd432, %rd425, %rd431;
	atom.global.add.f32 	%f2366, [%rd432], %f2354;
	ld.param.u32 	%r340, [%rd406+456];
	mul.lo.s32 	%r341, %r45, %r340;
	cvt.u64.u32 	%rd433, %r341;
	ld.param.u64 	%rd434, [%rd406+448];
	cvta.to.global.u64 	%rd435, %rd434;
	add.s64 	%rd436, %rd435, %rd433;
	atom.global.add.f32 	%f2367, [%rd436], %f680;
	mov.f32 	%f3001, 0f00000000;
	setp.eq.s32 	%p132, %r28, 1;
	mov.f32 	%f3041, %f3001;
	mov.f32 	%f3042, %f3001;
	mov.f32 	%f3043, %f3001;
	mov.f32 	%f3044, %f3001;
	mov.f32 	%f3045, %f3001;
	mov.f32 	%f3046, %f3001;
	mov.f32 	%f3047, %f3001;
	mov.f32 	%f3048, %f3001;
	mov.f32 	%f3049, %f3001;
	mov.f32 	%f3050, %f3001;
	mov.f32 	%f3051, %f3001;
	mov.f32 	%f3052, %f3001;
	mov.f32 	%f3053, %f3001;
	mov.f32 	%f3054, %f3001;
	mov.f32 	%f3055, %f3001;
	mov.f32 	%f3056, %f3001;
	mov.f32 	%f3057, %f3001;
	mov.f32 	%f3058, %f3001;
	mov.f32 	%f3059, %f3001;
	mov.f32 	%f3060, %f3001;
	mov.f32 	%f3061, %f3001;
	mov.f32 	%f3062, %f3001;
	mov.f32 	%f3063, %f3001;
	mov.f32 	%f3064, %f3001;
	mov.f32 	%f3065, %f3001;
	mov.f32 	%f3066, %f3001;
	mov.f32 	%f3019, %f3001;
	mov.f32 	%f3020, %f3001;
	mov.f32 	%f3021, %f3001;
	mov.f32 	%f3022, %f3001;
	mov.f32 	%f3023, %f3001;
	mov.f32 	%f3024, %f3001;
	mov.f32 	%f3025, %f3001;
	mov.f32 	%f3026, %f3001;
	mov.f32 	%f3027, %f3001;
	mov.f32 	%f3028, %f3001;
	mov.f32 	%f3029, %f3001;
	mov.f32 	%f3030, %f3001;
	mov.f32 	%f3031, %f3001;
	mov.f32 	%f3032, %f3001;
	mov.f32 	%f3033, %f3001;
	mov.f32 	%f3034, %f3001;
	mov.f32 	%f3035, %f3001;
	mov.f32 	%f3036, %f3001;
	mov.f32 	%f3037, %f3001;
	mov.f32 	%f3038, %f3001;
	mov.f32 	%f3039, %f3001;
	@%p132 bra 	$L__BB0_82;
	setp.eq.s32 	%p133, %r28, 2;
	mov.f32 	%f3002, %f3001;
	mov.f32 	%f3003, %f3001;
	@%p133 bra 	$L__BB0_81;
	setp.eq.s32 	%p134, %r28, 3;
	mov.f32 	%f2978, %f3001;
	mov.f32 	%f2979, %f3001;
	mov.f32 	%f3019, %f3001;
	mov.f32 	%f3020, %f3001;
	mov.f32 	%f3021, %f3001;
	mov.f32 	%f3022, %f3001;
	mov.f32 	%f3023, %f3001;
	mov.f32 	%f3024, %f3001;
	mov.f32 	%f3025, %f3001;
	mov.f32 	%f3026, %f3001;
	mov.f32 	%f3027, %f3001;
	mov.f32 	%f3028, %f3001;
	mov.f32 	%f3029, %f3001;
	mov.f32 	%f3030, %f3001;
	mov.f32 	%f3031, %f3001;
	mov.f32 	%f3032, %f3001;
	mov.f32 	%f3033, %f3001;
	mov.f32 	%f3034, %f3001;
	mov.f32 	%f3035, %f3001;
	mov.f32 	%f3036, %f3001;
	mov.f32 	%f3037, %f3001;
	mov.f32 	%f3038, %f3001;
	mov.f32 	%f3039, %f3001;
	@%p134 bra 	$L__BB0_80;
	mul.f32 	%f2368, %f182, %f183;
	mul.f32 	%f2369, %f2964, %f678;
	fma.rn.f32 	%f2370, %f2963, %f677, %f2369;
	fma.rn.f32 	%f2371, %f2965, %f679, %f2370;
	mul.f32 	%f2372, %f182, %f2371;
	mul.f32 	%f2373, %f181, %f173;
	mul.f32 	%f2374, %f2961, %f678;
	fma.rn.f32 	%f2375, %f2960, %f677, %f2374;
	fma.rn.f32 	%f2376, %f2962, %f679, %f2375;
	mul.f32 	%f2377, %f181, %f2376;
	mul.f32 	%f2378, %f180, %f174;
	mul.f32 	%f2379, %f2958, %f678;
	fma.rn.f32 	%f2380, %f2957, %f677, %f2379;
	fma.rn.f32 	%f2381, %f2959, %f679, %f2380;
	mul.f32 	%f2382, %f178, %f179;
	mul.f32 	%f2383, %f2955, %f678;
	fma.rn.f32 	%f2384, %f2954, %f677, %f2383;
	fma.rn.f32 	%f2385, %f2956, %f679, %f2384;
	mul.f32 	%f2386, %f178, %f2385;
	neg.f32 	%f2387, %f2386;
	mul.f32 	%f2388, %f5, 0fBEEA01E8;
	mul.f32 	%f2389, %f2388, %f174;
	mul.f32 	%f2390, %f2952, %f678;
	fma.rn.f32 	%f2391, %f2951, %f677, %f2390;
	fma.rn.f32 	%f2392, %f2953, %f679, %f2391;
	mul.f32 	%f2393, %f2388, %f2392;
	fma.rn.f32 	%f2394, %f180, %f2381, %f2393;
	mul.f32 	%f2395, %f6, %f177;
	mul.f32 	%f2396, %f2949, %f678;
	fma.rn.f32 	%f2397, %f2948, %f677, %f2396;
	fma.rn.f32 	%f2398, %f2950, %f679, %f2397;
	mul.f32 	%f2399, %f6, %f2398;
	mul.f32 	%f2400, %f2399, 0f4038FFC7;
	mul.f32 	%f2401, %f175, %f176;
	mul.f32 	%f2402, %f2946, %f678;
	fma.rn.f32 	%f2403, %f2945, %f677, %f2402;
	fma.rn.f32 	%f2404, %f2947, %f679, %f2403;
	mul.f32 	%f2405, %f175, %f2404;
	mul.f32 	%f2406, %f2394, 0f40800000;
	fma.rn.f32 	%f2407, %f2386, 0f40000000, %f2406;
	sub.f32 	%f2408, %f2387, %f2372;
	mul.f32 	%f2409, %f2408, 0f40400000;
	sub.f32 	%f2410, %f2409, %f2377;
	sub.f32 	%f2411, %f2410, %f2394;
	sub.f32 	%f2412, %f2411, %f2405;
	add.f32 	%f2413, %f2372, %f2377;
	sub.f32 	%f2414, %f2413, %f2394;
	sub.f32 	%f2415, %f2405, %f2386;
	fma.rn.f32 	%f2416, %f2415, 0f40400000, %f2414;
	mul.f32 	%f2417, %f173, %f2376;
	mul.f32 	%f2418, %f179, %f2385;
	mul.f32 	%f2419, %f2418, 0f3EBF10F8;
	fma.rn.f32 	%f2420, %f2417, 0f3FB8FFC7, %f2419;
	fma.rn.f32 	%f2421, %f177, %f2398, %f2420;
	fma.rn.f32 	%f2422, %f6, %f2407, %f2421;
	fma.rn.f32 	%f2979, %f6, %f2407, %f2422;
	mul.f32 	%f2423, %f174, %f2392;
	mul.f32 	%f2424, %f176, %f2404;
	mul.f32 	%f2425, %f2424, 0fBF170D19;
	fma.rn.f32 	%f2426, %f2423, 0fBEEA01E8, %f2425;
	fma.rn.f32 	%f2427, %f4, %f2400, %f2426;
	fma.rn.f32 	%f2428, %f5, %f2412, %f2427;
	fma.rn.f32 	%f2978, %f5, %f2412, %f2428;
	mul.f32 	%f2429, %f183, %f2371;
	mul.f32 	%f2430, %f174, %f2381;
	mul.f32 	%f2431, %f2430, 0fBEEA01E8;
	fma.rn.f32 	%f2432, %f2429, 0fBF170D19, %f2431;
	fma.rn.f32 	%f2433, %f5, %f2400, %f2432;
	fma.rn.f32 	%f2434, %f4, %f2416, %f2433;
	fma.rn.f32 	%f3001, %f4, %f2416, %f2434;
	fma.rn.f32 	%f2435, %f2401, %f677, 0f00000000;
	fma.rn.f32 	%f2436, %f2401, %f678, 0f00000000;
	fma.rn.f32 	%f2437, %f2401, %f679, 0f00000000;
	fma.rn.f32 	%f2438, %f2395, %f677, 0f00000000;
	fma.rn.f32 	%f2439, %f2395, %f678, 0f00000000;
	fma.rn.f32 	%f2440, %f2395, %f679, 0f00000000;
	fma.rn.f32 	%f2441, %f2389, %f677, 0f00000000;
	fma.rn.f32 	%f2442, %f2389, %f678, 0f00000000;
	fma.rn.f32 	%f2443, %f2389, %f679, 0f00000000;
	fma.rn.f32 	%f2444, %f2382, %f677, 0f00000000;
	fma.rn.f32 	%f2445, %f2382, %f678, 0f00000000;
	fma.rn.f32 	%f2446, %f2382, %f679, 0f00000000;
	fma.rn.f32 	%f2447, %f2378, %f677, 0f00000000;
	fma.rn.f32 	%f2448, %f2378, %f678, 0f00000000;
	fma.rn.f32 	%f2449, %f2378, %f679, 0f00000000;
	fma.rn.f32 	%f2450, %f2373, %f677, 0f00000000;
	fma.rn.f32 	%f2451, %f2373, %f678, 0f00000000;
	fma.rn.f32 	%f2452, %f2373, %f679, 0f00000000;
	fma.rn.f32 	%f2453, %f2368, %f677, 0f00000000;
	fma.rn.f32 	%f2454, %f2368, %f678, 0f00000000;
	fma.rn.f32 	%f2455, %f2368, %f679, 0f00000000;
	add.f32 	%f2456, %f2435, 0f00000000;
	add.f32 	%f2457, %f2436, 0f00000000;
	add.f32 	%f2458, %f2437, 0f00000000;
	add.f32 	%f2459, %f2438, 0f00000000;
	add.f32 	%f2460, %f2439, 0f00000000;
	add.f32 	%f2461, %f2440, 0f00000000;
	add.f32 	%f2462, %f2441, 0f00000000;
	add.f32 	%f2463, %f2442, 0f00000000;
	add.f32 	%f2464, %f2443, 0f00000000;
	add.f32 	%f2465, %f2444, 0f00000000;
	add.f32 	%f2466, %f2445, 0f00000000;
	add.f32 	%f2467, %f2446, 0f00000000;
	add.f32 	%f2468, %f2447, 0f00000000;
	add.f32 	%f2469, %f2448, 0f00000000;
	add.f32 	%f2470, %f2449, 0f00000000;
	add.f32 	%f2471, %f2450, 0f00000000;
	add.f32 	%f2472, %f2451, 0f00000000;
	add.f32 	%f2473, %f2452, 0f00000000;
	add.f32 	%f2474, %f2453, 0f00000000;
	add.f32 	%f2475, %f2454, 0f00000000;
	add.f32 	%f2476, %f2455, 0f00000000;
	add.f32 	%f2477, %f2456, 0f00000000;
	add.f32 	%f2478, %f2457, 0f00000000;
	add.f32 	%f2479, %f2458, 0f00000000;
	add.f32 	%f2480, %f2459, 0f00000000;
	add.f32 	%f2481, %f2460, 0f00000000;
	add.f32 	%f2482, %f2461, 0f00000000;
	add.f32 	%f2483, %f2462, 0f00000000;
	add.f32 	%f2484, %f2463, 0f00000000;
	add.f32 	%f2485, %f2464, 0f00000000;
	add.f32 	%f2486, %f2465, 0f00000000;
	add.f32 	%f2487, %f2466, 0f00000000;
	add.f32 	%f2488, %f2467, 0f00000000;
	add.f32 	%f2489, %f2468, 0f00000000;
	add.f32 	%f2490, %f2469, 0f00000000;
	add.f32 	%f2491, %f2470, 0f00000000;
	add.f32 	%f2492, %f2471, 0f00000000;
	add.f32 	%f2493, %f2472, 0f00000000;
	add.f32 	%f2494, %f2473, 0f00000000;
	add.f32 	%f2495, %f2474, 0f00000000;
	add.f32 	%f2496, %f2475, 0f00000000;
	add.f32 	%f2497, %f2476, 0f00000000;
	add.f32 	%f3019, %f2477, 0f00000000;
	add.f32 	%f3020, %f2478, 0f00000000;
	add.f32 	%f3021, %f2479, 0f00000000;
	add.f32 	%f3022, %f2480, 0f00000000;
	add.f32 	%f3023, %f2481, 0f00000000;
	add.f32 	%f3024, %f2482, 0f00000000;
	add.f32 	%f3025, %f2483, 0f00000000;
	add.f32 	%f3026, %f2484, 0f00000000;
	add.f32 	%f3027, %f2485, 0f00000000;
	add.f32 	%f3028, %f2486, 0f00000000;
	add.f32 	%f3029, %f2487, 0f00000000;
	add.f32 	%f3030, %f2488, 0f00000000;
	add.f32 	%f3031, %f2489, 0f00000000;
	add.f32 	%f3032, %f2490, 0f00000000;
	add.f32 	%f3033, %f2491, 0f00000000;
	add.f32 	%f3034, %f2492, 0f00000000;
	add.f32 	%f3035, %f2493, 0f00000000;
	add.f32 	%f3036, %f2494, 0f00000000;
	add.f32 	%f3037, %f2495, 0f00000000;
	add.f32 	%f3038, %f2496, 0f00000000;
	add.f32 	%f3039, %f2497, 0f00000000;
$L__BB0_80:
	mul.f32 	%f2498, %f173, 0f3F0BD8A1;
	mul.f32 	%f2499, %f2943, %f678;
	fma.rn.f32 	%f2500, %f2942, %f677, %f2499;
	fma.rn.f32 	%f2501, %f2944, %f679, %f2500;
	mul.f32 	%f2502, %f2501, 0f3F0BD8A1;
	mul.f32 	%f2503, %f4, %f6;
	mul.f32 	%f2504, %f2503, 0fBF8BD8A1;
	mul.f32 	%f2505, %f2940, %f678;
	fma.rn.f32 	%f2506, %f2939, %f677, %f2505;
	fma.rn.f32 	%f2507, %f2941, %f679, %f2506;
	mul.f32 	%f2508, %f2507, 0fBF8BD8A1;
	mul.f32 	%f2509, %f2937, %f678;
	fma.rn.f32 	%f2510, %f2936, %f677, %f2509;
	fma.rn.f32 	%f2511, %f2938, %f679, %f2510;
	mul.f32 	%f2512, %f2511, 0f3EA17B01;
	neg.f32 	%f2513, %f2512;
	mul.f32 	%f2514, %f5, %f6;
	mul.f32 	%f2515, %f2514, 0fBF8BD8A1;
	mul.f32 	%f2516, %f2934, %f678;
	fma.rn.f32 	%f2517, %f2933, %f677, %f2516;
	fma.rn.f32 	%f2518, %f2935, %f679, %f2517;
	mul.f32 	%f2519, %f2518, 0fBF8BD8A1;
	mul.f32 	%f2520, %f4, %f5;
	mul.f32 	%f2521, %f2520, 0f3F8BD8A1;
	mul.f32 	%f2522, %f2931, %f678;
	fma.rn.f32 	%f2523, %f2930, %f677, %f2522;
	fma.rn.f32 	%f2524, %f2932, %f679, %f2523;
	mul.f32 	%f2525, %f2524, 0f3F8BD8A1;
	add.f32 	%f2526, %f2512, %f2512;
	sub.f32 	%f2527, %f2513, %f2502;
	sub.f32 	%f2528, %f2502, %f2512;
	mul.f32 	%f2529, %f5, %f2519;
	fma.rn.f32 	%f2530, %f4, %f2508, %f2529;
	fma.rn.f32 	%f2531, %f6, %f2526, %f2530;
	fma.rn.f32 	%f2532, %f6, %f2526, %f2531;
	mul.f32 	%f2533, %f4, %f2525;
	fma.rn.f32 	%f2534, %f6, %f2519, %f2533;
	fma.rn.f32 	%f2535, %f5, %f2527, %f2534;
	fma.rn.f32 	%f2536, %f5, %f2527, %f2535;
	mul.f32 	%f2537, %f5, %f2525;
	fma.rn.f32 	%f2538, %f6, %f2508, %f2537;
	fma.rn.f32 	%f2539, %f4, %f2528, %f2538;
	fma.rn.f32 	%f2540, %f4, %f2528, %f2539;
	fma.rn.f32 	%f2541, %f2521, %f677, 0f00000000;
	fma.rn.f32 	%f2542, %f2521, %f678, 0f00000000;
	fma.rn.f32 	%f2543, %f2521, %f679, 0f00000000;
	fma.rn.f32 	%f2544, %f2515, %f677, 0f00000000;
	fma.rn.f32 	%f2545, %f2515, %f678, 0f00000000;
	fma.rn.f32 	%f2546, %f2515, %f679, 0f00000000;
	fma.rn.f32 	%f2547, %f172, %f677, 0f00000000;
	fma.rn.f32 	%f2548, %f172, %f678, 0f00000000;
	fma.rn.f32 	%f2549, %f172, %f679, 0f00000000;
	fma.rn.f32 	%f2550, %f2504, %f677, 0f00000000;
	fma.rn.f32 	%f2551, %f2504, %f678, 0f00000000;
	fma.rn.f32 	%f2552, %f2504, %f679, 0f00000000;
	fma.rn.f32 	%f2553, %f2498, %f677, 0f00000000;
	fma.rn.f32 	%f2554, %f2498, %f678, 0f00000000;
	fma.rn.f32 	%f2555, %f2498, %f679, 0f00000000;
	add.f32 	%f3001, %f2540, %f3001;
	add.f32 	%f3002, %f2536, %f2978;
	add.f32 	%f3003, %f2532, %f2979;
	add.f32 	%f2556, %f2541, 0f00000000;
	add.f32 	%f2557, %f2542, 0f00000000;
	add.f32 	%f2558, %f2543, 0f00000000;
	add.f32 	%f2559, %f2544, 0f00000000;
	add.f32 	%f2560, %f2545, 0f00000000;
	add.f32 	%f2561, %f2546, 0f00000000;
	add.f32 	%f2562, %f2547, 0f00000000;
	add.f32 	%f2563, %f2548, 0f00000000;
	add.f32 	%f2564, %f2549, 0f00000000;
	add.f32 	%f2565, %f2550, 0f00000000;
	add.f32 	%f2566, %f2551, 0f00000000;
	add.f32 	%f2567, %f2552, 0f00000000;
	add.f32 	%f2568, %f2553, 0f00000000;
	add.f32 	%f2569, %f2554, 0f00000000;
	add.f32 	%f2570, %f2555, 0f00000000;
	add.f32 	%f3052, %f2556, 0f00000000;
	add.f32 	%f3053, %f2557, 0f00000000;
	add.f32 	%f3054, %f2558, 0f00000000;
	add.f32 	%f3055, %f2559, 0f00000000;
	add.f32 	%f3056, %f2560, 0f00000000;
	add.f32 	%f3057, %f2561, 0f00000000;
	add.f32 	%f3058, %f2562, 0f00000000;
	add.f32 	%f3059, %f2563, 0f00000000;
	add.f32 	%f3060, %f2564, 0f00000000;
	add.f32 	%f3061, %f2565, 0f00000000;
	add.f32 	%f3062, %f2566, 0f00000000;
	add.f32 	%f3063, %f2567, 0f00000000;
	add.f32 	%f3064, %f2568, 0f00000000;
	add.f32 	%f3065, %f2569, 0f00000000;
	add.f32 	%f3066, %f2570, 0f00000000;
$L__BB0_81:
	neg.f32 	%f2571, %f678;
	mul.f32 	%f2572, %f2928, %f2571;
	mul.f32 	%f2573, %f677, %f2927;
	sub.f32 	%f2574, %f2572, %f2573;
	mul.f32 	%f2575, %f679, %f2929;
	sub.f32 	%f2576, %f2574, %f2575;
	mul.f32 	%f2577, %f6, 0f3EFA2A1C;
	mul.f32 	%f2578, %f2925, %f678;
	fma.rn.f32 	%f2579, %f2924, %f677, %f2578;
	fma.rn.f32 	%f2580, %f2926, %f679, %f2579;
	mul.f32 	%f2581, %f5, 0fBEFA2A1C;
	mul.f32 	%f2582, %f2922, %f678;
	fma.rn.f32 	%f2583, %f2921, %f677, %f2582;
	fma.rn.f32 	%f2584, %f2923, %f679, %f2583;
	fma.rn.f32 	%f2585, %f2581, %f677, 0f00000000;
	fma.rn.f32 	%f2586, %f2581, %f678, 0f00000000;
	fma.rn.f32 	%f2587, %f2581, %f679, 0f00000000;
	fma.rn.f32 	%f2588, %f2577, %f677, 0f00000000;
	fma.rn.f32 	%f2589, %f2577, %f678, 0f00000000;
	fma.rn.f32 	%f2590, %f2577, %f679, 0f00000000;
	mul.f32 	%f2591, %f4, 0f3EFA2A1C;
	mul.f32 	%f2592, %f677, %f2591;
	mov.f32 	%f2593, 0f00000000;
	sub.f32 	%f2594, %f2593, %f2592;
	mul.f32 	%f2595, %f678, %f2591;
	sub.f32 	%f2596, %f2593, %f2595;
	mul.f32 	%f2597, %f679, %f2591;
	sub.f32 	%f2598, %f2593, %f2597;
	fma.rn.f32 	%f2599, %f2576, 0f3EFA2A1C, %f3001;
	fma.rn.f32 	%f2600, %f2584, 0fBEFA2A1C, %f3002;
	fma.rn.f32 	%f2601, %f2580, 0f3EFA2A1C, %f3003;
	add.f32 	%f3043, %f2585, 0f00000000;
	add.f32 	%f3044, %f2586, 0f00000000;
	add.f32 	%f3045, %f2587, 0f00000000;
	add.f32 	%f3046, %f2588, 0f00000000;
	add.f32 	%f3047, %f2589, 0f00000000;
	add.f32 	%f3048, %f2590, 0f00000000;
	add.f32 	%f3049, %f2594, 0f00000000;
	add.f32 	%f3050, %f2596, 0f00000000;
	add.f32 	%f3051, %f2598, 0f00000000;
	add.f32 	%f3001, %f2599, 0f00000000;
	add.f32 	%f3041, %f2600, 0f00000000;
	add.f32 	%f3042, %f2601, 0f00000000;
$L__BB0_82:
	fma.rn.f32 	%f2602, %f677, 0f3E906EBB, 0f00000000;
	fma.rn.f32 	%f2603, %f678, 0f3E906EBB, 0f00000000;
	fma.rn.f32 	%f2604, %f679, 0f3E906EBB, 0f00000000;
	add.f32 	%f911, %f742, %f3001;
	add.f32 	%f912, %f743, %f3041;
	add.f32 	%f913, %f744, %f3042;
	mov.u64 	%rd437, %rd29;
	ld.param.u32 	%r342, [%rd437+512];
	mul.lo.s32 	%r46, %r45, %r342;
	cvt.u64.u32 	%rd438, %r46;
	add.s64 	%rd439, %rd9, %rd438;
	atom.global.add.f32 	%f2605, [%rd439], %f2602;
	add.s32 	%r343, %r46, %r19;
	cvt.u64.u32 	%rd440, %r343;
	add.s64 	%rd441, %rd9, %rd440;
	atom.global.add.f32 	%f2606, [%rd441], %f2603;
	add.s32 	%r344, %r343, %r19;
	cvt.u64.u32 	%rd442, %r344;
	add.s64 	%rd443, %rd9, %rd442;
	atom.global.add.f32 	%f2607, [%rd443], %f2604;
	@%p86 bra 	$L__BB0_86;
	setp.eq.s32 	%p136, %r29, 1;
	add.s32 	%r345, %r46, %r18;
	cvt.u64.u32 	%rd444, %r345;
	add.s64 	%rd445, %rd9, %rd444;
	atom.global.add.f32 	%f2608, [%rd445], %f3043;
	add.s32 	%r346, %r345, %r19;
	cvt.u64.u32 	%rd446, %r346;
	add.s64 	%rd447, %rd9, %rd446;
	atom.global.add.f32 	%f2609, [%rd447], %f3044;
	add.s32 	%r347, %r346, %r19;
	cvt.u64.u32 	%rd448, %r347;
	add.s64 	%rd449, %rd9, %rd448;
	atom.global.add.f32 	%f2610, [%rd449], %f3045;
	add.s32 	%r348, %r345, %r18;
	cvt.u64.u32 	%rd450, %r348;
	add.s64 	%rd451, %rd9, %rd450;
	atom.global.add.f32 	%f2611, [%rd451], %f3046;
	add.s32 	%r349, %r346, %r18;
	cvt.u64.u32 	%rd452, %r349;
	add.s64 	%rd453, %rd9, %rd452;
	atom.global.add.f32 	%f2612, [%rd453], %f3047;
	add.s32 	%r350, %r347, %r18;
	cvt.u64.u32 	%rd454, %r350;
	add.s64 	%rd455, %rd9, %rd454;
	atom.global.add.f32 	%f2613, [%rd455], %f3048;
	add.s32 	%r47, %r348, %r18;
	cvt.u64.u32 	%rd456, %r47;
	add.s64 	%rd457, %rd9, %rd456;
	atom.global.add.f32 	%f2614, [%rd457], %f3049;
	add.s32 	%r48, %r349, %r18;
	cvt.u64.u32 	%rd458, %r48;
	add.s64 	%rd459, %rd9, %rd458;
	atom.global.add.f32 	%f2615, [%rd459], %f3050;
	add.s32 	%r351, %r48, %r19;
	cvt.u64.u32 	%rd460, %r351;
	add.s64 	%rd461, %rd9, %rd460;
	atom.global.add.f32 	%f2616, [%rd461], %f3051;
	@%p136 bra 	$L__BB0_86;
	setp.lt.u32 	%p137, %r29, 3;
	add.s32 	%r352, %r47, %r18;
	cvt.u64.u32 	%rd462, %r352;
	add.s64 	%rd463, %rd9, %rd462;
	atom.global.add.f32 	%f2617, [%rd463], %f3052;
	add.s32 	%r353, %r48, %r18;
	cvt.u64.u32 	%rd464, %r353;
	add.s64 	%rd465, %rd9, %rd464;
	atom.global.add.f32 	%f2618, [%rd465], %f3053;
	add.s32 	%r354, %r353, %r19;
	cvt.u64.u32 	%rd466, %r354;
	add.s64 	%rd467, %rd9, %rd466;
	atom.global.add.f32 	%f2619, [%rd467], %f3054;
	add.s32 	%r355, %r352, %r18;
	cvt.u64.u32 	%rd468, %r355;
	add.s64 	%rd469, %rd9, %rd468;
	atom.global.add.f32 	%f2620, [%rd469], %f3055;
	add.s32 	%r356, %r353, %r18;
	cvt.u64.u32 	%rd470, %r356;
	add.s64 	%rd471, %rd9, %rd470;
	atom.global.add.f32 	%f2621, [%rd471], %f3056;
	add.s32 	%r357, %r356, %r19;
	cvt.u64.u32 	%rd472, %r357;
	add.s64 	%rd473, %rd9, %rd472;
	atom.global.add.f32 	%f2622, [%rd473], %f3057;
	add.s32 	%r358, %r355, %r18;
	cvt.u64.u32 	%rd474, %r358;
	add.s64 	%rd475, %rd9, %rd474;
	atom.global.add.f32 	%f2623, [%rd475], %f3058;
	add.s32 	%r359, %r356, %r18;
	cvt.u64.u32 	%rd476, %r359;
	add.s64 	%rd477, %rd9, %rd476;
	atom.global.add.f32 	%f2624, [%rd477], %f3059;
	add.s32 	%r360, %r359, %r19;
	cvt.u64.u32 	%rd478, %r360;
	add.s64 	%rd479, %rd9, %rd478;
	atom.global.add.f32 	%f2625, [%rd479], %f3060;
	add.s32 	%r361, %r358, %r18;
	cvt.u64.u32 	%rd480, %r361;
	add.s64 	%rd481, %rd9, %rd480;
	atom.global.add.f32 	%f2626, [%rd481], %f3061;
	add.s32 	%r362, %r359, %r18;
	cvt.u64.u32 	%rd482, %r362;
	add.s64 	%rd483, %rd9, %rd482;
	atom.global.add.f32 	%f2627, [%rd483], %f3062;
	add.s32 	%r363, %r362, %r19;
	cvt.u64.u32 	%rd484, %r363;
	add.s64 	%rd485, %rd9, %rd484;
	atom.global.add.f32 	%f2628, [%rd485], %f3063;
	add.s32 	%r49, %r361, %r18;
	cvt.u64.u32 	%rd486, %r49;
	add.s64 	%rd487, %rd9, %rd486;
	atom.global.add.f32 	%f2629, [%rd487], %f3064;
	add.s32 	%r50, %r362, %r18;
	cvt.u64.u32 	%rd488, %r50;
	add.s64 	%rd489, %rd9, %rd488;
	atom.global.add.f32 	%f2630, [%rd489], %f3065;
	add.s32 	%r364, %r50, %r19;
	cvt.u64.u32 	%rd490, %r364;
	add.s64 	%rd491, %rd9, %rd490;
	atom.global.add.f32 	%f2631, [%rd491], %f3066;
	@%p137 bra 	$L__BB0_86;
	add.s32 	%r365, %r49, %r18;
	cvt.u64.u32 	%rd492, %r365;
	add.s64 	%rd493, %rd9, %rd492;
	atom.global.add.f32 	%f2632, [%rd493], %f3019;
	add.s32 	%r366, %r50, %r18;
	cvt.u64.u32 	%rd494, %r366;
	add.s64 	%rd495, %rd9, %rd494;
	atom.global.add.f32 	%f2633, [%rd495], %f3020;
	add.s32 	%r367, %r366, %r19;
	cvt.u64.u32 	%rd496, %r367;
	add.s64 	%rd497, %rd9, %rd496;
	atom.global.add.f32 	%f2634, [%rd497], %f3021;
	add.s32 	%r368, %r365, %r18;
	cvt.u64.u32 	%rd498, %r368;
	add.s64 	%rd499, %rd9, %rd498;
	atom.global.add.f32 	%f2635, [%rd499], %f3022;
	add.s32 	%r369, %r366, %r18;
	cvt.u64.u32 	%rd500, %r369;
	add.s64 	%rd501, %rd9, %rd500;
	atom.global.add.f32 	%f2636, [%rd501], %f3023;
	add.s32 	%r370, %r369, %r19;
	cvt.u64.u32 	%rd502, %r370;
	add.s64 	%rd503, %rd9, %rd502;
	atom.global.add.f32 	%f2637, [%rd503], %f3024;
	add.s32 	%r371, %r368, %r18;
	cvt.u64.u32 	%rd504, %r371;
	add.s64 	%rd505, %rd9, %rd504;
	atom.global.add.f32 	%f2638, [%rd505], %f3025;
	add.s32 	%r372, %r369, %r18;
	cvt.u64.u32 	%rd506, %r372;
	add.s64 	%rd507, %rd9, %rd506;
	atom.global.add.f32 	%f2639, [%rd507], %f3026;
	add.s32 	%r373, %r372, %r19;
	cvt.u64.u32 	%rd508, %r373;
	add.s64 	%rd509, %rd9, %rd508;
	atom.global.add.f32 	%f2640, [%rd509], %f3027;
	add.s32 	%r374, %r371, %r18;
	cvt.u64.u32 	%rd510, %r374;
	add.s64 	%rd511, %rd9, %rd510;
	atom.global.add.f32 	%f2641, [%rd511], %f3028;
	add.s32 	%r375, %r372, %r18;
	cvt.u64.u32 	%rd512, %r375;
	add.s64 	%rd513, %rd9, %rd512;
	atom.global.add.f32 	%f2642, [%rd513], %f3029;
	add.s32 	%r376, %r375, %r19;
	cvt.u64.u32 	%rd514, %r376;
	add.s64 	%rd515, %rd9, %rd514;
	atom.global.add.f32 	%f2643, [%rd515], %f3030;
	add.s32 	%r377, %r374, %r18;
	cvt.u64.u32 	%rd516, %r377;
	add.s64 	%rd517, %rd9, %rd516;
	atom.global.add.f32 	%f2644, [%rd517], %f3031;
	add.s32 	%r378, %r375, %r18;
	cvt.u64.u32 	%rd518, %r378;
	add.s64 	%rd519, %rd9, %rd518;
	atom.global.add.f32 	%f2645, [%rd519], %f3032;
	add.s32 	%r379, %r378, %r19;
	cvt.u64.u32 	%rd520, %r379;
	add.s64 	%rd521, %rd9, %rd520;
	atom.global.add.f32 	%f2646, [%rd521], %f3033;
	add.s32 	%r380, %r377, %r18;
	cvt.u64.u32 	%rd522, %r380;
	add.s64 	%rd523, %rd9, %rd522;
	atom.global.add.f32 	%f2647, [%rd523], %f3034;
	add.s32 	%r381, %r378, %r18;
	cvt.u64.u32 	%rd524, %r381;
	add.s64 	%rd525, %rd9, %rd524;
	atom.global.add.f32 	%f2648, [%rd525], %f3035;
	add.s32 	%r382, %r381, %r19;
	cvt.u64.u32 	%rd526, %r382;
	add.s64 	%rd527, %rd9, %rd526;
	atom.global.add.f32 	%f2649, [%rd527], %f3036;
	add.s32 	%r383, %r380, %r18;
	cvt.u64.u32 	%rd528, %r383;
	add.s64 	%rd529, %rd9, %rd528;
	atom.global.add.f32 	%f2650, [%rd529], %f3037;
	add.s32 	%r384, %r381, %r18;
	cvt.u64.u32 	%rd530, %r384;
	add.s64 	%rd531, %rd9, %rd530;
	atom.global.add.f32 	%f2651, [%rd531], %f3038;
	add.s32 	%r385, %r384, %r19;
	cvt.u64.u32 	%rd532, %r385;
	add.s64 	%rd533, %rd9, %rd532;
	atom.global.add.f32 	%f2652, [%rd533], %f3039;
$L__BB0_86:
	atom.global.add.f32 	%f2653, [%rd16], %f739;
	atom.global.add.f32 	%f2654, [%rd17], %f740;
	atom.global.add.f32 	%f2655, [%rd18], %f741;
	atom.global.add.f32 	%f2656, [%rd19], %f911;
	atom.global.add.f32 	%f2657, [%rd20], %f912;
	atom.global.add.f32 	%f2658, [%rd21], %f913;
	fma.rn.f32 	%f2659, %f555, %f20, 0f00000000;
	fma.rn.f32 	%f2660, %f556, %f21, %f2659;
	fma.rn.f32 	%f2661, %f557, %f22, %f2660;
	add.f32 	%f2662, %f2661, %f23;
	mul.f32 	%f2663, %f25, %f745;
	mul.f32 	%f2664, %f739, %f24;
	sub.f32 	%f2665, %f2663, %f2664;
	mul.f32 	%f2666, %f741, %f26;
	sub.f32 	%f2667, %f2665, %f2666;
	add.f32 	%f2668, %f184, %f2667;
	mul.f32 	%f2669, %f29, %f745;
	mul.f32 	%f2670, %f739, %f28;
	sub.f32 	%f2671, %f2669, %f2670;
	mul.f32 	%f2672, %f741, %f30;
	sub.f32 	%f2673, %f2671, %f2672;
	add.f32 	%f2674, %f185, %f2673;
	mul.f32 	%f2675, %f2662, %f2668;
	mul.f32 	%f2676, %f2662, %f2674;
	add.f32 	%f2784, %f543, 0f00000000;
	add.f32 	%f2789, %f544, 0f00000000;
	mov.u64 	%rd534, %rd29;
	ld.param.v2.u32 	{%r386, %r387}, [%rd534+680];
	mul.lo.s32 	%r388, %r45, %r386;
	cvt.u64.u32 	%rd535, %r388;
	ld.param.u64 	%rd536, [%rd534+672];
	cvta.to.global.u64 	%rd537, %rd536;
	add.s64 	%rd538, %rd537, %rd535;
	atom.global.add.f32 	%f2677, [%rd538], %f2675;
	add.s32 	%r389, %r388, %r387;
	cvt.u64.u32 	%rd539, %r389;
	add.s64 	%rd540, %rd537, %rd539;
	atom.global.add.f32 	%f2678, [%rd540], %f2676;
	mul.lo.s32 	%r390, %r45, %r119;
	cvt.u64.u32 	%rd541, %r390;
	cvta.to.global.u64 	%rd542, %rd31;
	add.s64 	%rd543, %rd542, %rd541;
	atom.global.add.u32 	%r391, [%rd543], 1;
	mul.lo.s32 	%r392, %r91, %r75;
	sub.s32 	%r398, %r398, %r392;
	add.s32 	%r397, %r38, -1;
	add.s32 	%r393, %r38, 1;
	setp.gt.u32 	%p138, %r393, 1;
	add.f32 	%f2781, %f542, 0f00000000;
	add.f32 	%f2782, %f541, 0f00000000;
	add.f32 	%f2783, %f540, 0f00000000;
	add.f32 	%f2790, %f550, 0f00000000;
	add.f32 	%f2791, %f549, 0f00000000;
	add.f32 	%f2792, %f548, 0f00000000;
	add.f32 	%f2793, %f547, 0f00000000;
	add.f32 	%f2794, %f546, 0f00000000;
	mov.f32 	%f2803, %f2800;
	@%p138 bra 	$L__BB0_16;
$L__BB0_87:
	mul.lo.s32 	%r394, %r20, %r108;
	cvt.u64.u32 	%rd544, %r394;
	cvta.to.global.u64 	%rd545, %rd30;
	add.s64 	%rd546, %rd545, %rd544;
	st.global.f32 	[%rd546], %f3088;
	cvt.u64.u32 	%rd547, %r109;
	add.s64 	%rd548, %rd546, %rd547;
	st.global.f32 	[%rd548], %f3089;
	shl.b32 	%r395, %r109, 1;
	cvt.u64.u32 	%rd549, %r395;
	add.s64 	%rd550, %rd546, %rd549;
	st.global.f32 	[%rd550], %f3090;
	mul.lo.s32 	%r396, %r109, 3;
	cvt.u64.u32 	%rd551, %r396;
	add.s64 	%rd552, %rd546, %rd551;
	st.global.f32 	[%rd552], %f3091;
$L__BB0_88:
	ret;

}
	// .globl	_Z39__kernel__backwards_initial_drgb_kernel10TensorViewS_11DualModel_0S_S_S_S_f
.visible .entry _Z39__kernel__backwards_initial_drgb_kernel10TensorViewS_11DualModel_0S_S_S_S_f(
	.param .align 8 .b8 _Z39__kernel__backwards_initial_drgb_kernel10TensorViewS_11DualModel_0S_S_S_S_f_param_0[56],
	.param .align 8 .b8 _Z39__kernel__backwards_initial_drgb_kernel10TensorViewS_11DualModel_0S_S_S_S_f_param_1[56],
	.param .align 8 .b8 _Z39__kernel__backwards_initial_drgb_kernel10TensorViewS_11DualModel_0S_S_S_S_f_param_2[728],
	.param .align 8 .b8 _Z39__kernel__backwards_initial_drgb_kernel10TensorViewS_11DualModel_0S_S_S_S_f_param_3[56],
	.param .align 8 .b8 _Z39__kernel__backwards_initial_drgb_kernel10TensorViewS_11DualModel_0S_S_S_S_f_param_4[56],
	.param .align 8 .b8 _Z39__kernel__backwards_initial_drgb_kernel10TensorViewS_11DualModel_0S_S_S_S_f_param_5[56],
	.param .align 8 .b8 _Z39__kernel__backwards_initial_drgb_kernel10TensorViewS_11DualModel_0S_S_S_S_f_param_6[56],
	.param .f32 _Z39__kernel__backwards_initial_drgb_kernel10TensorViewS_11DualModel_0S_S_S_S_f_param_7
)
{
	.reg .pred 	%p<9>;
	.reg .b16 	%rs<17>;
	.reg .b32 	%r<107>;
	.reg .b32 	%f<128>;
	.reg .b64 	%rd<81>;

	ld.param.u64 	%rd5, [_Z39__kernel__backwards_initial_drgb_kernel10TensorViewS_11DualModel_0S_S_S_S_f_param_5];
	ld.param.u64 	%rd4, [_Z39__kernel__backwards_initial_drgb_kernel10TensorViewS_11DualModel_0S_S_S_S_f_param_4];
	ld.param.u64 	%rd3, [_Z39__kernel__backwards_initial_drgb_kernel10TensorViewS_11DualModel_0S_S_S_S_f_param_1];
	ld.param.v2.u32 	{%r4, %r5}, [_Z39__kernel__backwards_initial_drgb_kernel10TensorViewS_11DualModel_0S_S_S_S_f_param_0+8];
	ld.param.u64 	%rd2, [_Z39__kernel__backwards_initial_drgb_kernel10TensorViewS_11DualModel_0S_S_S_S_f_param_0];
	ld.param.v2.u32 	{%r15, %r16}, [_Z39__kernel__backwards_initial_drgb_kernel10TensorViewS_11DualModel_0S_S_S_S_f_param_1+8];
	ld.param.v2.u32 	{%r19, %r20}, [_Z39__kernel__backwards_initial_drgb_kernel10TensorViewS_11DualModel_0S_S_S_S_f_param_1+24];
	mov.b64 	%rd6, _Z39__kernel__backwards_initial_drgb_kernel10TensorViewS_11DualModel_0S_S_S_S_f_param_2;
	ld.param.v2.u32 	{%r26, %r27}, [_Z39__kernel__backwards_initial_drgb_kernel10TensorViewS_11DualModel_0S_S_S_S_f_param_4+8];
	ld.param.v2.u32 	{%r30, %r31}, [_Z39__kernel__backwards_initial_drgb_kernel10TensorViewS_11DualModel_0S_S_S_S_f_param_4+24];
	ld.param.v2.u32 	{%r37, %r38}, [_Z39__kernel__backwards_initial_drgb_kernel10TensorViewS_11DualModel_0S_S_S_S_f_param_5+8];
	ld.param.f32 	%f1, [_Z39__kernel__backwards_initial_drgb_kernel10TensorViewS_11DualModel_0S_S_S_S_f_param_7];
	mov.u64 	%rd1, %rd6;
	mov.u32 	%r68, %tid.x;
	mov.u32 	%r69, %tid.y;
	mov.u32 	%r70, %ctaid.x;
	mov.u32 	%r71, %ctaid.y;
	mov.u32 	%r72, %ntid.x;
	mov.u32 	%r73, %ntid.y;
	mad.lo.s32 	%r1, %r70, %r72, %r68;
	mad.lo.s32 	%r2, %r71, %r73, %r69;
	setp.ge.u32 	%p1, %r2, %r31;
	setp.ge.u32 	%p2, %r1, %r20;
	or.pred  	%p3, %p2, %p1;
	@%p3 bra 	$L__BB1_3;
	cvta.to.global.u64 	%rd7, %rd4;
	cvta.to.global.u64 	%rd8, %rd3;
	mul.lo.s32 	%r74, %r26, %r2;
	cvt.u64.u32 	%rd9, %r74;
	add.s64 	%rd10, %rd7, %rd9;
	ld.global.u32 	%r3, [%rd10];
	ld.param.u64 	%rd11, [%rd1];
	cvta.to.global.u64 	%rd12, %rd11;
	ld.param.v2.u32 	{%r75, %r76}, [%rd1+8];
	mul.lo.s32 	%r77, %r75, %r3;
	cvt.u64.u32 	%rd13, %r77;
	add.s64 	%rd14, %rd12, %rd13;
	ld.global.f32 	%f2, [%rd14];
	cvt.u64.u32 	%rd15, %r76;
	add.s64 	%rd16, %rd14, %rd15;
	ld.global.f32 	%f3, [%rd16];
	shl.b32 	%r78, %r76, 1;
	cvt.u64.u32 	%rd17, %r78;
	add.s64 	%rd18, %rd14, %rd17;
	ld.global.f32 	%f4, [%rd18];
	ld.param.u64 	%rd19, [%rd1+112];
	cvta.to.global.u64 	%rd20, %rd19;
	ld.param.v2.u32 	{%r79, %r80}, [%rd1+120];
	mul.lo.s32 	%r81, %r79, %r3;
	cvt.u64.u32 	%rd21, %r81;
	add.s64 	%rd22, %rd20, %rd21;
	ld.global.f32 	%f5, [%rd22];
	cvt.u64.u32 	%rd23, %r80;
	add.s64 	%rd24, %rd22, %rd23;
	ld.global.f32 	%f6, [%rd24];
	shl.b32 	%r82, %r80, 1;
	cvt.u64.u32 	%rd25, %r82;
	add.s64 	%rd26, %rd22, %rd25;
	ld.global.f32 	%f7, [%rd26];
	mul.lo.s32 	%r83, %r80, 3;
	cvt.u64.u32 	%rd27, %r83;
	add.s64 	%rd28, %rd22, %rd27;
	ld.global.f32 	%f8, [%rd28];
	ld.param.u64 	%rd29, [%rd1+56];
	cvta.to.global.u64 	%rd30, %rd29;
	ld.param.v2.u32 	{%r84, %r85}, [%rd1+64];
	mul.lo.s32 	%r86, %r84, %r3;
	cvt.u64.u32 	%rd31, %r86;
	add.s64 	%rd32, %rd30, %rd31;
	ld.global.f32 	%f9, [%rd32];
	cvt.u64.u32 	%rd33, %r85;
	add.s64 	%rd34, %rd32, %rd33;
	ld.global.f32 	%f10, [%rd34];
	shl.b32 	%r87, %r85, 1;
	cvt.u64.u32 	%rd35, %r87;
	add.s64 	%rd36, %rd32, %rd35;
	ld.global.f32 	%f11, [%rd36];
	mul.lo.s32 	%r88, %r15, %r1;
	cvt.u64.u32 	%rd37, %r88;
	add.s64 	%rd38, %rd8, %rd37;
	ld.global.f32 	%f12, [%rd38];
	cvt.u64.u32 	%rd39, %r16;
	add.s64 	%rd40, %rd38, %rd39;
	ld.global.f32 	%f13, [%rd40];
	shl.b32 	%r89, %r16, 1;
	cvt.u64.u32 	%rd41, %r89;
	add.s64 	%rd42, %rd38, %rd41;
	ld.global.f32 	%f14, [%rd42];
	cvta.to.global.u64 	%rd43, %rd2;
	ld.global.f32 	%f15, [%rd43];
	cvt.u64.u32 	%rd44, %r5;
	add.s64 	%rd45, %rd43, %rd44;
	ld.global.f32 	%f16, [%rd45];
	shl.b32 	%r90, %r5, 1;
	cvt.u64.u32 	%rd46, %r90;
	add.s64 	%rd47, %rd43, %rd46;
	ld.global.f32 	%f17, [%rd47];
	fma.rn.f32 	%f18, %f1, %f12, %f15;
	fma.rn.f32 	%f19, %f1, %f13, %f16;
	fma.rn.f32 	%f20, %f1, %f14, %f17;
	sub.f32 	%f21, %f18, %f2;
	sub.f32 	%f22, %f19, %f3;
	sub.f32 	%f23, %f20, %f4;
	fma.rn.f32 	%f24, %f5, %f5, 0f00000000;
	fma.rn.f32 	%f25, %f6, %f6, %f24;
	fma.rn.f32 	%f26, %f7, %f7, %f25;
	fma.rn.f32 	%f27, %f8, %f8, %f26;
	sqrt.rn.f32 	%f28, %f27;
	abs.f32 	%f29, %f28;
	setp.lt.f32 	%p4, %f29, 0f1E4B27B8;
	selp.f32 	%f30, 0f1E4B27B8, %f28, %p4;
	div.rn.f32 	%f31, %f5, %f30;
	min.f32 	%f32, %f31, 0f60AD78EC;
	max.f32 	%f33, %f32, 0fE0AD78EC;
	div.rn.f32 	%f34, %f6, %f30;
	min.f32 	%f35, %f34, 0f60AD78EC;
	max.f32 	%f36, %f35, 0fE0AD78EC;
	div.rn.f32 	%f37, %f7, %f30;
	min.f32 	%f38, %f37, 0f60AD78EC;
	max.f32 	%f39, %f38, 0fE0AD78EC;
	div.rn.f32 	%f40, %f8, %f30;
	min.f32 	%f41, %f40, 0f60AD78EC;
	max.f32 	%f42, %f41, 0fE0AD78EC;
	mul.f32 	%f43, %f39, %f39;
	mul.f32 	%f44, %f42, %f42;
	mul.f32 	%f45, %f36, %f39;
	mul.f32 	%f46, %f33, %f42;
	mul.f32 	%f47, %f36, %f42;
	mul.f32 	%f48, %f33, %f39;
	mul.f32 	%f49, %f39, %f42;
	mul.f32 	%f50, %f33, %f36;
	add.f32 	%f51, %f43, %f44;
	add.f32 	%f52, %f51, %f51;
	mov.f32 	%f53, 0f3F800000;
	sub.f32 	%f54, %f53, %f52;
	sub.f32 	%f55, %f45, %f46;
	add.f32 	%f56, %f55, %f55;
	add.f32 	%f57, %f47, %f48;
	add.f32 	%f58, %f57, %f57;
	add.f32 	%f59, %f45, %f46;
	add.f32 	%f60, %f59, %f59;
	fma.rn.f32 	%f61, %f36, %f36, %f44;
	add.f32 	%f62, %f61, %f61;
	sub.f32 	%f63, %f53, %f62;
	sub.f32 	%f64, %f49, %f50;
	add.f32 	%f65, %f64, %f64;
	sub.f32 	%f66, %f47, %f48;
	add.f32 	%f67, %f66, %f66;
	add.f32 	%f68, %f49, %f50;
	add.f32 	%f69, %f68, %f68;
	fma.rn.f32 	%f70, %f36, %f36, %f43;
	add.f32 	%f71, %f70, %f70;
	sub.f32 	%f72, %f53, %f71;
	fma.rn.f32 	%f73, %f21, %f54, 0f00000000;
	fma.rn.f32 	%f74, %f22, %f60, %f73;
	fma.rn.f32 	%f75, %f23, %f67, %f74;
	fma.rn.f32 	%f76, %f21, %f56, 0f00000000;
	fma.rn.f32 	%f77, %f22, %f63, %f76;
	fma.rn.f32 	%f78, %f23, %f69, %f77;
	fma.rn.f32 	%f79, %f21, %f58, 0f00000000;
	fma.rn.f32 	%f80, %f22, %f65, %f79;
	fma.rn.f32 	%f81, %f23, %f72, %f80;
	max.f32 	%f82, %f9, 0f322BCC77;
	max.f32 	%f83, %f10, 0f322BCC77;
	max.f32 	%f84, %f11, 0f322BCC77;
	abs.f32 	%f85, %f82;
	setp.lt.f32 	%p5, %f85, 0f1E4B27B8;
	selp.f32 	%f86, 0f1E4B27B8, %f82, %p5;
	div.rn.f32 	%f87, %f75, %f86;
	abs.f32 	%f88, %f83;
	setp.lt.f32 	%p6, %f88, 0f1E4B27B8;
	selp.f32 	%f89, 0f1E4B27B8, %f83, %p6;
	div.rn.f32 	%f90, %f78, %f89;
	abs.f32 	%f91, %f84;
	setp.lt.f32 	%p7, %f91, 0f1E4B27B8;
	selp.f32 	%f92, 0f1E4B27B8, %f84, %p7;
	div.rn.f32 	%f93, %f81, %f92;
	min.f32 	%f94, %f93, 0f60AD78EC;
	max.f32 	%f95, %f94, 0fE0AD78EC;
	min.f32 	%f96, %f90, 0f60AD78EC;
	max.f32 	%f97, %f96, 0fE0AD78EC;
	min.f32 	%f98, %f87, 0f60AD78EC;
	max.f32 	%f99, %f98, 0fE0AD78EC;
	fma.rn.f32 	%f100, %f99, %f99, 0f00000000;
	fma.rn.f32 	%f101, %f97, %f97, %f100;
	fma.rn.f32 	%f102, %f95, %f95, %f101;
	sqrt.rn.f32 	%f103, %f102;
	setp.gtu.f32 	%p8, %f103, 0f3F800000;
	@%p8 bra 	$L__BB1_3;
	ld.param.u64 	%rd48, [%rd1+168];
	cvta.to.global.u64 	%rd49, %rd48;
	ld.param.u32 	%r91, [%rd1+176];
	mul.lo.s32 	%r92, %r91, %r3;
	cvt.u64.u32 	%rd50, %r92;
	add.s64 	%rd51, %rd49, %rd50;
	ld.global.f32 	%f104, [%rd51];
	ld.param.u64 	%rd52, [%rd1+224];
	cvta.to.global.u64 	%rd53, %rd52;
	ld.param.u32 	%r93, [%rd1+232];
	ld.param.u32 	%r94, [%rd1+240];
	mul.lo.s32 	%r95, %r93, %r3;
	cvt.u64.u32 	%rd54, %r95;
	add.s64 	%rd55, %rd53, %rd54;
	ld.global.f32 	%f105, [%rd55];
	cvt.u64.u32 	%rd56, %r94;
	add.s64 	%rd57, %rd55, %rd56;
	ld.global.f32 	%f106, [%rd57];
	shl.b32 	%r96, %r94, 1;
	cvt.u64.u32 	%rd58, %r96;
	add.s64 	%rd59, %rd55, %rd58;
	ld.global.f32 	%f107, [%rd59];
	fma.rn.f32 	%f108, %f105, 0f3E906EBB, 0f3F000000;
	fma.rn.f32 	%f109, %f106, 0f3E906EBB, 0f3F000000;
	fma.rn.f32 	%f110, %f107, 0f3E906EBB, 0f3F000000;
	cvta.to.global.u64 	%rd60, %rd5;
	mul.lo.s32 	%r97, %r37, %r1;
	cvt.u64.u32 	%rd61, %r97;
	add.s64 	%rd62, %rd60, %rd61;
	ld.global.f32 	%f111, [%rd62];
	cvt.u64.u32 	%rd63, %r38;
	add.s64 	%rd64, %rd62, %rd63;
	ld.global.f32 	%f112, [%rd64];
	shl.b32 	%r98, %r38, 1;
	cvt.u64.u32 	%rd65, %r98;
	add.s64 	%rd66, %rd62, %rd65;
	ld.global.f32 	%f113, [%rd66];
	mul.lo.s32 	%r99, %r38, 3;
	cvt.u64.u32 	%rd67, %r99;
	add.s64 	%rd68, %rd62, %rd67;
	ld.global.f32 	%f114, [%rd68];
	mul.f32 	%f115, %f104, %f112;
	mul.f32 	%f116, %f104, %f113;
	mul.f32 	%f117, %f104, %f114;
	fma.rn.f32 	%f118, %f110, %f114, %f111;
	fma.rn.f32 	%f119, %f109, %f113, %f118;
	fma.rn.f32 	%f120, %f108, %f112, %f119;
	ld.param.u32 	%r100, [%rd1+456];
	mul.lo.s32 	%r101, %r100, %r3;
	cvt.u64.u32 	%rd69, %r101;
	ld.param.u64 	%rd70, [%rd1+448];
	cvta.to.global.u64 	%rd71, %rd70;
	add.s64 	%rd72, %rd71, %rd69;
	atom.global.add.f32 	%f121, [%rd72], %f120;
	fma.rn.f32 	%f122, %f115, 0f3E906EBB, 0f00000000;
	fma.rn.f32 	%f123, %f116, 0f3E906EBB, 0f00000000;
	fma.rn.f32 	%f124, %f117, 0f3E906EBB, 0f00000000;
	ld.param.u64 	%rd73, [%rd1+504];
	cvta.to.global.u64 	%rd74, %rd73;
	ld.param.u32 	%r102, [%rd1+512];
	ld.param.u32 	%r103, [%rd1+520];
	mul.lo.s32 	%r104, %r102, %r3;
	cvt.u64.u32 	%rd75, %r104;
	add.s64 	%rd76, %rd74, %rd75;
	atom.global.add.f32 	%f125, [%rd76], %f122;
	add.s32 	%r105, %r104, %r103;
	cvt.u64.u32 	%rd77, %r105;
	add.s64 	%rd78, %rd74, %rd77;
	atom.global.add.f32 	%f126, [%rd78], %f123;
	add.s32 	%r106, %r105, %r103;
	cvt.u64.u32 	%rd79, %r106;
	add.s64 	%rd80, %rd74, %rd79;
	atom.global.add.f32 	%f127, [%rd80], %f124;
$L__BB1_3:
	ret;

}


// ===== COMPILED SASS (sm_100) =====

	.target	sm_100

	.elftype	@"ET_EXEC"


//--------------------- .note.nv.tkinfo           --------------------------
	.section	.note.nv.tkinfo,"",@"SHT_NOTE"
	.sectionflags	@"SHF_NOTE_NV_TKINFO"
	.tkinfo
        /*0018*/ 	.word	0x00000002
        /*0030*/ 	.string	""
        /*0030*/ 	.string	"ptxas"
        /*0030*/ 	.string	"Cuda compilation tools, release 13.0, V13.0.88"
        /*0030*/ 	.string	"Build cuda_13.0.r13.0/compiler.36424714_0"
        /*0030*/ 	.string	"-arch sm_100 -m 64 "



//--------------------- .note.nv.cuinfo           --------------------------
	.section	.note.nv.cuinfo,"",@"SHT_NOTE"
	.sectionflags	@"SHF_NOTE_NV_CUINFO"
        /*0018*/ 	.short	0x0002
        /*001a*/ 	.short	0x0064
        /*001c*/ 	.short	0x0082
	.zero		2


//--------------------- .nv.info                  --------------------------
	.section	.nv.info,"",@"SHT_CUDA_INFO"
	.align	4


	//----- nvinfo : EIATTR_REGCOUNT
	.align		4
        /*0000*/ 	.byte	0x04, 0x2f
        /*0002*/ 	.short	(.L_1 - .L_0)
	.align		4
.L_0:
        /*0004*/ 	.word	index@(_Z26__kernel__backwards_kernel10TensorViewS_S_S_S_S_11DualModel_0S_S_S_S_S_fffj)
        /*0008*/ 	.word	0x000000fe


	//----- nvinfo : EIATTR_FRAME_SIZE
	.align		4
.L_1:
        /*000c*/ 	.byte	0x04, 0x11
        /*000e*/ 	.short	(.L_3 - .L_2)
	.align		4
.L_2:
        /*0010*/ 	.word	index@($__internal_4_$__cuda_sm3x_div_rn_noftz_f32_slowpath)
        /*0014*/ 	.word	0x00000000


	//----- nvinfo : EIATTR_FRAME_SIZE
	.align		4
.L_3:
        /*0018*/ 	.byte	0x04, 0x11
        /*001a*/ 	.short	(.L_5 - .L_4)
	.align		4
.L_4:
        /*001c*/ 	.word	index@($__internal_3_$__cuda_sm20_sqrt_rn_f32_slowpath)
        /*0020*/ 	.word	0x00000000


	//----- nvinfo : EIATTR_FRAME_SIZE
	.align		4
.L_5:
        /*0024*/ 	.byte	0x04, 0x11
        /*0026*/ 	.short	(.L_7 - .L_6)
	.align		4
.L_6:
        /*0028*/ 	.word	index@($__internal_2_$__cuda_sm20_rcp_rn_f32_slowpath)
        /*002c*/ 	.word	0x00000000


	//----- nvinfo : EIATTR_FRAME_SIZE
	.align		4
.L_7:
        /*0030*/ 	.byte	0x04, 0x11
        /*0032*/ 	.short	(.L_9 - .L_8)
	.align		4
.L_8:
        /*0034*/ 	.word	index@(_Z26__kernel__backwards_kernel10TensorViewS_S_S_S_S_11DualModel_0S_S_S_S_S_fffj)
        /*0038*/ 	.word	0x00000000


	//----- nvinfo : EIATTR_REGCOUNT
	.align		4
.L_9:
        /*003c*/ 	.byte	0x04, 0x2f
        /*003e*/ 	.short	(.L_11 - .L_10)
	.align		4
.L_10:
        /*0040*/ 	.word	index@(_Z39__kernel__backwards_initial_drgb_kernel10TensorViewS_11DualModel_0S_S_S_S_f)
        /*0044*/ 	.word	0x00000020


	//----- nvinfo : EIATTR_FRAME_SIZE
	.align		4
.L_11:
        /*0048*/ 	.byte	0x04, 0x11
        /*004a*/ 	.short	(.L_13 - .L_12)
	.align		4
.L_12:
        /*004c*/ 	.word	index@($__internal_1_$__cuda_sm3x_div_rn_noftz_f32_slowpath)
        /*0050*/ 	.word	0x00000000


	//----- nvinfo : EIATTR_FRAME_SIZE
	.align		4
.L_13:
        /*0054*/ 	.byte	0x04, 0x11
        /*0056*/ 	.short	(.L_15 - .L_14)
	.align		4
.L_14:
        /*0058*/ 	.word	index@($__internal_0_$__cuda_sm20_sqrt_rn_f32_slowpath)
        /*005c*/ 	.word	0x00000000


	//----- nvinfo : EIATTR_FRAME_SIZE
	.align		4
.L_15:
        /*0060*/ 	.byte	0x04, 0x11
        /*0062*/ 	.short	(.L_17 - .L_16)
	.align		4
.L_16:
        /*0064*/ 	.word	index@(_Z39__kernel__backwards_initial_drgb_kernel10TensorViewS_11DualModel_0S_S_S_S_f)
        /*0068*/ 	.word	0x00000000


	//----- nvinfo : EIATTR_MIN_STACK_SIZE
	.align		4
.L_17:
        /*006c*/ 	.byte	0x04, 0x12
        /*006e*/ 	.short	(.L_19 - .L_18)
	.align		4
.L_18:
        /*0070*/ 	.word	index@(_Z39__kernel__backwards_initial_drgb_kernel10TensorViewS_11DualModel_0S_S_S_S_f)
        /*0074*/ 	.word	0x00000000


	//----- nvinfo : EIATTR_MIN_STACK_SIZE
	.align		4
.L_19:
        /*0078*/ 	.byte	0x04, 0x12
        /*007a*/ 	.short	(.L_21 - .L_20)
	.align		4
.L_20:
        /*007c*/ 	.word	index@(_Z26__kernel__backwards_kernel10TensorViewS_S_S_S_S_11DualModel_0S_S_S_S_S_fffj)
        /*0080*/ 	.word	0x00000000
.L_21:


//--------------------- .nv.compat                --------------------------
	.section	.nv.compat,"",@"SHT_CUDA_COMPAT_INFO"
	.align	4
        /*0000*/ 	.byte	0x02, 0x09, 0x00, 0x00, 0x02, 0x02, 0x01, 0x00, 0x02, 0x05, 0x05, 0x00, 0x03, 0x07, 0x01, 0x01
        /*0010*/ 	.byte	0x02, 0x03, 0x00, 0x00, 0x02, 0x06, 0x01, 0x00, 0x04, 0x0b, 0x08, 0x00, 0x01, 0x00, 0x00, 0x00
        /*0020*/ 	.byte	0x00, 0x00, 0x00, 0x00


//--------------------- .nv.info._Z39__kernel__backwards_initial_drgb_kernel10TensorViewS_11DualModel_0S_S_S_S_f --------------------------
	.section	.nv.info._Z39__kernel__backwards_initial_drgb_kernel10TensorViewS_11DualModel_0S_S_S_S_f,"",@"SHT_CUDA_INFO"
	.sectionflags	@""
	.align	4


	//----- nvinfo : EIATTR_CUDA_API_VERSION
	.align		4
        /*0000*/ 	.byte	0x04, 0x37
        /*0002*/ 	.short	(.L_23 - .L_22)
.L_22:
        /*0004*/ 	.word	0x00000082


	//----- nvinfo : EIATTR_KPARAM_INFO
	.align		4
.L_23:
        /*0008*/ 	.byte	0x04, 0x17
        /*000a*/ 	.short	(.L_25 - .L_24)
.L_24:
        /*000c*/ 	.word	0x00000000
        /*0010*/ 	.short	0x0007
        /*0012*/ 	.short	0x0428
        /*0014*/ 	.byte	0x00, 0xf0, 0x11, 0x00


	//----- nvinfo : EIATTR_KPARAM_INFO
	.align		4
.L_25:
        /*0018*/ 	.byte	0x04, 0x17
        /*001a*/ 	.short	(.L_27 - .L_26)
.L_26:
        /*001c*/ 	.word	0x00000000
        /*0020*/ 	.short	0x0006
        /*0022*/ 	.short	0x03f0
        /*0024*/ 	.byte	0x00, 0xf0, 0xe1, 0x00


	//----- nvinfo : EIATTR_KPARAM_INFO
	.align		4
.L_27:
        /*0028*/ 	.byte	0x04, 0x17
        /*002a*/ 	.short	(.L_29 - .L_28)
.L_28:
        /*002c*/ 	.word	0x00000000
        /*0030*/ 	.short	0x0005
        /*0032*/ 	.short	0x03b8
        /*0034*/ 	.byte	0x00, 0xf0, 0xe1, 0x00


	//----- nvinfo : EIATTR_KPARAM_INFO
	.align		4
.L_29:
        /*0038*/ 	.byte	0x04, 0x17
        /*003a*/ 	.short	(.L_31 - .L_30)
.L_30:
        /*003c*/ 	.word	0x00000000
        /*0040*/ 	.short	0x0004
        /*0042*/ 	.short	0x0380
        /*0044*/ 	.byte	0x00, 0xf0, 0xe1, 0x00


	//----- nvinfo : EIATTR_KPARAM_INFO
	.align		4
.L_31:
        /*0048*/ 	.byte	0x04, 0x17
        /*004a*/ 	.short	(.L_33 - .L_32)
.L_32:
        /*004c*/ 	.word	0x00000000
        /*0050*/ 	.short	0x0003
        /*0052*/ 	.short	0x0348
        /*0054*/ 	.byte	0x00, 0xf0, 0xe1, 0x00


	//----- nvinfo : EIATTR_KPARAM_INFO
	.align		4
.L_33:
        /*0058*/ 	.byte	0x04, 0x17
        /*005a*/ 	.short	(.L_35 - .L_34)
.L_34:
        /*005c*/ 	.word	0x00000000
        /*0060*/ 	.short	0x0002
        /*0062*/ 	.short	0x0070
        /*0064*/ 	.byte	0x00, 0xf0, 0x61, 0x0b


	//----- nvinfo : EIATTR_KPARAM_INFO
	.align		4
.L_35:
        /*0068*/ 	.byte	0x04, 0x17
        /*006a*/ 	.short	(.L_37 - .L_36)
.L_36:
        /*006c*/ 	.word	0x00000000
        /*0070*/ 	.short	0x0001
        /*0072*/ 	.short	0x0038
        /*0074*/ 	.byte	0x00, 0xf0, 0xe1, 0x00


	//----- nvinfo : EIATTR_KPARAM_INFO
	.align		4
.L_37:
        /*0078*/ 	.byte	0x04, 0x17
        /*007a*/ 	.short	(.L_39 - .L_38)
.L_38:
        /*007c*/ 	.word	0x00000000
        /*0080*/ 	.short	0x0000
        /*0082*/ 	.short	0x0000
        /*0084*/ 	.byte	0x00, 0xf0, 0xe1, 0x00


	//----- nvinfo : EIATTR_SPARSE_MMA_MASK
	.align		4
.L_39:
        /*0088*/ 	.byte	0x03, 0x50
        /*008a*/ 	.short	0x0000


	//----- nvinfo : EIATTR_MAXREG_COUNT
	.align		4
        /*008c*/ 	.byte	0x03, 0x1b
        /*008e*/ 	.short	0x00ff


	//----- nvinfo : EIATTR_MERCURY_ISA_VERSION
	.align		4
        /*0090*/ 	.byte	0x03, 0x5f
        /*0092*/ 	.short	0x0101


	//----- nvinfo : EIATTR_VRC_CTA_INIT_COUNT
	.align		4
        /*0094*/ 	.byte	0x02, 0x4a
	.zero		1
	.zero		1


	//----- nvinfo : EIATTR_EXIT_INSTR_OFFSETS
	.align		4
        /*0098*/ 	.byte	0x04, 0x1c
        /*009a*/ 	.short	(.L_41 - .L_40)


	//   ....[0]....
.L_40:
        /*009c*/ 	.word	0x000000d0


	//   ....[1]....
        /*00a0*/ 	.word	0x000011d0


	//   ....[2]....
        /*00a4*/ 	.word	0x00001630


	//----- nvinfo : EIATTR_CRS_STACK_SIZE
	.align		4
.L_41:
        /*00a8*/ 	.byte	0x04, 0x1e
        /*00aa*/ 	.short	(.L_43 - .L_42)
.L_42:
        /*00ac*/ 	.word	0x00000000


	//----- nvinfo : EIATTR_CBANK_PARAM_SIZE
	.align		4
.L_43:
        /*00b0*/ 	.byte	0x03, 0x19
        /*00b2*/ 	.short	0x042c


	//----- nvinfo : EIATTR_PARAM_CBANK
	.align		4
        /*00b4*/ 	.byte	0x04, 0x0a
        /*00b6*/ 	.short	(.L_45 - .L_44)
	.align		4
.L_44:
        /*00b8*/ 	.word	index@(.nv.constant0._Z39__kernel__backwards_initial_drgb_kernel10TensorViewS_11DualModel_0S_S_S_S_f)
        /*00bc*/ 	.short	0x0380
        /*00be*/ 	.short	0x042c


	//----- nvinfo : EIATTR_SW_WAR
	.align		4
.L_45:
        /*00c0*/ 	.byte	0x04, 0x36
        /*00c2*/ 	.short	(.L_47 - .L_46)
.L_46:
        /*00c4*/ 	.word	0x00000008
.L_47:


//--------------------- .nv.info._Z26__kernel__backwards_kernel10TensorViewS_S_S_S_S_11DualModel_0S_S_S_S_S_fffj --------------------------
	.section	.nv.info._Z26__kernel__backwards_kernel10TensorViewS_S_S_S_S_11DualModel_0S_S_S_S_S_fffj,"",@"SHT_CUDA_INFO"
	.sectionflags	@""
	.align	4


	//----- nvinfo : EIATTR_CUDA_API_VERSION
	.align		4
        /*0000*/ 	.byte	0x04, 0x37
        /*0002*/ 	.short	(.L_49 - .L_48)
.L_48:
        /*0004*/ 	.word	0x00000082


	//----- nvinfo : EIATTR_KPARAM_INFO
	.align		4
.L_49:
        /*0008*/ 	.byte	0x04, 0x17
        /*000a*/ 	.short	(.L_51 - .L_50)
.L_50:
        /*000c*/ 	.word	0x00000000
        /*0010*/ 	.short	0x000f
        /*0012*/ 	.short	0x054c
        /*0014*/ 	.byte	0x00, 0xf0, 0x11, 0x00


	//----- nvinfo : EIATTR_KPARAM_INFO
	.align		4
.L_51:
        /*0018*/ 	.byte	0x04, 0x17
        /*001a*/ 	.short	(.L_53 - .L_52)
.L_52:
        /*001c*/ 	.word	0x00000000
        /*0020*/ 	.short	0x000e
        /*0022*/ 	.short	0x0548
        /*0024*/ 	.byte	0x00, 0xf0, 0x11, 0x00


	//----- nvinfo : EIATTR_KPARAM_INFO
	.align		4
.L_53:
        /*0028*/ 	.byte	0x04, 0x17
        /*002a*/ 	.short	(.L_55 - .L_54)
.L_54:
        /*002c*/ 	.word	0x00000000
        /*0030*/ 	.short	0x000d
        /*0032*/ 	.short	0x0544
        /*0034*/ 	.byte	0x00, 0xf0, 0x11, 0x00


	//----- nvinfo : EIATTR_KPARAM_INFO
	.align		4
.L_55:
        /*0038*/ 	.byte	0x04, 0x17
        /*003a*/ 	.short	(.L_57 - .L_56)
.L_56:
        /*003c*/ 	.word	0x00000000
        /*0040*/ 	.short	0x000c
        /*0042*/ 	.short	0x0540
        /*0044*/ 	.byte	0x00, 0xf0, 0x11, 0x00


	//----- nvinfo : EIATTR_KPARAM_INFO
	.align		4
.L_57:
        /*0048*/ 	.byte	0x04, 0x17
        /*004a*/ 	.short	(.L_59 - .L_58)
.L_58:
        /*004c*/ 	.word	0x00000000
        /*0050*/ 	.short	0x000b
        /*0052*/ 	.short	0x0508
        /*0054*/ 	.byte	0x00, 0xf0, 0xe1, 0x00


	//----- nvinfo : EIATTR_KPARAM_INFO
	.align		4
.L_59:
        /*0058*/ 	.byte	0x04, 0x17
        /*005a*/ 	.short	(.L_61 - .L_60)
.L_60:
        /*005c*/ 	.word	0x00000000
        /*0060*/ 	.short	0x000a
        /*0062*/ 	.short	0x04d0
        /*0064*/ 	.byte	0x00, 0xf0, 0xe1, 0x00


	//----- nvinfo : EIATTR_KPARAM_INFO
	.align		4
.L_61:
        /*0068*/ 	.byte	0x04, 0x17
        /*006a*/ 	.short	(.L_63 - .L_62)
.L_62:
        /*006c*/ 	.word	0x00000000
        /*0070*/ 	.short	0x0009
        /*0072*/ 	.short	0x0498
        /*0074*/ 	.byte	0x00, 0xf0, 0xe1, 0x00


	//----- nvinfo : EIATTR_KPARAM_INFO
	.align		4
.L_63:
        /*0078*/ 	.byte	0x04, 0x17
        /*007a*/ 	.short	(.L_65 - .L_64)
.L_64:
        /*007c*/ 	.word	0x00000000
        /*0080*/ 	.short	0x0008
        /*0082*/ 	.short	0x0460
        /*0084*/ 	.byte	0x00, 0xf0, 0xe1, 0x00


	//----- nvinfo : EIATTR_KPARAM_INFO
	.align		4
.L_65:
        /*0088*/ 	.byte	0x04, 0x17
        /*008a*/ 	.short	(.L_67 - .L_66)
.L_66:
        /*008c*/ 	.word	0x00000000
        /*0090*/ 	.short	0x0007
        /*0092*/ 	.short	0x0428
        /*0094*/ 	.byte	0x00, 0xf0, 0xe1, 0x00


	//----- nvinfo : EIATTR_KPARAM_INFO
	.align		4
.L_67:
        /*0098*/ 	.byte	0x04, 0x17
        /*009a*/ 	.short	(.L_69 - .L_68)
.L_68:
        /*009c*/ 	.word	0x00000000
        /*00a0*/ 	.short	0x0006
        /*00a2*/ 	.short	0x0150
        /*00a4*/ 	.byte	0x00, 0xf0, 0x61, 0x0b


	//----- nvinfo : EIATTR_KPARAM_INFO
	.align		4
.L_69:
        /*00a8*/ 	.byte	0x04, 0x17
        /*00aa*/ 	.short	(.L_71 - .L_70)
.L_70:
        /*00ac*/ 	.word	0x00000000
        /*00b0*/ 	.short	0x0005
        /*00b2*/ 	.short	0x0118
        /*00b4*/ 	.byte	0x00, 0xf0, 0xe1, 0x00


	//----- nvinfo : EIATTR_KPARAM_INFO
	.align		4
.L_71:
        /*00b8*/ 	.byte	0x04, 0x17
        /*00ba*/ 	.short	(.L_73 - .L_72)
.L_72:
        /*00bc*/ 	.word	0x00000000
        /*00c0*/ 	.short	0x0004
        /*00c2*/ 	.short	0x00e0
        /*00c4*/ 	.byte	0x00, 0xf0, 0xe1, 0x00


	//----- nvinfo : EIATTR_KPARAM_INFO
	.align		4
.L_73:
        /*00c8*/ 	.byte	0x04, 0x17
        /*00ca*/ 	.short	(.L_75 - .L_74)
.L_74:
        /*00cc*/ 	.word	0x00000000
        /*00d0*/ 	.short	0x0003
        /*00d2*/ 	.short	0x00a8
        /*00d4*/ 	.byte	0x00, 0xf0, 0xe1, 0x00


	//----- nvinfo : EIATTR_KPARAM_INFO
	.align		4
.L_75:
        /*00d8*/ 	.byte	0x04, 0x17
        /*00da*/ 	.short	(.L_77 - .L_76)
.L_76:
        /*00dc*/ 	.word	0x00000000
        /*00e0*/ 	.short	0x0002
        /*00e2*/ 	.short	0x0070
        /*00e4*/ 	.byte	0x00, 0xf0, 0xe1, 0x00


	//----- nvinfo : EIATTR_KPARAM_INFO
	.align		4
.L_77:
        /*00e8*/ 	.byte	0x04, 0x17
        /*00ea*/ 	.short	(.L_79 - .L_78)
.L_78:
        /*00ec*/ 	.word	0x00000000
        /*00f0*/ 	.short	0x0001
        /*00f2*/ 	.short	0x0038
        /*00f4*/ 	.byte	0x00, 0xf0, 0xe1, 0x00


	//----- nvinfo : EIATTR_KPARAM_INFO
	.align		4
.L_79:
        /*00f8*/ 	.byte	0x04, 0x17
        /*00fa*/ 	.short	(.L_81 - .L_80)
.L_80:
        /*00fc*/ 	.word	0x00000000
        /*0100*/ 	.short	0x0000
        /*0102*/ 	.short	0x0000
        /*0104*/ 	.byte	0x00, 0xf0, 0xe1, 0x00


	//----- nvinfo : EIATTR_SPARSE_MMA_MASK
	.align		4
.L_81:
        /*0108*/ 	.byte	0x03, 0x50
        /*010a*/ 	.short	0x0000


	//----- nvinfo : EIATTR_MAXREG_COUNT
	.align		4
        /*010c*/ 	.byte	0x03, 0x1b
        /*010e*/ 	.short	0x00ff


	//----- nvinfo : EIATTR_MERCURY_ISA_VERSION
	.align		4
        /*0110*/ 	.byte	0x03, 0x5f
        /*0112*/ 	.short	0x0101


	//----- nvinfo : EIATTR_VRC_CTA_INIT_COUNT
	.align		4
        /*0114*/ 	.byte	0x02, 0x4a
	.zero		1
	.zero		1


	//----- nvinfo : EIATTR_EXIT_INSTR_OFFSETS
	.align		4
        /*0118*/ 	.byte	0x04, 0x1c
        /*011a*/ 	.short	(.L_83 - .L_82)


	//   ....[0]....
.L_82:
        /*011c*/ 	.word	0x00000070


	//   ....[1]....
        /*0120*/ 	.word	0x000003e0


	//   ....[2]....
        /*0124*/ 	.word	0x00010da0


	//----- nvinfo : EIATTR_CRS_STACK_SIZE
	.align		4
.L_83:
        /*0128*/ 	.byte	0x04, 0x1e
        /*012a*/ 	.short	(.L_85 - .L_84)
.L_84:
        /*012c*/ 	.word	0x00000000


	//----- nvinfo : EIATTR_CBANK_PARAM_SIZE
	.align		4
.L_85:
        /*0130*/ 	.byte	0x03, 0x19
        /*0132*/ 	.short	0x0550


	//----- nvinfo : EIATTR_PARAM_CBANK
	.align		4
        /*0134*/ 	.byte	0x04, 0x0a
        /*0136*/ 	.short	(.L_87 - .L_86)
	.align		4
.L_86:
        /*0138*/ 	.word	index@(.nv.constant0._Z26__kernel__backwards_kernel10TensorViewS_S_S_S_S_11DualModel_0S_S_S_S_S_fffj)
        /*013c*/ 	.short	0x0380
        /*013e*/ 	.short	0x0550


	//----- nvinfo : EIATTR_SW_WAR
	.align		4
.L_87:
        /*0140*/ 	.byte	0x04, 0x36
        /*0142*/ 	.short	(.L_89 - .L_88)
.L_88:
        /*0144*/ 	.word	0x00000008
.L_89:


//--------------------- .nv.callgraph             --------------------------
	.section	.nv.callgraph,"",@"SHT_CUDA_CALLGRAPH"
	.align	4
	.sectionentsize	8
	.align		4
        /*0000*/ 	.word	0x00000000
	.align		4
        /*0004*/ 	.word	0xffffffff
	.align		4
        /*0008*/ 	.word	0x00000000
	.align		4
        /*000c*/ 	.word	0xfffffffe
	.align		4
        /*0010*/ 	.word	0x00000000
	.align		4
        /*0014*/ 	.word	0xfffffffd
	.align		4
        /*0018*/ 	.word	0x00000000
	.align		4
        /*001c*/ 	.word	0xfffffffc


//--------------------- .text._Z39__kernel__backwards_initial_drgb_kernel10TensorViewS_11DualModel_0S_S_S_S_f --------------------------
	.section	.text._Z39__kernel__backwards_initial_drgb_kernel10TensorViewS_11DualModel_0S_S_S_S_f,"ax",@progbits
	.align	128
        .global         _Z39__kernel__backwards_initial_drgb_kernel10TensorViewS_11DualModel_0S_S_S_S_f
        .type           _Z39__kernel__backwards_initial_drgb_kernel10TensorViewS_11DualModel_0S_S_S_S_f,@function
        .size           _Z39__kernel__backwards_initial_drgb_kernel10TensorViewS_11DualModel_0S_S_S_S_f,(.L_x_290 - _Z39__kernel__backwards_initial_drgb_kernel10TensorViewS_11DualModel_0S_S_S_S_f)
        .other          _Z39__kernel__backwards_initial_drgb_kernel10TensorViewS_11DualModel_0S_S_S_S_f,@"STO_CUDA_ENTRY STV_DEFAULT"
_Z39__kernel__backwards_initial_drgb_kernel10TensorViewS_11DualModel_0S_S_S_S_f:
.text._Z39__kernel__backwards_initial_drgb_kernel10TensorViewS_11DualModel_0S_S_S_S_f:
[----:B------:R-:W-:Y:S01]  /*0000*/  LDC R1, c[0x0][0x37c] ;  /* 0x0000df00ff017b82 */ /* 0x000fe20000000800 */
[----:B------:R-:W0:Y:S07]  /*0010*/  S2R R0, SR_TID.Y ;  /* 0x0000000000007919 */ /* 0x000e2e0000002200 */
[----:B------:R-:W1:Y:S01]  /*0020*/  LDC R2, c[0x0][0x360] ;  /* 0x0000d800ff027b82 */ /* 0x000e620000000800 */
[----:B------:R-:W2:Y:S01]  /*0030*/  LDCU UR6, c[0x0][0x71c] ;  /* 0x0000e380ff0677ac */ /* 0x000ea20008000800 */
[----:B------:R-:W1:Y:S01]  /*0040*/  S2R R21, SR_TID.X ;  /* 0x0000000000157919 */ /* 0x000e620000002100 */
[----:B------:R-:W3:Y:S05]  /*0050*/  LDCU UR7, c[0x0][0x3d4] ;  /* 0x00007a80ff0777ac */ /* 0x000eea0008000800 */
[----:B------:R-:W0:Y:S08]  /*0060*/  S2UR UR5, SR_CTAID.Y ;  /* 0x00000000000579c3 */ /* 0x000e300000002600 */
[----:B------:R-:W0:Y:S08]  /*0070*/  LDC R3, c[0x0][0x364] ;  /* 0x0000d900ff037b82 */ /* 0x000e300000000800 */
[----:B------:R-:W1:Y:S01]  /*0080*/  S2UR UR4, SR_CTAID.X ;  /* 0x00000000000479c3 */ /* 0x000e620000002500 */
[----:B0-----:R-:W-:-:S05]  /*0090*/  IMAD R0, R3, UR5, R0 ;  /* 0x0000000503007c24 */ /* 0x001fca000f8e0200 */
[----:B--2---:R-:W-:Y:S01]  /*00a0*/  ISETP.GE.U32.AND P0, PT, R0, UR6, PT ;  /* 0x0000000600007c0c */ /* 0x004fe2000bf06070 */
[----:B-1----:R-:W-:-:S05]  /*00b0*/  IMAD R21, R2, UR4, R21 ;  /* 0x0000000402157c24 */ /* 0x002fca000f8e0215 */
[----:B---3--:R-:W-:-:S13]  /*00c0*/  ISETP.GE.U32.OR P0, PT, R21, UR7, P0 ;  /* 0x0000000715007c0c */ /* 0x008fda0008706470 */
[----:B------:R-:W-:Y:S05]  /*00d0*/  @P0 EXIT ;  /* 0x000000000000094d */ /* 0x000fea0003800000 */
[----:B------:R-:W0:Y:S01]  /*00e0*/  LDC.64 R4, c[0x0][0x700] ;  /* 0x0001c000ff047b82 */ /* 0x000e220000000a00 */
[----:B------:R-:W1:Y:S01]  /*00f0*/  LDCU UR4, c[0x0][0x708] ;  /* 0x0000e100ff0477ac */ /* 0x000e620008000800 */
[----:B------:R-:W2:Y:S06]  /*0100*/  LDCU.64 UR8, c[0x0][0x358] ;  /* 0x00006b00ff0877ac */ /* 0x000eac0008000a00 */
[----:B------:R-:W3:Y:S01]  /*0110*/  LDC.64 R8, c[0x0][0x468] ;  /* 0x00011a00ff087b82 */ /* 0x000ee20000000a00 */
[----:B------:R-:W4:Y:S01]  /*0120*/  LDCU.64 UR6, c[0x0][0x380] ;  /* 0x00007000ff0677ac */ /* 0x000f220008000a00 */
[----:B------:R-:W3:Y:S06]  /*0130*/  LDCU.64 UR12, c[0x0][0x3b8] ;  /* 0x00007700ff0c77ac */ /* 0x000eec0008000a00 */
[----:B------:R-:W3:Y:S01]  /*0140*/  LDC.64 R10, c[0x0][0x460] ;  /* 0x00011800ff0a7b82 */ /* 0x000ee20000000a00 */
[----:B-1----:R-:W-:Y:S01]  /*0150*/  IMAD R3, R0, UR4, RZ ;  /* 0x0000000400037c24 */ /* 0x002fe2000f8e02ff */
[----:B------:R-:W4:Y:S04]  /*0160*/  LDCU UR4, c[0x0][0x38c] ;  /* 0x00007180ff0477ac */ /* 0x000f280008000800 */
[----:B0-----:R-:W-:-:S02]  /*0170*/  IADD3 R4, P0, PT, R3, R4, RZ ;  /* 0x0000000403047210 */ /* 0x001fc40007f1e0ff */
[----:B------:R-:W0:Y:S02]  /*0180*/  LDC.64 R12, c[0x0][0x3f8] ;  /* 0x0000fe00ff0c7b82 */ /* 0x000e240000000a00 */
[----:B------:R-:W-:-:S05]  /*0190*/  IADD3.X R5, PT, PT, RZ, R5, RZ, P0, !PT ;  /* 0x00000005ff057210 */ /* 0x000fca00007fe4ff */
[----:B--2---:R1:W2:Y:S01]  /*01a0*/  LDG.E R23, desc[UR8][R4.64] ;  /* 0x0000000804177981 */ /* 0x0042a2000c1e1900 */
[----:B------:R-:W0:Y:S01]  /*01b0*/  LDC.64 R2, c[0x0][0x3c0] ;  /* 0x0000f000ff027b82 */ /* 0x000e220000000a00 */
[----:B----4-:R-:W-:Y:S02]  /*01c0*/  UIADD3 UR10, UP0, UPT, UR4, UR6, URZ ;  /* 0x00000006040a7290 */ /* 0x010fe4000ff1e0ff */
[----:B------:R-:W-:Y:S02]  /*01d0*/  ULEA UR4, UP1, UR4, UR6, 0x1 ;  /* 0x0000000604047291 */ /* 0x000fe4000f8208ff */
[----:B------:R-:W-:Y:S02]  /*01e0*/  UIADD3.X UR6, UPT, UPT, URZ, UR7, URZ, UP0, !UPT ;  /* 0x00000007ff067290 */ /* 0x000fe400087fe4ff */
[----:B------:R-:W-:Y:S01]  /*01f0*/  UIADD3.X UR5, UPT, UPT, URZ, UR7, URZ, UP1, !UPT ;  /* 0x00000007ff057290 */ /* 0x000fe20008ffe4ff */
[----:B-1----:R-:W-:Y:S02]  /*0200*/  IMAD.U32 R4, RZ, RZ, UR10 ;  /* 0x0000000aff047e24 */ /* 0x002fe4000f8e00ff */
[----:B------:R-:W-:Y:S01]  /*0210*/  IMAD.U32 R14, RZ, RZ, UR4 ;  /* 0x00000004ff0e7e24 */ /* 0x000fe2000f8e00ff */
[----:B------:R-:W-:-:S02]  /*0220*/  MOV R5, UR6 ;  /* 0x0000000600057c02 */ /* 0x000fc40008000f00 */
[----:B------:R-:W-:Y:S01]  /*0230*/  MOV R15, UR5 ;  /* 0x00000005000f7c02 */ /* 0x000fe20008000f00 */
[----:B---3--:R-:W-:Y:S02]  /*0240*/  IMAD R27, R9, 0x3, RZ ;  /* 0x00000003091b7824 */ /* 0x008fe400078e02ff */
[----:B------:R1:W3:Y:S02]  /*0250*/  LDG.E R20, desc[UR8][R4.64] ;  /* 0x0000000804147981 */ /* 0x0002e4000c1e1900 */
[----:B------:R-:W4:Y:S02]  /*0260*/  LDCU.64 UR4, c[0x0][0x428] ;  /* 0x00008500ff0477ac */ /* 0x000f240008000a00 */
[----:B------:R4:W3:Y:S01]  /*0270*/  LDG.E R22, desc[UR8][R14.64] ;  /* 0x000000080e167981 */ /* 0x0008e2000c1e1900 */
[----:B0-----:R-:W-:-:S05]  /*0280*/  IMAD R2, R21, R2, RZ ;  /* 0x0000000215027224 */ /* 0x001fca00078e02ff */
[----:B------:R-:W-:Y:S01]  /*0290*/  IADD3 R16, P0, PT, R2, UR12, RZ ;  /* 0x0000000c02107c10 */ /* 0x000fe2000ff1e0ff */
[----:B-1----:R-:W0:Y:S03]  /*02a0*/  LDC.64 R4, c[0x0][0x430] ;  /* 0x00010c00ff047b82 */ /* 0x002e260000000a00 */
[----:B------:R-:W-:Y:S01]  /*02b0*/  IADD3 R18, P2, PT, R16, R3, RZ ;  /* 0x0000000310127210 */ /* 0x000fe20007f5e0ff */
[----:B------:R-:W-:-:S05]  /*02c0*/  IMAD.X R17, RZ, RZ, UR13, P0 ;  /* 0x0000000dff117e24 */ /* 0x000fca00080e06ff */
[----:B------:R-:W-:-:S06]  /*02d0*/  IADD3.X R19, PT, PT, RZ, R17, RZ, P2, !PT ;  /* 0x00000011ff137210 */ /* 0x000fcc00017fe4ff */
[----:B------:R-:W3:Y:S01]  /*02e0*/  LDG.E R19, desc[UR8][R18.64] ;  /* 0x0000000812137981 */ /* 0x000ee2000c1e1900 */
[----:B--2---:R-:W-:Y:S01]  /*02f0*/  IMAD R7, R23, R8, RZ ;  /* 0x0000000817077224 */ /* 0x004fe200078e02ff */
[----:B------:R-:W-:Y:S02]  /*0300*/  LEA R8, P0, R3, R16, 0x1 ;  /* 0x0000001003087211 */ /* 0x000fe400078008ff */
[----:B------:R-:W1:Y:S01]  /*0310*/  LDC.64 R2, c[0x0][0x3f0] ;  /* 0x0000fc00ff027b82 */ /* 0x000e620000000a00 */
[----:B------:R2:W3:Y:S01]  /*0320*/  LDG.E R16, desc[UR8][R16.64] ;  /* 0x0000000810107981 */ /* 0x0004e2000c1e1900 */
[----:B------:R-:W-:-:S04]  /*0330*/  IADD3 R10, P1, PT, R7, R10, RZ ;  /* 0x0000000a070a7210 */ /* 0x000fc80007f3e0ff */
[----:B------:R-:W-:Y:S02]  /*0340*/  IADD3.X R11, PT, PT, RZ, R11, RZ, P1, !PT ;  /* 0x0000000bff0b7210 */ /* 0x000fe40000ffe4ff */
[----:B----4-:R-:W-:Y:S02]  /*0350*/  IADD3 R14, P1, PT, R10, R9, RZ ;  /* 0x000000090a0e7210 */ /* 0x010fe40007f3e0ff */
[-C--:B------:R-:W-:Y:S01]  /*0360*/  LEA R24, P2, R9, R10.reuse, 0x1 ;  /* 0x0000000a09187211 */ /* 0x080fe200078408ff */
[----:B------:R4:W3:Y:S02]  /*0370*/  LDG.E R0, desc[UR8][R10.64] ;  /* 0x000000080a007981 */ /* 0x0008e4000c1e1900 */
[----:B------:R-:W-:Y:S01]  /*0380*/  IMAD.X R15, RZ, RZ, R11, P1 ;  /* 0x000000ffff0f7224 */ /* 0x000fe200008e060b */
[----:B------:R-:W-:Y:S02]  /*0390*/  IADD3 R26, P3, PT, R27, R10, RZ ;  /* 0x0000000a1b1a7210 */ /* 0x000fe40007f7e0ff */
[----:B------:R-:W-:-:S02]  /*03a0*/  IADD3.X R25, PT, PT, RZ, R11, RZ, P2, !PT ;  /* 0x0000000bff197210 */ /* 0x000fc400017fe4ff */
[----:B------:R-:W3:Y:S01]  /*03b0*/  LDG.E R14, desc[UR8][R14.64] ;  /* 0x000000080e0e7981 */ /* 0x000ee2000c1e1900 */
[----:B------:R-:W-:Y:S01]  /*03c0*/  IADD3.X R9, PT, PT, RZ, R17, RZ, P0, !PT ;  /* 0x00000011ff097210 */ /* 0x000fe200007fe4ff */
[----:B--2---:R-:W-:Y:S01]  /*03d0*/  IMAD R17, R23, R12, RZ ;  /* 0x0000000c17117224 */ /* 0x004fe200078e02ff */
[----:B------:R-:W2:Y:S01]  /*03e0*/  LDC.64 R6, c[0x0][0x380] ;  /* 0x0000e000ff067b82 */ /* 0x000ea20000000a00 */
[----:B------:R-:W-:Y:S01]  /*03f0*/  IMAD.X R27, RZ, RZ, R11, P3 ;  /* 0x000000ffff1b7224 */ /* 0x000fe200018e060b */
[----:B------:R-:W3:Y:S02]  /*0400*/  LDG.E R24, desc[UR8][R24.64] ;  /* 0x0000000818187981 */ /* 0x000ee4000c1e1900 */
[----:B-1----:R-:W-:Y:S02]  /*0410*/  IADD3 R2, P0, PT, R17, R2, RZ ;  /* 0x0000000211027210 */ /* 0x002fe40007f1e0ff */
[----:B------:R1:W3:Y:S01]  /*0420*/  LDG.E R17, desc[UR8][R26.64] ;  /* 0x000000081a117981 */ /* 0x0002e2000c1e1900 */
[----:B0-----:R-:W-:Y:S01]  /*0430*/  IMAD R4, R23, R4, RZ ;  /* 0x0000000417047224 */ /* 0x001fe200078e02ff */
[----:B------:R-:W-:-:S02]  /*0440*/  IADD3.X R3, PT, PT, RZ, R3, RZ, P0, !PT ;  /* 0x00000003ff037210 */ /* 0x000fc400007fe4ff */
[----:B------:R-:W-:Y:S01]  /*0450*/  LEA R28, P1, R13, R2, 0x1 ;  /* 0x000000020d1c7211 */ /* 0x000fe200078208ff */
[----:B------:R-:W3:Y:S01]  /*0460*/  LDG.E R9, desc[UR8][R8.64] ;  /* 0x0000000808097981 */ /* 0x000ee2000c1e1900 */
[----:B------:R-:W-:Y:S01]  /*0470*/  IADD3 R12, P2, PT, R4, UR4, RZ ;  /* 0x00000004040c7c10 */ /* 0x000fe2000ff5e0ff */
[----:B------:R-:W3:Y:S01]  /*0480*/  LDCU UR4, c[0x0][0x7a8] ;  /* 0x0000f500ff0477ac */ /* 0x000ee20008000800 */
[----:B----4-:R-:W-:Y:S02]  /*0490*/  IADD3 R10, P0, PT, R2, R13, RZ ;  /* 0x0000000d020a7210 */ /* 0x010fe40007f1e0ff */
[-C--:B------:R-:W-:Y:S01]  /*04a0*/  IADD3.X R29, PT, PT, RZ, R3.reuse, RZ, P1, !PT ;  /* 0x00000003ff1d7210 */ /* 0x080fe20000ffe4ff */
[----:B------:R-:W-:Y:S01]  /*04b0*/  IMAD.X R13, RZ, RZ, UR5, P2 ;  /* 0x00000005ff0d7e24 */ /* 0x000fe200090e06ff */
[----:B------:R-:W-:Y:S01]  /*04c0*/  IADD3.X R11, PT, PT, RZ, R3, RZ, P0, !PT ;  /* 0x00000003ff0b7210 */ /* 0x000fe200007fe4ff */
[----:B------:R0:W4:Y:S01]  /*04d0*/  LDG.E R2, desc[UR8][R2.64] ;  /* 0x0000000802027981 */ /* 0x000122000c1e1900 */
[----:B-1----:R-:W-:-:S02]  /*04e0*/  LEA R26, P1, R5, R12, 0x1 ;  /* 0x0000000c051a7211 */ /* 0x002fc400078208ff */
[----:B------:R-:W-:Y:S01]  /*04f0*/  IADD3 R4, P0, PT, R12, R5, RZ ;  /* 0x000000050c047210 */ /* 0x000fe20007f1e0ff */
[----:B------:R-:W4:Y:S04]  /*0500*/  LDG.E R10, desc[UR8][R10.64] ;  /* 0x000000080a0a7981 */ /* 0x000f28000c1e1900 */
[----:B--2---:R1:W2:Y:S01]  /*0510*/  LDG.E R7, desc[UR8][R6.64] ;  /* 0x0000000806077981 */ /* 0x0042a2000c1e1900 */
[----:B------:R-:W-:Y:S01]  /*0520*/  IADD3.X R5, PT, PT, RZ, R13, RZ, P0, !PT ;  /* 0x0000000dff057210 */ /* 0x000fe200007fe4ff */
[----:B------:R-:W-:Y:S02]  /*0530*/  IMAD.X R27, RZ, RZ, R13, P1 ;  /* 0x000000ffff1b7224 */ /* 0x000fe400008e060d */
[----:B------:R-:W2:Y:S04]  /*0540*/  LDG.E R8, desc[UR8][R28.64] ;  /* 0x000000081c087981 */ /* 0x000ea8000c1e1900 */
[----:B------:R0:W5:Y:S04]  /*0550*/  LDG.E R12, desc[UR8][R12.64] ;  /* 0x000000080c0c7981 */ /* 0x000168000c1e1900 */
[----:B------:R0:W5:Y:S04]  /*0560*/  LDG.E R4, desc[UR8][R4.64] ;  /* 0x0000000804047981 */ /* 0x000168000c1e1900 */
[----:B------:R0:W5:Y:S01]  /*0570*/  LDG.E R26, desc[UR8][R26.64] ;  /* 0x000000081a1a7981 */ /* 0x000162000c1e1900 */
[----:B---3--:R-:W-:Y:S01]  /*0580*/  FFMA R19, R19, UR4, R20 ;  /* 0x0000000413137c23 */ /* 0x008fe20008000014 */
[----:B------:R-:W-:Y:S01]  /*0590*/  BSSY.RECONVERGENT B0, `(.L_x_0) ;  /* 0x0000016000007945 */ /* 0x000fe20003800200 */
[----:B0-----:R-:W-:-:S04]  /*05a0*/  FFMA R3, R0, R0, RZ ;  /* 0x0000000000037223 */ /* 0x001fc800000000ff */
[----:B------:R-:W-:-:S04]  /*05b0*/  FFMA R3, R14, R14, R3 ;  /* 0x0000000e0e037223 */ /* 0x000fc80000000003 */
[----:B-1----:R-:W-:-:S04]  /*05c0*/  FFMA R6, R24, R24, R3 ;  /* 0x0000001818067223 */ /* 0x002fc80000000003 */
[----:B------:R-:W-:-:S05]  /*05d0*/  FFMA R6, R17, R17, R6 ;  /* 0x0000001111067223 */ /* 0x000fca0000000006 */
[----:B------:R-:W-:Y:S01]  /*05e0*/  IADD3 R3, PT, PT, R6, -0xd000000, RZ ;  /* 0xf300000006037810 */ /* 0x000fe20007ffe0ff */
[----:B------:R0:W1:Y:S03]  /*05f0*/  MUFU.RSQ R11, R6 ;  /* 0x00000006000b7308 */ /* 0x0000660000001400 */
[----:B------:R-:W-:Y:S01]  /*0600*/  ISETP.GT.U32.AND P0, PT, R3, 0x727fffff, PT ;  /* 0x727fffff0300780c */ /* 0x000fe20003f04070 */
[----:B------:R-:W-:Y:S01]  /*0610*/  FFMA R3, R9, UR4, R22 ;  /* 0x0000000409037c23 */ /* 0x000fe20008000016 */
[----:B----4-:R-:W-:Y:S01]  /*0620*/  FADD R9, -R10, R19 ;  /* 0x000000130a097221 */ /* 0x010fe20000000100 */
[----:B--2---:R-:W-:-:S04]  /*0630*/  FFMA R7, R16, UR4, R7 ;  /* 0x0000000410077c23 */ /* 0x004fc80008000007 */
[----:B------:R-:W-:Y:S01]  /*0640*/  FADD R2, -R2, R7 ;  /* 0x0000000702027221 */ /* 0x000fe20000000100 */
[----:B------:R-:W-:-:S05]  /*0650*/  FADD R8, -R8, R3 ;  /* 0x0000000308087221 */ /* 0x000fca0000000100 */
[----:B01----:R-:W-:Y:S05]  /*0660*/  @!P0 BRA `(.L_x_1) ;  /* 0x0000000000108947 */ /* 0x003fea0003800000 */
[----:B------:R-:W-:Y:S02]  /*0670*/  MOV R3, R6 ;  /* 0x0000000600037202 */ /* 0x000fe40000000f00 */
[----:B------:R-:W-:-:S07]  /*0680*/  MOV R13, 0x6a0 ;  /* 0x000006a0000d7802 */ /* 0x000fce0000000f00 */
[----:B-----5:R-:W-:Y:S05]  /*0690*/  CALL.REL.NOINC `($__internal_0_$__cuda_sm20_sqrt_rn_f32_slowpath) ;  /* 0x0000000c00e87944 */ /* 0x020fea0003c00000 */
[----:B------:R-:W-:Y:S05]  /*06a0*/  BRA `(.L_x_2) ;  /* 0x0000000000107947 */ /* 0x000fea0003800000 */
.L_x_1:
[----:B------:R-:W-:Y:S01]  /*06b0*/  FMUL.FTZ R5, R6, R11 ;  /* 0x0000000b06057220 */ /* 0x000fe20000410000 */
[----:B------:R-:W-:-:S03]  /*06c0*/  FMUL.FTZ R11, R11, 0.5 ;  /* 0x3f0000000b0b7820 */ /* 0x000fc60000410000 */
[----:B------:R-:W-:-:S04]  /*06d0*/  FFMA R6, -R5, R5, R6 ;  /* 0x0000000505067223 */ /* 0x000fc80000000106 */
[----:B------:R-:W-:-:S07]  /*06e0*/  FFMA R5, R6, R11, R5 ;  /* 0x0000000b06057223 */ /* 0x000fce0000000005 */
.L_x_2:
[----:B------:R-:W-:Y:S05]  /*06f0*/  BSYNC.RECONVERGENT B0 ;  /* 0x0000000000007941 */ /* 0x000fea0003800200 */
.L_x_0:
[C---:B------:R-:W-:Y:S01]  /*0700*/  FSETP.GEU.AND P0, PT, |R5|.reuse, 1.0754944163277645694e-20, PT ;  /* 0x1e4b27b80500780b */ /* 0x040fe20003f0e200 */
[----:B------:R-:W-:Y:S03]  /*0710*/  BSSY.RECONVERGENT B0, `(.L_x_3) ;  /* 0x000000d000007945 */ /* 0x000fe60003800200 */
[----:B------:R-:W-:-:S04]  /*0720*/  FSEL R5, R5, 1.0754944163277645694e-20, P0 ;  /* 0x1e4b27b805057808 */ /* 0x000fc80000000000 */
[----:B------:R-:W0:Y:S08]  /*0730*/  MUFU.RCP R6, R5 ;  /* 0x0000000500067308 */ /* 0x000e300000001000 */
[----:B------:R-:W1:Y:S01]  /*0740*/  FCHK P0, R0, R5 ;  /* 0x0000000500007302 */ /* 0x000e620000000000 */
[----:B0-----:R-:W-:-:S04]  /*0750*/  FFMA R3, -R5, R6, 1 ;  /* 0x3f80000005037423 */ /* 0x001fc80000000106 */
[----:B------:R-:W-:-:S04]  /*0760*/  FFMA R3, R6, R3, R6 ;  /* 0x0000000306037223 */ /* 0x000fc80000000006 */
[----:B------:R-:W-:-:S04]  /*0770*/  FFMA R6, R0, R3, RZ ;  /* 0x0000000300067223 */ /* 0x000fc800000000ff */
[----:B------:R-:W-:-:S04]  /*0780*/  FFMA R7, -R5, R6, R0 ;  /* 0x0000000605077223 */ /* 0x000fc80000000100 */
[----:B------:R-:W-:Y:S01]  /*0790*/  FFMA R3, R3, R7, R6 ;  /* 0x0000000703037223 */ /* 0x000fe20000000006 */
[----:B-1----:R-:W-:Y:S06]  /*07a0*/  @!P0 BRA `(.L_x_4) ;  /* 0x00000000000c8947 */ /* 0x002fec0003800000 */
[----:B------:R-:W-:-:S07]  /*07b0*/  MOV R6, 0x7d0 ;  /* 0x000007d000067802 */ /* 0x000fce0000000f00 */
[----:B-----5:R-:W-:Y:S05]  /*07c0*/  CALL.REL.NOINC `($__internal_1_$__cuda_sm3x_div_rn_noftz_f32_slowpath) ;  /* 0x0000000c00f47944 */ /* 0x020fea0003c00000 */
[----:B------:R-:W-:-:S07]  /*07d0*/  IMAD.MOV.U32 R3, RZ, RZ, R0 ;  /* 0x000000ffff037224 */ /* 0x000fce00078e0000 */
.L_x_4:
[----:B------:R-:W-:Y:S05]  /*07e0*/  BSYNC.RECONVERGENT B0 ;  /* 0x0000000000007941 */ /* 0x000fea0003800200 */
.L_x_3:
[----:B------:R-:W0:Y:S01]  /*07f0*/  MUFU.RCP R0, R5 ;  /* 0x0000000500007308 */ /* 0x000e220000001000 */
[----:B------:R-:W-:Y:S01]  /*0800*/  FMNMX R3, R3, 1.00000002004087734272e+20, PT ;  /* 0x60ad78ec03037809 */ /* 0x000fe20003800000 */
[----:B------:R-:W-:Y:S03]  /*0810*/  BSSY.RECONVERGENT B0, `(.L_x_5) ;  /* 0x000000c000007945 */ /* 0x000fe60003800200 */
[----:B------:R-:W-:-:S03]  /*0820*/  FMNMX R3, R3, -1.00000002004087734272e+20, !PT ;  /* 0xe0ad78ec03037809 */ /* 0x000fc60007800000 */
[----:B------:R-:W1:Y:S01]  /*0830*/  FCHK P0, R14, R5 ;  /* 0x000000050e007302 */ /* 0x000e620000000000 */
[----:B0-----:R-:W-:-:S04]  /*0840*/  FFMA R7, -R5, R0, 1 ;  /* 0x3f80000005077423 */ /* 0x001fc80000000100 */
[----:B------:R-:W-:-:S04]  /*0850*/  FFMA R11, R0, R7, R0 ;  /* 0x00000007000b7223 */ /* 0x000fc80000000000 */
[----:B------:R-:W-:-:S04]  /*0860*/  FFMA R0, R14, R11, RZ ;  /* 0x0000000b0e007223 */ /* 0x000fc800000000ff */
[----:B------:R-:W-:-:S04]  /*0870*/  FFMA R7, -R5, R0, R14 ;  /* 0x0000000005077223 */ /* 0x000fc8000000010e */
[----:B------:R-:W-:Y:S01]  /*0880*/  FFMA R0, R11, R7, R0 ;  /* 0x000000070b007223 */ /* 0x000fe20000000000 */
[----:B-1----:R-:W-:Y:S06]  /*0890*/  @!P0 BRA `(.L_x_6) ;  /* 0x00000000000c8947 */ /* 0x002fec0003800000 */
[----:B------:R-:W-:Y:S02]  /*08a0*/  MOV R0, R14 ;  /* 0x0000000e00007202 */ /* 0x000fe40000000f00 */
[----:B------:R-:W-:-:S07]  /*08b0*/  MOV R6, 0x8d0 ;  /* 0x000008d000067802 */ /* 0x000fce0000000f00 */
[----:B-----5:R-:W-:Y:S05]  /*08c0*/  CALL.REL.NOINC `($__internal_1_$__cuda_sm3x_div_rn_noftz_f32_slowpath) ;  /* 0x0000000c00b47944 */ /* 0x020fea0003c00000 */
.L_x_6:
[----:B------:R-:W-:Y:S05]  /*08d0*/  BSYNC.RECONVERGENT B0 ;  /* 0x0000000000007941 */ /* 0x000fea0003800200 */
.L_x_5:
        /* <DEDUP_REMOVED lines=14> */
[----:B------:R-:W-:-:S07]  /*09c0*/  IMAD.MOV.U32 R6, RZ, RZ, R0 ;  /* 0x000000ffff067224 */ /* 0x000fce00078e0000 */
.L_x_8:
[----:B------:R-:W-:Y:S05]  /*09d0*/  BSYNC.RECONVERGENT B0 ;  /* 0x0000000000007941 */ /* 0x000fea0003800200 */
.L_x_7:
        /* <DEDUP_REMOVED lines=14> */
.L_x_10:
[----:B------:R-:W-:Y:S05]  /*0ac0*/  BSYNC.RECONVERGENT B0 ;  /* 0x0000000000007941 */ /* 0x000fea0003800200 */
.L_x_9:
[----:B-----5:R-:W-:Y:S01]  /*0ad0*/  FMNMX R12, R12, 9.9999999392252902908e-09, !PT ;  /* 0x322bcc770c0c7809 */ /* 0x020fe20007800000 */
[-C--:B------:R-:W-:Y:S01]  /*0ae0*/  FMUL R5, R15, R15.reuse ;  /* 0x0000000f0f057220 */ /* 0x080fe20000400000 */
[----:B------:R-:W-:Y:S01]  /*0af0*/  FMNMX R0, R0, 1.00000002004087734272e+20, PT ;  /* 0x60ad78ec00007809 */ /* 0x000fe20003800000 */
[CC--:B------:R-:W-:Y:S01]  /*0b00*/  FMUL R13, R3.reuse, R15.reuse ;  /* 0x0000000f030d7220 */ /* 0x0c0fe20000400000 */
[----:B------:R-:W-:Y:S01]  /*0b10*/  FSETP.GEU.AND P0, PT, |R12|, 1.0754944163277645694e-20, PT ;  /* 0x1e4b27b80c00780b */ /* 0x000fe20003f0e200 */
[C---:B------:R-:W-:Y:S01]  /*0b20*/  FMUL R16, R3.reuse, R10 ;  /* 0x0000000a03107220 */ /* 0x040fe20000400000 */
[----:B------:R-:W-:Y:S01]  /*0b30*/  FMNMX R14, R0, -1.00000002004087734272e+20, !PT ;  /* 0xe0ad78ec000e7809 */ /* 0x000fe20007800000 */
[----:B------:R-:W-:Y:S01]  /*0b40*/  BSSY.RECONVERGENT B0, `(.L_x_11) ;  /* 0x000002f000007945 */ /* 0x000fe20003800200 */
[----:B------:R-:W-:Y:S02]  /*0b50*/  FSEL R7, R12, 1.0754944163277645694e-20, P0 ;  /* 0x1e4b27b80c077808 */ /* 0x000fe40000000000 */
[----:B------:R-:W-:Y:S01]  /*0b60*/  FMNMX R4, R4, 9.9999999392252902908e-09, !PT ;  /* 0x322bcc7704047809 */ /* 0x000fe20007800000 */
[-C--:B------:R-:W-:Y:S01]  /*0b70*/  FMUL R11, R14, R14.reuse ;  /* 0x0000000e0e0b7220 */ /* 0x080fe20000400000 */
[----:B------:R-:W0:Y:S01]  /*0b80*/  MUFU.RCP R0, R7 ;  /* 0x0000000700007308 */ /* 0x000e220000001000 */
[-C--:B------:R-:W-:Y:S01]  /*0b90*/  FMUL R3, R3, R14.reuse ;  /* 0x0000000e03037220 */ /* 0x080fe20000400000 */
[CC--:B------:R-:W-:Y:S01]  /*0ba0*/  FFMA R18, R10.reuse, R14.reuse, R13 ;  /* 0x0000000e0a127223 */ /* 0x0c0fe2000000000d */
[----:B------:R-:W-:Y:S01]  /*0bb0*/  FADD R17, R5, R11 ;  /* 0x0000000b05117221 */ /* 0x000fe20000000000 */
[CC--:B------:R-:W-:Y:S01]  /*0bc0*/  FFMA R6, R10.reuse, R14.reuse, -R13 ;  /* 0x0000000e0a067223 */ /* 0x0c0fe2000000080d */
[CCC-:B------:R-:W-:Y:S01]  /*0bd0*/  FFMA R12, R15.reuse, R14.reuse, -R16.reuse ;  /* 0x0000000e0f0c7223 */ /* 0x1c0fe20000000810 */
[----:B------:R-:W-:Y:S01]  /*0be0*/  FFMA R13, R15, R14, R16 ;  /* 0x0000000e0f0d7223 */ /* 0x000fe20000000010 */
[----:B------:R-:W-:Y:S01]  /*0bf0*/  FADD R17, R17, R17 ;  /* 0x0000001111117221 */ /* 0x000fe20000000000 */
[CCC-:B------:R-:W-:Y:S01]  /*0c00*/  FFMA R16, R10.reuse, R15.reuse, -R3.reuse ;  /* 0x0000000f0a107223 */ /* 0x1c0fe20000000803 */
[C---:B------:R-:W-:Y:S01]  /*0c10*/  FFMA R3, R10.reuse, R15, R3 ;  /* 0x0000000f0a037223 */ /* 0x040fe20000000003 */
[-C--:B------:R-:W-:Y:S01]  /*0c20*/  FFMA R14, R10, R10.reuse, R5 ;  /* 0x0000000a0a0e7223 */ /* 0x080fe20000000005 */
[----:B------:R-:W-:Y:S01]  /*0c30*/  FADD R17, -R17, 1 ;  /* 0x3f80000011117421 */ /* 0x000fe20000000100 */
[----:B------:R-:W-:Y:S01]  /*0c40*/  FADD R5, R18, R18 ;  /* 0x0000001212057221 */ /* 0x000fe20000000000 */
[----:B------:R-:W-:Y:S01]  /*0c50*/  FADD R18, R3, R3 ;  /* 0x0000000303127221 */ /* 0x000fe20000000000 */
[----:B------:R-:W-:Y:S01]  /*0c60*/  FADD R3, R16, R16 ;  /* 0x0000001010037221 */ /* 0x000fe20000000000 */
[----:B------:R-:W-:Y:S01]  /*0c70*/  FFMA R16, R2, R17, RZ ;  /* 0x0000001102107223 */ /* 0x000fe200000000ff */
[----:B------:R-:W-:Y:S01]  /*0c80*/  FFMA R10, R10, R10, R11 ;  /* 0x0000000a0a0a7223 */ /* 0x000fe2000000000b */
[C---:B------:R-:W-:Y:S01]  /*0c90*/  FFMA R20, R2.reuse, R5, RZ ;  /* 0x0000000502147223 */ /* 0x040fe200000000ff */
[----:B------:R-:W-:Y:S01]  /*0ca0*/  FFMA R11, R2, R3, RZ ;  /* 0x00000003020b7223 */ /* 0x000fe200000000ff */
[----:B0-----:R-:W-:Y:S01]  /*0cb0*/  FFMA R15, -R7, R0, 1 ;  /* 0x3f800000070f7423 */ /* 0x001fe20000000100 */
[C---:B------:R-:W-:Y:S01]  /*0cc0*/  FFMA R5, R9.reuse, R18, R16 ;  /* 0x0000001209057223 */ /* 0x040fe20000000010 */
[----:B------:R-:W-:Y:S01]  /*0cd0*/  FADD R3, R6, R6 ;  /* 0x0000000606037221 */ /* 0x000fe20000000000 */
[----:B------:R-:W-:Y:S01]  /*0ce0*/  FADD R10, R10, R10 ;  /* 0x0000000a0a0a7221 */ /* 0x000fe20000000000 */
[----:B------:R-:W-:Y:S01]  /*0cf0*/  FFMA R17, R0, R15, R0 ;  /* 0x0000000f00117223 */ /* 0x000fe20000000000 */
[----:B------:R-:W-:Y:S01]  /*0d00*/  FADD R12, R12, R12 ;  /* 0x0000000c0c0c7221 */ /* 0x000fe20000000000 */
[----:B------:R-:W-:Y:S01]  /*0d10*/  FFMA R0, R8, R3, R5 ;  /* 0x0000000308007223 */ /* 0x000fe20000000005 */
[----:B------:R-:W-:Y:S01]  /*0d20*/  FADD R10, -R10, 1 ;  /* 0x3f8000000a0a7421 */ /* 0x000fe20000000100 */
[----:B------:R-:W-:Y:S01]  /*0d30*/  FADD R14, R14, R14 ;  /* 0x0000000e0e0e7221 */ /* 0x000fe20000000000 */
[C---:B------:R-:W-:Y:S01]  /*0d40*/  FFMA R15, R9.reuse, R12, R20 ;  /* 0x0000000c090f7223 */ /* 0x040fe20000000014 */
[----:B------:R-:W0:Y:S01]  /*0d50*/  FCHK P0, R0, R7 ;  /* 0x0000000700007302 */ /* 0x000e220000000000 */
[----:B------:R-:W-:Y:S01]  /*0d60*/  FFMA R6, R0, R17, RZ ;  /* 0x0000001100067223 */ /* 0x000fe200000000ff */
[----:B------:R-:W-:Y:S01]  /*0d70*/  FFMA R10, R9, R10, R11 ;  /* 0x0000000a090a7223 */ /* 0x000fe2000000000b */
[----:B------:R-:W-:Y:S01]  /*0d80*/  FADD R5, -R14, 1 ;  /* 0x3f8000000e057421 */ /* 0x000fe20000000100 */
[----:B------:R-:W-:Y:S01]  /*0d90*/  FADD R3, R13, R13 ;  /* 0x0000000d0d037221 */ /* 0x000fe20000000000 */
[----:B------:R-:W-:-:S02]  /*0da0*/  FFMA R9, -R7, R6, R0 ;  /* 0x0000000607097223 */ /* 0x000fc40000000100 */
[C---:B------:R-:W-:Y:S01]  /*0db0*/  FFMA R2, R8.reuse, R5, R15 ;  /* 0x0000000508027223 */ /* 0x040fe2000000000f */
[----:B------:R-:W-:Y:S01]  /*0dc0*/  FFMA R3, R8, R3, R10 ;  /* 0x0000000308037223 */ /* 0x000fe2000000000a */
[----:B------:R-:W-:Y:S01]  /*0dd0*/  FFMA R8, R17, R9, R6 ;  /* 0x0000000911087223 */ /* 0x000fe20000000006 */
[----:B0-----:R-:W-:Y:S06]  /*0de0*/  @!P0 BRA `(.L_x_12) ;  /* 0x0000000000108947 */ /* 0x001fec0003800000 */
[----:B------:R-:W-:Y:S02]  /*0df0*/  MOV R5, R7 ;  /* 0x0000000700057202 */ /* 0x000fe40000000f00 */
[----:B------:R-:W-:-:S07]  /*0e00*/  MOV R6, 0xe20 ;  /* 0x00000e2000067802 */ /* 0x000fce0000000f00 */
[----:B------:R-:W-:Y:S05]  /*0e10*/  CALL.REL.NOINC `($__internal_1_$__cuda_sm3x_div_rn_noftz_f32_slowpath) ;  /* 0x0000000800607944 */ /* 0x000fea0003c00000 */
[----:B------:R-:W-:-:S07]  /*0e20*/  IMAD.MOV.U32 R8, RZ, RZ, R0 ;  /* 0x000000ffff087224 */ /* 0x000fce00078e0000 */
.L_x_12:
[----:B------:R-:W-:Y:S05]  /*0e30*/  BSYNC.RECONVERGENT B0 ;  /* 0x0000000000007941 */ /* 0x000fea0003800200 */
.L_x_11:
[----:B------:R-:W-:Y:S01]  /*0e40*/  FSETP.GEU.AND P0, PT, |R4|, 1.0754944163277645694e-20, PT ;  /* 0x1e4b27b80400780b */ /* 0x000fe20003f0e200 */
[----:B------:R-:W-:Y:S01]  /*0e50*/  BSSY.RECONVERGENT B0, `(.L_x_13) ;  /* 0x000000f000007945 */ /* 0x000fe20003800200 */
[----:B------:R-:W-:Y:S02]  /*0e60*/  FMNMX R26, R26, 9.9999999392252902908e-09, !PT ;  /* 0x322bcc771a1a7809 */ /* 0x000fe40007800000 */
        /* <DEDUP_REMOVED lines=11> */
[----:B------:R-:W-:Y:S05]  /*0f20*/  CALL.REL.NOINC `($__internal_1_$__cuda_sm3x_div_rn_noftz_f32_slowpath) ;  /* 0x00000008001c7944 */ /* 0x000fea0003c00000 */
[----:B------:R-:W-:-:S07]  /*0f30*/  MOV R4, R0 ;  /* 0x0000000000047202 */ /* 0x000fce0000000f00 */
.L_x_14:
[----:B------:R-:W-:Y:S05]  /*0f40*/  BSYNC.RECONVERGENT B0 ;  /* 0x0000000000007941 */ /* 0x000fea0003800200 */
.L_x_13:
        /* <DEDUP_REMOVED lines=11> */
[----:B------:R-:W-:Y:S01]  /*1000*/  IMAD.MOV.U32 R0, RZ, RZ, R2 ;  /* 0x000000ffff007224 */ /* 0x000fe200078e0002 */
[----:B------:R-:W-:-:S07]  /*1010*/  MOV R6, 0x1030 ;  /* 0x0000103000067802 */ /* 0x000fce0000000f00 */
[----:B------:R-:W-:Y:S05]  /*1020*/  CALL.REL.NOINC `($__internal_1_$__cuda_sm3x_div_rn_noftz_f32_slowpath) ;  /* 0x0000000400dc7944 */ /* 0x000fea0003c00000 */
[----:B------:R-:W-:-:S07]  /*1030*/  MOV R3, R0 ;  /* 0x0000000000037202 */ /* 0x000fce0000000f00 */
.L_x_16:
[----:B------:R-:W-:Y:S05]  /*1040*/  BSYNC.RECONVERGENT B0 ;  /* 0x0000000000007941 */ /* 0x000fea0003800200 */
.L_x_15:
[----:B------:R-:W-:Y:S01]  /*1050*/  FMNMX R0, R8, 1.00000002004087734272e+20, PT ;  /* 0x60ad78ec08007809 */ /* 0x000fe20003800000 */
[----:B------:R-:W-:Y:S01]  /*1060*/  BSSY.RECONVERGENT B0, `(.L_x_17) ;  /* 0x0000015000007945 */ /* 0x000fe20003800200 */
[----:B------:R-:W-:Y:S02]  /*1070*/  FMNMX R4, R4, 1.00000002004087734272e+20, PT ;  /* 0x60ad78ec04047809 */ /* 0x000fe40003800000 */
[----:B------:R-:W-:Y:S02]  /*1080*/  FMNMX R0, R0, -1.00000002004087734272e+20, !PT ;  /* 0xe0ad78ec00007809 */ /* 0x000fe40007800000 */
[----:B------:R-:W-:Y:S02]  /*1090*/  FMNMX R3, R3, 1.00000002004087734272e+20, PT ;  /* 0x60ad78ec03037809 */ /* 0x000fe40003800000 */
[----:B------:R-:W-:Y:S01]  /*10a0*/  FMNMX R4, R4, -1.00000002004087734272e+20, !PT ;  /* 0xe0ad78ec04047809 */ /* 0x000fe20007800000 */
[----:B------:R-:W-:Y:S01]  /*10b0*/  FFMA R5, R0, R0, RZ ;  /* 0x0000000000057223 */ /* 0x000fe200000000ff */
[----:B------:R-:W-:-:S03]  /*10c0*/  FMNMX R3, R3, -1.00000002004087734272e+20, !PT ;  /* 0xe0ad78ec03037809 */ /* 0x000fc60007800000 */
[----:B------:R-:W-:-:S04]  /*10d0*/  FFMA R4, R4, R4, R5 ;  /* 0x0000000404047223 */ /* 0x000fc80000000005 */
[----:B------:R-:W-:-:S04]  /*10e0*/  FFMA R3, R3, R3, R4 ;  /* 0x0000000303037223 */ /* 0x000fc80000000004 */
[----:B------:R0:W1:Y:S01]  /*10f0*/  MUFU.RSQ R2, R3 ;  /* 0x0000000300027308 */ /* 0x0000620000001400 */
[----:B------:R-:W-:-:S04]  /*1100*/  IADD3 R0, PT, PT, R3, -0xd000000, RZ ;  /* 0xf300000003007810 */ /* 0x000fc80007ffe0ff */
[----:B------:R-:W-:-:S13]  /*1110*/  ISETP.GT.U32.AND P0, PT, R0, 0x727fffff, PT ;  /* 0x727fffff0000780c */ /* 0x000fda0003f04070 */
[----:B01----:R-:W-:Y:S05]  /*1120*/  @!P0 BRA `(.L_x_18) ;  /* 0x0000000000108947 */ /* 0x003fea0003800000 */
[----:B------:R-:W-:-:S07]  /*1130*/  MOV R13, 0x1150 ;  /* 0x00001150000d7802 */ /* 0x000fce0000000f00 */
[----:B------:R-:W-:Y:S05]  /*1140*/  CALL.REL.NOINC `($__internal_0_$__cuda_sm20_sqrt_rn_f32_slowpath) ;  /* 0x00000004003c7944 */ /* 0x000fea0003c00000 */
[----:B------:R-:W-:Y:S01]  /*1150*/  IMAD.MOV.U32 R0, RZ, RZ, R5 ;  /* 0x000000ffff007224 */ /* 0x000fe200078e0005 */
[----:B------:R-:W-:Y:S06]  /*1160*/  BRA `(.L_x_19) ;  /* 0x0000000000107947 */ /* 0x000fec0003800000 */
.L_x_18:
[----:B------:R-:W-:Y:S01]  /*1170*/  FMUL.FTZ R0, R3, R2 ;  /* 0x0000000203007220 */ /* 0x000fe20000410000 */
[----:B------:R-:W-:-:S03]  /*1180*/  FMUL.FTZ R2, R2, 0.5 ;  /* 0x3f00000002027820 */ /* 0x000fc60000410000 */
[----:B------:R-:W-:-:S04]  /*1190*/  FFMA R3, -R0, R0, R3 ;  /* 0x0000000000037223 */ /* 0x000fc80000000103 */
[----:B------:R-:W-:-:S07]  /*11a0*/  FFMA R0, R3, R2, R0 ;  /* 0x0000000203007223 */ /* 0x000fce0000000000 */
.L_x_19:
[----:B------:R-:W-:Y:S05]  /*11b0*/  BSYNC.RECONVERGENT B0 ;  /* 0x0000000000007941 */ /* 0x000fea0003800200 */
.L_x_17:
[----:B------:R-:W-:-:S13]  /*11c0*/  FSETP.GTU.AND P0, PT, R0, 1, PT ;  /* 0x3f8000000000780b */ /* 0x000fda0003f0c000 */
[----:B------:R-:W-:Y:S05]  /*11d0*/  @P0 EXIT ;  /* 0x000000000000094d */ /* 0x000fea0003800000 */
[----:B------:R-:W0:Y:S01]  /*11e0*/  LDC.64 R8, c[0x0][0x740] ;  /* 0x0001d000ff087b82 */ /* 0x000e220000000a00 */
[----:B------:R-:W1:Y:S01]  /*11f0*/  LDCU UR4, c[0x0][0x4d8] ;  /* 0x00009b00ff0477ac */ /* 0x000e620008000800 */
[----:B------:R-:W2:Y:S06]  /*1200*/  LDCU.64 UR6, c[0x0][0x738] ;  /* 0x0000e700ff0677ac */ /* 0x000eac0008000a00 */
[----:B------:R-:W3:Y:S01]  /*1210*/  LDC.64 R12, c[0x0][0x4d0] ;  /* 0x00013400ff0c7b82 */ /* 0x000ee20000000a00 */
[----:B------:R-:W4:Y:S01]  /*1220*/  LDCU UR5, c[0x0][0x5f0] ;  /* 0x0000be00ff0577ac */ /* 0x000f220008000800 */
[----:B------:R-:W5:Y:S06]  /*1230*/  LDCU UR10, c[0x0][0x5f8] ;  /* 0x0000bf00ff0a77ac */ /* 0x000f6c0008000800 */
[----:B------:R-:W4:Y:S01]  /*1240*/  LDC R17, c[0x0][0x4e0] ;  /* 0x00013800ff117b82 */ /* 0x000f220000000800 */
[----:B-1----:R-:W-:Y:S01]  /*1250*/  IMAD R3, R23, UR4, RZ ;  /* 0x0000000417037c24 */ /* 0x002fe2000f8e02ff */
[----:B------:R-:W1:Y:S06]  /*1260*/  LDCU UR4, c[0x0][0x4a0] ;  /* 0x00009400ff0477ac */ /* 0x000e6c0008000800 */
[----:B------:R-:W5:Y:S01]  /*1270*/  LDC.64 R6, c[0x0][0x498] ;  /* 0x00012600ff067b82 */ /* 0x000f620000000a00 */
[----:B0-----:R-:W-:-:S05]  /*1280*/  IMAD R8, R21, R8, RZ ;  /* 0x0000000815087224 */ /* 0x001fca00078e02ff */
[----:B--2---:R-:W-:Y:S02]  /*1290*/  IADD3 R10, P1, PT, R8, UR6, RZ ;  /* 0x00000006080a7c10 */ /* 0x004fe4000ff3e0ff */
[----:B---3--:R-:W-:Y:S01]  /*12a0*/  IADD3 R12, P0, PT, R3, R12, RZ ;  /* 0x0000000c030c7210 */ /* 0x008fe20007f1e0ff */
[----:B------:R-:W-:Y:S01]  /*12b0*/  IMAD R3, R9, 0x3, RZ ;  /* 0x0000000309037824 */ /* 0x000fe200078e02ff */
[----:B------:R-:W-:Y:S01]  /*12c0*/  IADD3.X R11, PT, PT, RZ, UR7, RZ, P1, !PT ;  /* 0x00000007ff0b7c10 */ /* 0x000fe20008ffe4ff */
[----:B------:R-:W0:Y:S01]  /*12d0*/  LDCU.64 UR6, c[0x0][0x5e8] ;  /* 0x0000bd00ff0677ac */ /* 0x000e220008000a00 */
[----:B------:R-:W-:Y:S02]  /*12e0*/  IADD3.X R13, PT, PT, RZ, R13, RZ, P0, !PT ;  /* 0x0000000dff0d7210 */ /* 0x000fe400007fe4ff */
[----:B------:R-:W-:Y:S01]  /*12f0*/  IADD3 R2, P3, PT, R3, R10, RZ ;  /* 0x0000000a03027210 */ /* 0x000fe20007f7e0ff */
[----:B-1----:R-:W-:Y:S01]  /*1300*/  IMAD R15, R23, UR4, RZ ;  /* 0x00000004170f7c24 */ /* 0x002fe2000f8e02ff */
[----:B----4-:R-:W-:Y:S01]  /*1310*/  LEA R18, P2, R17, R12, 0x1 ;  /* 0x0000000c11127211 */ /* 0x010fe200078408ff */
[----:B------:R-:W2:Y:S01]  /*1320*/  LDG.E R0, desc[UR8][R10.64] ;  /* 0x000000080a007981 */ /* 0x000ea2000c1e1900 */
[----:B------:R-:W-:Y:S01]  /*1330*/  LEA R8, P1, R9, R10, 0x1 ;  /* 0x0000000a09087211 */ /* 0x000fe200078208ff */
[----:B------:R-:W-:Y:S01]  /*1340*/  IMAD.X R3, RZ, RZ, R11, P3 ;  /* 0x000000ffff037224 */ /* 0x000fe200018e060b */
[----:B------:R-:W-:Y:S01]  /*1350*/  IADD3.X R19, PT, PT, RZ, R13, RZ, P2, !PT ;  /* 0x0000000dff137210 */ /* 0x000fe200017fe4ff */
[----:B------:R-:W1:Y:S01]  /*1360*/  LDCU UR4, c[0x0][0x5b8] ;  /* 0x0000b700ff0477ac */ /* 0x000e620008000800 */
[----:B------:R-:W-:-:S02]  /*1370*/  IADD3 R16, P2, PT, R12, R17, RZ ;  /* 0x000000110c107210 */ /* 0x000fc40007f5e0ff */
[----:B------:R-:W-:Y:S01]  /*1380*/  IADD3 R4, P0, PT, R10, R9, RZ ;  /* 0x000000090a047210 */ /* 0x000fe20007f1e0ff */
[----:B------:R-:W3:Y:S01]  /*1390*/  LDG.E R18, desc[UR8][R18.64] ;  /* 0x0000000812127981 */ /* 0x000ee2000c1e1900 */
[----:B------:R-:W-:Y:S01]  /*13a0*/  IADD3.X R17, PT, PT, RZ, R13, RZ, P2, !PT ;  /* 0x0000000dff117210 */ /* 0x000fe200017fe4ff */
[----:B------:R-:W-:Y:S01]  /*13b0*/  IMAD.X R9, RZ, RZ, R11, P1 ;  /* 0x000000ffff097224 */ /* 0x000fe200008e060b */
[----:B-----5:R-:W-:Y:S01]  /*13c0*/  IADD3 R14, P1, PT, R15, R6, RZ ;  /* 0x000000060f0e7210 */ /* 0x020fe20007f3e0ff */
[----:B------:R-:W2:Y:S01]  /*13d0*/  LDG.E R3, desc[UR8][R2.64] ;  /* 0x0000000802037981 */ /* 0x000ea2000c1e1900 */
[----:B------:R-:W-:-:S03]  /*13e0*/  IADD3.X R5, PT, PT, RZ, R11, RZ, P0, !PT ;  /* 0x0000000bff057210 */ /* 0x000fc600007fe4ff */
[----:B------:R-:W4:Y:S01]  /*13f0*/  LDG.E R16, desc[UR8][R16.64] ;  /* 0x0000000810107981 */ /* 0x000f22000c1e1900 */
[----:B------:R-:W-:Y:S02]  /*1400*/  IADD3.X R15, PT, PT, RZ, R7, RZ, P1, !PT ;  /* 0x00000007ff0f7210 */ /* 0x000fe40000ffe4ff */
[----:B------:R-:W5:Y:S01]  /*1410*/  LDC.64 R6, c[0x0][0x5b0] ;  /* 0x00016c00ff067b82 */ /* 0x000f620000000a00 */
[----:B------:R0:W4:Y:S04]  /*1420*/  LDG.E R12, desc[UR8][R12.64] ;  /* 0x000000080c0c7981 */ /* 0x000128000c1e1900 */
[----:B------:R1:W4:Y:S04]  /*1430*/  LDG.E R8, desc[UR8][R8.64] ;  /* 0x0000000808087981 */ /* 0x000328000c1e1900 */
[----:B------:R1:W4:Y:S04]  /*1440*/  LDG.E R21, desc[UR8][R4.64] ;  /* 0x0000000804157981 */ /* 0x000328000c1e1900 */
[----:B------:R-:W4:Y:S01]  /*1450*/  LDG.E R14, desc[UR8][R14.64] ;  /* 0x000000080e0e7981 */ /* 0x000f22000c1e1900 */
[----:B0-----:R-:W-:-:S02]  /*1460*/  IMAD.MOV.U32 R13, RZ, RZ, 0x3e906ebb ;  /* 0x3e906ebbff0d7424 */ /* 0x001fc400078e00ff */
[C---:B-1----:R-:W-:Y:S02]  /*1470*/  IMAD R9, R23.reuse, UR4, RZ ;  /* 0x0000000417097c24 */ /* 0x042fe4000f8e02ff */
[----:B------:R-:W-:-:S03]  /*1480*/  IMAD R4, R23, UR5, RZ ;  /* 0x0000000517047c24 */ /* 0x000fc6000f8e02ff */
[----:B-----5:R-:W-:Y:S02]  /*1490*/  IADD3 R6, P0, PT, R9, R6, RZ ;  /* 0x0000000609067210 */ /* 0x020fe40007f1e0ff */
[C---:B------:R-:W-:Y:S02]  /*14a0*/  IADD3 R9, PT, PT, R4.reuse, UR10, RZ ;  /* 0x0000000a04097c10 */ /* 0x040fe4000fffe0ff */
[----:B------:R-:W-:Y:S02]  /*14b0*/  IADD3.X R7, PT, PT, RZ, R7, RZ, P0, !PT ;  /* 0x00000007ff077210 */ /* 0x000fe400007fe4ff */
[----:B------:R-:W-:Y:S01]  /*14c0*/  IADD3 R4, P0, PT, R4, UR6, RZ ;  /* 0x0000000604047c10 */ /* 0x000fe2000ff1e0ff */
[----:B------:R-:W-:Y:S02]  /*14d0*/  VIADD R10, R9, UR10 ;  /* 0x0000000a090a7c36 */ /* 0x000fe40008000000 */
[----:B---3--:R-:W-:-:S04]  /*14e0*/  FFMA R11, R18, R13, 0.5 ;  /* 0x3f000000120b7423 */ /* 0x008fc8000000000d */
[----:B--2---:R-:W-:Y:S01]  /*14f0*/  FFMA R0, R11, R3, R0 ;  /* 0x000000030b007223 */ /* 0x004fe20000000000 */
[-C--:B----4-:R-:W-:Y:S01]  /*1500*/  FFMA R5, R16, R13.reuse, 0.5 ;  /* 0x3f00000010057423 */ /* 0x090fe2000000000d */
[----:B------:R-:W-:-:S03]  /*1510*/  FFMA R12, R12, R13, 0.5 ;  /* 0x3f0000000c0c7423 */ /* 0x000fc6000000000d */
[----:B------:R-:W-:-:S04]  /*1520*/  FFMA R5, R5, R8, R0 ;  /* 0x0000000805057223 */ /* 0x000fc80000000000 */
[-C--:B------:R-:W-:Y:S01]  /*1530*/  FFMA R13, R12, R21.reuse, R5 ;  /* 0x000000150c0d7223 */ /* 0x080fe20000000005 */
[----:B------:R-:W-:Y:S02]  /*1540*/  IADD3.X R5, PT, PT, RZ, UR7, RZ, P0, !PT ;  /* 0x00000007ff057c10 */ /* 0x000fe400087fe4ff */
[----:B------:R-:W-:Y:S01]  /*1550*/  IADD3 R10, P0, PT, R10, UR6, RZ ;  /* 0x000000060a0a7c10 */ /* 0x000fe2000ff1e0ff */
[C---:B------:R-:W-:Y:S01]  /*1560*/  FMUL R0, R14.reuse, R21 ;  /* 0x000000150e007220 */ /* 0x040fe20000400000 */
[C---:B------:R-:W-:Y:S01]  /*1570*/  FMUL R2, R14.reuse, R8 ;  /* 0x000000080e027220 */ /* 0x040fe20000400000 */
[----:B------:R-:W-:Y:S01]  /*1580*/  IADD3 R8, P1, PT, R9, UR6, RZ ;  /* 0x0000000609087c10 */ /* 0x000fe2000ff3e0ff */
[----:B------:R-:W-:Y:S01]  /*1590*/  FMUL R3, R14, R3 ;  /* 0x000000030e037220 */ /* 0x000fe20000400000 */
[----:B------:R-:W-:Y:S01]  /*15a0*/  FFMA R15, R0, 0.28209480643272399902, RZ ;  /* 0x3e906ebb000f7823 */ /* 0x000fe200000000ff */
[----:B------:R-:W-:Y:S01]  /*15b0*/  FFMA R17, R2, 0.28209480643272399902, RZ ;  /* 0x3e906ebb02117823 */ /* 0x000fe200000000ff */
[----:B------:R-:W-:Y:S01]  /*15c0*/  IADD3.X R9, PT, PT, RZ, UR7, RZ, P1, !PT ;  /* 0x00000007ff097c10 */ /* 0x000fe20008ffe4ff */
[----:B------:R-:W-:-:S02]  /*15d0*/  IMAD.X R11, RZ, RZ, UR7, P0 ;  /* 0x00000007ff0b7e24 */ /* 0x000fc400080e06ff */
[----:B------:R-:W-:Y:S01]  /*15e0*/  FFMA R3, R3, 0.28209480643272399902, RZ ;  /* 0x3e906ebb03037823 */ /* 0x000fe200000000ff */
[----:B------:R-:W-:Y:S04]  /*15f0*/  REDG.E.ADD.F32.FTZ.RN.STRONG.GPU desc[UR8][R6.64], R13 ;  /* 0x0000000d060079a6 */ /* 0x000fe8000c12f308 */
[----:B------:R-:W-:Y:S04]  /*1600*/  REDG.E.ADD.F32.FTZ.RN.STRONG.GPU desc[UR8][R4.64], R15 ;  /* 0x0000000f040079a6 */ /* 0x000fe8000c12f308 */
[----:B------:R-:W-:Y:S04]  /*1610*/  REDG.E.ADD.F32.FTZ.RN.STRONG.GPU desc[UR8][R8.64], R17 ;  /* 0x00000011080079a6 */ /* 0x000fe8000c12f308 */
[----:B------:R-:W-:Y:S01]  /*1620*/  REDG.E.ADD.F32.FTZ.RN.STRONG.GPU desc[UR8][R10.64], R3 ;  /* 0x000000030a0079a6 */ /* 0x000fe2000c12f308 */
[----:B------:R-:W-:Y:S05]  /*1630*/  EXIT ;  /* 0x000000000000794d */ /* 0x000fea0003800000 */
        .weak           $__internal_0_$__cuda_sm20_sqrt_rn_f32_slowpath
        .type           $__internal_0_$__cuda_sm20_sqrt_rn_f32_slowpath,@function
        .size           $__internal_0_$__cuda_sm20_sqrt_rn_f32_slowpath,($__internal_1_$__cuda_sm3x_div_rn_noftz_f32_slowpath - $__internal_0_$__cuda_sm20_sqrt_rn_f32_slowpath)
$__internal_0_$__cuda_sm20_sqrt_rn_f32_slowpath:
[----:B------:R-:W-:-:S13]  /*1640*/  LOP3.LUT P0, RZ, R3, 0x7fffffff, RZ, 0xc0, !PT ;  /* 0x7fffffff03ff7812 */ /* 0x000fda000780c0ff */
[----:B------:R-:W-:Y:S01]  /*1650*/  @!P0 MOV R5, R3 ;  /* 0x0000000300058202 */ /* 0x000fe20000000f00 */
[----:B------:R-:W-:Y:S06]  /*1660*/  @!P0 BRA `(.L_x_20) ;  /* 0x0000000000408947 */ /* 0x000fec0003800000 */
[----:B------:R-:W-:-:S13]  /*1670*/  FSETP.GEU.FTZ.AND P0, PT, R3, RZ, PT ;  /* 0x000000ff0300720b */ /* 0x000fda0003f1e000 */
[----:B------:R-:W-:Y:S01]  /*1680*/  @!P0 MOV R5, 0x7fffffff ;  /* 0x7fffffff00058802 */ /* 0x000fe20000000f00 */
[----:B------:R-:W-:Y:S06]  /*1690*/  @!P0 BRA `(.L_x_20) ;  /* 0x0000000000348947 */ /* 0x000fec0003800000 */
[----:B------:R-:W-:-:S13]  /*16a0*/  FSETP.GTU.FTZ.AND P0, PT, |R3|, +INF , PT ;  /* 0x7f8000000300780b */ /* 0x000fda0003f1c200 */
[----:B------:R-:W-:Y:S01]  /*16b0*/  @P0 FADD.FTZ R5, R3, 1 ;  /* 0x3f80000003050421 */ /* 0x000fe20000010000 */
[----:B------:R-:W-:Y:S06]  /*16c0*/  @P0 BRA `(.L_x_20) ;  /* 0x0000000000280947 */ /* 0x000fec0003800000 */
[----:B------:R-:W-:-:S13]  /*16d0*/  FSETP.NEU.FTZ.AND P0, PT, |R3|, +INF , PT ;  /* 0x7f8000000300780b */ /* 0x000fda0003f1d200 */
[----:B------:R-:W-:-:S04]  /*16e0*/  @P0 FFMA R6, R3, 1.84467440737095516160e+19, RZ ;  /* 0x5f80000003060823 */ /* 0x000fc800000000ff */
[----:B------:R-:W0:Y:S02]  /*16f0*/  @P0 MUFU.RSQ R5, R6 ;  /* 0x0000000600050308 */ /* 0x000e240000001400 */
[----:B0-----:R-:W-:Y:S01]  /*1700*/  @P0 FMUL.FTZ R7, R6, R5 ;  /* 0x0000000506070220 */ /* 0x001fe20000410000 */
[----:B------:R-:W-:Y:S01]  /*1710*/  @P0 FMUL.FTZ R11, R5, 0.5 ;  /* 0x3f000000050b0820 */ /* 0x000fe20000410000 */
[----:B------:R-:W-:Y:S02]  /*1720*/  @!P0 IMAD.MOV.U32 R5, RZ, RZ, R3 ;  /* 0x000000ffff058224 */ /* 0x000fe400078e0003 */
[----:B------:R-:W-:-:S04]  /*1730*/  @P0 FADD.FTZ R10, -R7, -RZ ;  /* 0x800000ff070a0221 */ /* 0x000fc80000010100 */
[----:B------:R-:W-:-:S04]  /*1740*/  @P0 FFMA R10, R7, R10, R6 ;  /* 0x0000000a070a0223 */ /* 0x000fc80000000006 */
[----:B------:R-:W-:-:S04]  /*1750*/  @P0 FFMA R10, R10, R11, R7 ;  /* 0x0000000b0a0a0223 */ /* 0x000fc80000000007 */
[----:B------:R-:W-:-:S07]  /*1760*/  @P0 FMUL.FTZ R5, R10, 2.3283064365386962891e-10 ;  /* 0x2f8000000a050820 */ /* 0x000fce0000410000 */
.L_x_20:
[----:B------:R-:W-:Y:S01]  /*1770*/  HFMA2 R7, -RZ, RZ, 0, 0 ;  /* 0x00000000ff077431 */ /* 0x000fe200000001ff */
[----:B------:R-:W-:-:S04]  /*1780*/  MOV R6, R13 ;  /* 0x0000000d00067202 */ /* 0x000fc80000000f00 */
[----:B------:R-:W-:Y:S05]  /*1790*/  RET.REL.NODEC R6 `(_Z39__kernel__backwards_initial_drgb_kernel10TensorViewS_11DualModel_0S_S_S_S_f) ;  /* 0xffffffe806187950 */ /* 0x000fea0003c3ffff */
        .weak           $__internal_1_$__cuda_sm3x_div_rn_noftz_f32_slowpath
        .type           $__internal_1_$__cuda_sm3x_div_rn_noftz_f32_slowpath,@function
        .size           $__internal_1_$__cuda_sm3x_div_rn_noftz_f32_slowpath,(.L_x_290 - $__internal_1_$__cuda_sm3x_div_rn_noftz_f32_slowpath)
$__internal_1_$__cuda_sm3x_div_rn_noftz_f32_slowpath:
[----:B------:R-:W-:Y:S01]  /*17a0*/  SHF.R.U32.HI R7, RZ, 0x17, R5 ;  /* 0x00000017ff077819 */ /* 0x000fe20000011605 */
[----:B------:R-:W-:Y:S01]  /*17b0*/  BSSY.RECONVERGENT B1, `(.L_x_21) ;  /* 0x0000064000017945 */ /* 0x000fe20003800200 */
[----:B------:R-:W-:Y:S02]  /*17c0*/  SHF.R.U32.HI R16, RZ, 0x17, R0 ;  /* 0x00000017ff107819 */ /* 0x000fe40000011600 */
[----:B------:R-:W-:Y:S02]  /*17d0*/  LOP3.LUT R7, R7, 0xff, RZ, 0xc0, !PT ;  /* 0x000000ff07077812 */ /* 0x000fe400078ec0ff */
[----:B------:R-:W-:Y:S02]  /*17e0*/  LOP3.LUT R16, R16, 0xff, RZ, 0xc0, !PT ;  /* 0x000000ff10107812 */ /* 0x000fe400078ec0ff */
[----:B------:R-:W-:Y:S01]  /*17f0*/  MOV R19, R5 ;  /* 0x0000000500137202 */ /* 0x000fe20000000f00 */
[----:B------:R-:W-:Y:S01]  /*1800*/  VIADD R11, R7, 0xffffffff ;  /* 0xffffffff070b7836 */ /* 0x000fe20000000000 */
[----:B------:R-:W-:-:S04]  /*1810*/  IADD3 R13, PT, PT, R16, -0x1, RZ ;  /* 0xffffffff100d7810 */ /* 0x000fc80007ffe0ff */
[----:B------:R-:W-:-:S04]  /*1820*/  ISETP.GT.U32.AND P0, PT, R11, 0xfd, PT ;  /* 0x000000fd0b00780c */ /* 0x000fc80003f04070 */
[----:B------:R-:W-:-:S13]  /*1830*/  ISETP.GT.U32.OR P0, PT, R13, 0xfd, P0 ;  /* 0x000000fd0d00780c */ /* 0x000fda0000704470 */
[----:B------:R-:W-:Y:S01]  /*1840*/  @!P0 IMAD.MOV.U32 R11, RZ, RZ, RZ ;  /* 0x000000ffff0b8224 */ /* 0x000fe200078e00ff */
[----:B------:R-:W-:Y:S06]  /*1850*/  @!P0 BRA `(.L_x_22) ;  /* 0x0000000000608947 */ /* 0x000fec0003800000 */
[----:B------:R-:W-:Y:S02]  /*1860*/  FSETP.GTU.FTZ.AND P0, PT, |R0|, +INF , PT ;  /* 0x7f8000000000780b */ /* 0x000fe40003f1c200 */
[----:B------:R-:W-:-:S04]  /*1870*/  FSETP.GTU.FTZ.AND P1, PT, |R5|, +INF , PT ;  /* 0x7f8000000500780b */ /* 0x000fc80003f3c200 */
[----:B------:R-:W-:-:S13]  /*1880*/  PLOP3.LUT P0, PT, P0, P1, PT, 0xf8, 0x8f ;  /* 0x00000000008f781c */ /* 0x000fda0000703f70 */
[----:B------:R-:W-:Y:S05]  /*1890*/  @P0 BRA `(.L_x_23) ;  /* 0x0000000400500947 */ /* 0x000fea0003800000 */
[----:B------:R-:W-:-:S13]  /*18a0*/  LOP3.LUT P0, RZ, R19, 0x7fffffff, R0, 0xc8, !PT ;  /* 0x7fffffff13ff7812 */ /* 0x000fda000780c800 */
[----:B------:R-:W-:Y:S05]  /*18b0*/  @!P0 BRA `(.L_x_24) ;  /* 0x0000000400408947 */ /* 0x000fea0003800000 */
[C---:B------:R-:W-:Y:S02]  /*18c0*/  FSETP.NEU.FTZ.AND P1, PT, |R0|.reuse, +INF , PT ;  /* 0x7f8000000000780b */ /* 0x040fe40003f3d200 */
[----:B------:R-:W-:Y:S02]  /*18d0*/  FSETP.NEU.FTZ.AND P2, PT, |R5|, +INF , PT ;  /* 0x7f8000000500780b */ /* 0x000fe40003f5d200 */
[----:B------:R-:W-:-:S11]  /*18e0*/  FSETP.NEU.FTZ.AND P0, PT, |R0|, +INF , PT ;  /* 0x7f8000000000780b */ /* 0x000fd60003f1d200 */
[----:B------:R-:W-:Y:S05]  /*18f0*/  @!P2 BRA !P1, `(.L_x_24) ;  /* 0x000000040030a947 */ /* 0x000fea0004800000 */
[----:B------:R-:W-:-:S04]  /*1900*/  LOP3.LUT P1, RZ, R0, 0x7fffffff, RZ, 0xc0, !PT ;  /* 0x7fffffff00ff7812 */ /* 0x000fc8000782c0ff */
[----:B------:R-:W-:-:S13]  /*1910*/  PLOP3.LUT P1, PT, P2, P1, PT, 0x2f, 0xf2 ;  /* 0x0000000000f2781c */ /* 0x000fda0001722577 */
[----:B------:R-:W-:Y:S05]  /*1920*/  @P1 BRA `(.L_x_25) ;  /* 0x00000004001c1947 */ /* 0x000fea0003800000 */
[----:B------:R-:W-:-:S04]  /*1930*/  LOP3.LUT P1, RZ, R19, 0x7fffffff, RZ, 0xc0, !PT ;  /* 0x7fffffff13ff7812 */ /* 0x000fc8000782c0ff */
[----:B------:R-:W-:-:S13]  /*1940*/  PLOP3.LUT P0, PT, P0, P1, PT, 0x2f, 0xf2 ;  /* 0x0000000000f2781c */ /* 0x000fda0000702577 */
[----:B------:R-:W-:Y:S05]  /*1950*/  @P0 BRA `(.L_x_26) ;  /* 0x0000000400040947 */ /* 0x000fea0003800000 */
[----:B------:R-:W-:Y:S02]  /*1960*/  ISETP.GE.AND P0, PT, R13, RZ, PT ;  /* 0x000000ff0d00720c */ /* 0x000fe40003f06270 */
[----:B------:R-:W-:-:S04]  /*1970*/  IADD3 R11, PT, PT, R7, -0x1, RZ ;  /* 0xffffffff070b7810 */ /* 0x000fc80007ffe0ff */
[----:B------:R-:W-:-:S07]  /*1980*/  ISETP.GE.AND P1, PT, R11, RZ, PT ;  /* 0x000000ff0b00720c */ /* 0x000fce0003f26270 */
[----:B------:R-:W-:Y:S01]  /*1990*/  @P0 MOV R11, RZ ;  /* 0x000000ff000b0202 */ /* 0x000fe20000000f00 */
[----:B------:R-:W-:Y:S02]  /*19a0*/  @!P0 IMAD.MOV.U32 R11, RZ, RZ, -0x40 ;  /* 0xffffffc0ff0b8424 */ /* 0x000fe400078e00ff */
[----:B------:R-:W-:-:S03]  /*19b0*/  @!P0 FFMA R0, R0, 1.84467440737095516160e+19, RZ ;  /* 0x5f80000000008823 */ /* 0x000fc600000000ff */
[----:B------:R-:W-:Y:S01]  /*19c0*/  @!P1 FFMA R19, R5, 1.84467440737095516160e+19, RZ ;  /* 0x5f80000005139823 */ /* 0x000fe200000000ff */
[----:B------:R-:W-:-:S07]  /*19d0*/  @!P1 IADD3 R11, PT, PT, R11, 0x40, RZ ;  /* 0x000000400b0b9810 */ /* 0x000fce0007ffe0ff */
.L_x_22:
[----:B------:R-:W-:Y:S01]  /*19e0*/  LEA R18, R7, 0xc0800000, 0x17 ;  /* 0xc080000007127811 */ /* 0x000fe200078eb8ff */
[----:B------:R-:W-:Y:S01]  /*19f0*/  VIADD R16, R16, 0xffffff81 ;  /* 0xffffff8110107836 */ /* 0x000fe20000000000 */
[----:B------:R-:W-:Y:S02]  /*1a00*/  BSSY.RECONVERGENT B2, `(.L_x_27) ;  /* 0x0000035000027945 */ /* 0x000fe40003800200 */
[----:B------:R-:W-:Y:S01]  /*1a10*/  IADD3 R22, PT, PT, -R18, R19, RZ ;  /* 0x0000001312167210 */ /* 0x000fe20007ffe1ff */
[C---:B------:R-:W-:Y:S01]  /*1a20*/  IMAD R0, R16.reuse, -0x800000, R0 ;  /* 0xff80000010007824 */ /* 0x040fe200078e0200 */
[----:B------:R-:W-:Y:S02]  /*1a30*/  IADD3 R16, PT, PT, R16, 0x7f, -R7 ;  /* 0x0000007f10107810 */ /* 0x000fe40007ffe807 */
[----:B------:R-:W0:Y:S01]  /*1a40*/  MUFU.RCP R18, R22 ;  /* 0x0000001600127308 */ /* 0x000e220000001000 */
[----:B------:R-:W-:Y:S01]  /*1a50*/  FADD.FTZ R13, -R22, -RZ ;  /* 0x800000ff160d7221 */ /* 0x000fe20000010100 */
[----:B------:R-:W-:-:S03]  /*1a60*/  IADD3 R11, PT, PT, R16, R11, RZ ;  /* 0x0000000b100b7210 */ /* 0x000fc60007ffe0ff */
[----:B0-----:R-:W-:-:S04]  /*1a70*/  FFMA R19, R18, R13, 1 ;  /* 0x3f80000012137423 */ /* 0x001fc8000000000d */
[----:B------:R-:W-:-:S04]  /*1a80*/  FFMA R19, R18, R19, R18 ;  /* 0x0000001312137223 */ /* 0x000fc80000000012 */
[----:B------:R-:W-:-:S04]  /*1a90*/  FFMA R18, R0, R19, RZ ;  /* 0x0000001300127223 */ /* 0x000fc800000000ff */
[----:B------:R-:W-:-:S04]  /*1aa0*/  FFMA R20, R13, R18, R0 ;  /* 0x000000120d147223 */ /* 0x000fc80000000000 */
[----:B------:R-:W-:-:S04]  /*1ab0*/  FFMA R18, R19, R20, R18 ;  /* 0x0000001413127223 */ /* 0x000fc80000000012 */
[----:B------:R-:W-:-:S04]  /*1ac0*/  FFMA R13, R13, R18, R0 ;  /* 0x000000120d0d7223 */ /* 0x000fc80000000000 */
[----:B------:R-:W-:-:S05]  /*1ad0*/  FFMA R0, R19, R13, R18 ;  /* 0x0000000d13007223 */ /* 0x000fca0000000012 */
[----:B------:R-:W-:-:S04]  /*1ae0*/  SHF.R.U32.HI R7, RZ, 0x17, R0 ;  /* 0x00000017ff077819 */ /* 0x000fc80000011600 */
[----:B------:R-:W-:-:S04]  /*1af0*/  LOP3.LUT R16, R7, 0xff, RZ, 0xc0, !PT ;  /* 0x000000ff07107812 */ /* 0x000fc800078ec0ff */
[----:B------:R-:W-:-:S05]  /*1b00*/  IADD3 R7, PT, PT, R16, R11, RZ ;  /* 0x0000000b10077210 */ /* 0x000fca0007ffe0ff */
[----:B------:R-:W-:-:S05]  /*1b10*/  VIADD R16, R7, 0xffffffff ;  /* 0xffffffff07107836 */ /* 0x000fca0000000000 */
[----:B------:R-:W-:-:S13]  /*1b20*/  ISETP.GE.U32.AND P0, PT, R16, 0xfe, PT ;  /* 0x000000fe1000780c */ /* 0x000fda0003f06070 */
[----:B------:R-:W-:Y:S05]  /*1b30*/  @!P0 BRA `(.L_x_28) ;  /* 0x0000000000808947 */ /* 0x000fea0003800000 */
[----:B------:R-:W-:-:S13]  /*1b40*/  ISETP.GT.AND P0, PT, R7, 0xfe, PT ;  /* 0x000000fe0700780c */ /* 0x000fda0003f04270 */
[----:B------:R-:W-:Y:S05]  /*1b50*/  @P0 BRA `(.L_x_29) ;  /* 0x00000000006c0947 */ /* 0x000fea0003800000 */
[----:B------:R-:W-:-:S13]  /*1b60*/  ISETP.GE.AND P0, PT, R7, 0x1, PT ;  /* 0x000000010700780c */ /* 0x000fda0003f06270 */
[----:B------:R-:W-:Y:S05]  /*1b70*/  @P0 BRA `(.L_x_30) ;  /* 0x0000000000740947 */ /* 0x000fea0003800000 */
[----:B------:R-:W-:Y:S02]  /*1b80*/  ISETP.GE.AND P0, PT, R7, -0x18, PT ;  /* 0xffffffe80700780c */ /* 0x000fe40003f06270 */
[----:B------:R-:W-:-:S11]  /*1b90*/  LOP3.LUT R0, R0, 0x80000000, RZ, 0xc0, !PT ;  /* 0x8000000000007812 */ /* 0x000fd600078ec0ff */
[----:B------:R-:W-:Y:S05]  /*1ba0*/  @!P0 BRA `(.L_x_30) ;  /* 0x0000000000688947 */ /* 0x000fea0003800000 */
[CCC-:B------:R-:W-:Y:S01]  /*1bb0*/  FFMA.RZ R11, R19.reuse, R13.reuse, R18.reuse ;  /* 0x0000000d130b7223 */ /* 0x1c0fe2000000c012 */
[CCC-:B------:R-:W-:Y:S01]  /*1bc0*/  FFMA.RP R16, R19.reuse, R13.reuse, R18.reuse ;  /* 0x0000000d13107223 */ /* 0x1c0fe20000008012 */
[----:B------:R-:W-:Y:S01]  /*1bd0*/  FFMA.RM R13, R19, R13, R18 ;  /* 0x0000000d130d7223 */ /* 0x000fe20000004012 */
[----:B------:R-:W-:Y:S02]  /*1be0*/  IADD3 R18, PT, PT, R7, 0x20, RZ ;  /* 0x0000002007127810 */ /* 0x000fe40007ffe0ff */
[----:B------:R-:W-:Y:S02]  /*1bf0*/  LOP3.LUT R11, R11, 0x7fffff, RZ, 0xc0, !PT ;  /* 0x007fffff0b0b7812 */ /* 0x000fe400078ec0ff */
[----:B------:R-:W-:Y:S02]  /*1c00*/  ISETP.NE.AND P2, PT, R7, RZ, PT ;  /* 0x000000ff0700720c */ /* 0x000fe40003f45270 */
[----:B------:R-:W-:Y:S02]  /*1c10*/  LOP3.LUT R11, R11, 0x800000, RZ, 0xfc, !PT ;  /* 0x008000000b0b7812 */ /* 0x000fe400078efcff */
[----:B------:R-:W-:-:S02]  /*1c20*/  ISETP.NE.AND P1, PT, R7, RZ, PT ;  /* 0x000000ff0700720c */ /* 0x000fc40003f25270 */
[----:B------:R-:W-:Y:S02]  /*1c30*/  IADD3 R7, PT, PT, -R7, RZ, RZ ;  /* 0x000000ff07077210 */ /* 0x000fe40007ffe1ff */
[----:B------:R-:W-:Y:S02]  /*1c40*/  SHF.L.U32 R18, R11, R18, RZ ;  /* 0x000000120b127219 */ /* 0x000fe400000006ff */
[----:B------:R-:W-:Y:S02]  /*1c50*/  FSETP.NEU.FTZ.AND P0, PT, R16, R13, PT ;  /* 0x0000000d1000720b */ /* 0x000fe40003f1d000 */
[----:B------:R-:W-:Y:S02]  /*1c60*/  SEL R16, R7, RZ, P2 ;  /* 0x000000ff07107207 */ /* 0x000fe40001000000 */
[----:B------:R-:W-:Y:S02]  /*1c70*/  ISETP.NE.AND P1, PT, R18, RZ, P1 ;  /* 0x000000ff1200720c */ /* 0x000fe40000f25270 */
[----:B------:R-:W-:-:S02]  /*1c80*/  SHF.R.U32.HI R16, RZ, R16, R11 ;  /* 0x00000010ff107219 */ /* 0x000fc4000001160b */
[----:B------:R-:W-:Y:S02]  /*1c90*/  PLOP3.LUT P0, PT, P0, P1, PT, 0xf8, 0x8f ;  /* 0x00000000008f781c */ /* 0x000fe40000703f70 */
[----:B------:R-:W-:Y:S02]  /*1ca0*/  SHF.R.U32.HI R18, RZ, 0x1, R16 ;  /* 0x00000001ff127819 */ /* 0x000fe40000011610 */
[----:B------:R-:W-:-:S04]  /*1cb0*/  SEL R7, RZ, 0x1, !P0 ;  /* 0x00000001ff077807 */ /* 0x000fc80004000000 */
[----:B------:R-:W-:-:S04]  /*1cc0*/  LOP3.LUT R7, R7, 0x1, R18, 0xf8, !PT ;  /* 0x0000000107077812 */ /* 0x000fc800078ef812 */
[----:B------:R-:W-:-:S05]  /*1cd0*/  LOP3.LUT R7, R7, R16, RZ, 0xc0, !PT ;  /* 0x0000001007077212 */ /* 0x000fca00078ec0ff */
[----:B------:R-:W-:-:S05]  /*1ce0*/  IMAD.IADD R7, R18, 0x1, R7 ;  /* 0x0000000112077824 */ /* 0x000fca00078e0207 */
[----:B------:R-:W-:Y:S01]  /*1cf0*/  LOP3.LUT R0, R7, R0, RZ, 0xfc, !PT ;  /* 0x0000000007007212 */ /* 0x000fe200078efcff */
[----:B------:R-:W-:Y:S06]  /*1d00*/  BRA `(.L_x_30) ;  /* 0x0000000000107947 */ /* 0x000fec0003800000 */
.L_x_29:
[----:B------:R-:W-:-:S04]  /*1d10*/  LOP3.LUT R0, R0, 0x80000000, RZ, 0xc0, !PT ;  /* 0x8000000000007812 */ /* 0x000fc800078ec0ff */
[----:B------:R-:W-:Y:S01]  /*1d20*/  LOP3.LUT R0, R0, 0x7f800000, RZ, 0xfc, !PT ;  /* 0x7f80000000007812 */ /* 0x000fe200078efcff */
[----:B------:R-:W-:Y:S06]  /*1d30*/  BRA `(.L_x_30) ;  /* 0x0000000000047947 */ /* 0x000fec0003800000 */
.L_x_28:
[----:B------:R-:W-:-:S07]  /*1d40*/  LEA R0, R11, R0, 0x17 ;  /* 0x000000000b007211 */ /* 0x000fce00078eb8ff */
.L_x_30:
[----:B------:R-:W-:Y:S05]  /*1d50*/  BSYNC.RECONVERGENT B2 ;  /* 0x0000000000027941 */ /* 0x000fea0003800200 */
.L_x_27:
[----:B------:R-:W-:Y:S05]  /*1d60*/  BRA `(.L_x_31) ;  /* 0x0000000000207947 */ /* 0x000fea0003800000 */
.L_x_26:
[----:B------:R-:W-:-:S04]  /*1d70*/  LOP3.LUT R0, R19, 0x80000000, R0, 0x48, !PT ;  /* 0x8000000013007812 */ /* 0x000fc800078e4800 */
[----:B------:R-:W-:Y:S01]  /*1d80*/  LOP3.LUT R0, R0, 0x7f800000, RZ, 0xfc, !PT ;  /* 0x7f80000000007812 */ /* 0x000fe200078efcff */
[----:B------:R-:W-:Y:S06]  /*1d90*/  BRA `(.L_x_31) ;  /* 0x0000000000147947 */ /* 0x000fec0003800000 */
.L_x_25:
[----:B------:R-:W-:Y:S01]  /*1da0*/  LOP3.LUT R0, R19, 0x80000000, R0, 0x48, !PT ;  /* 0x8000000013007812 */ /* 0x000fe200078e4800 */
[----:B------:R-:W-:Y:S06]  /*1db0*/  BRA `(.L_x_31) ;  /* 0x00000000000c7947 */ /* 0x000fec0003800000 */
.L_x_24:
[----:B------:R-:W0:Y:S01]  /*1dc0*/  MUFU.RSQ R0, -QNAN ;  /* 0xffc0000000007908 */ /* 0x000e220000001400 */
[----:B------:R-:W-:Y:S05]  /*1dd0*/  BRA `(.L_x_31) ;  /* 0x0000000000047947 */ /* 0x000fea0003800000 */
.L_x_23:
[----:B------:R-:W-:-:S07]  /*1de0*/  FADD.FTZ R0, R0, R5 ;  /* 0x0000000500007221 */ /* 0x000fce0000010000 */
.L_x_31:
[----:B------:R-:W-:Y:S05]  /*1df0*/  BSYNC.RECONVERGENT B1 ;  /* 0x0000000000017941 */ /* 0x000fea0003800200 */
.L_x_21:
[----:B------:R-:W-:-:S04]  /*1e00*/  HFMA2 R7, -RZ, RZ, 0, 0 ;  /* 0x00000000ff077431 */ /* 0x000fc800000001ff */
[----:B0-----:R-:W-:Y:S05]  /*1e10*/  RET.REL.NODEC R6 `(_Z39__kernel__backwards_initial_drgb_kernel10TensorViewS_11DualModel_0S_S_S_S_f) ;  /* 0xffffffe006787950 */ /* 0x001fea0003c3ffff */
.L_x_32:
[----:B------:R-:W-:-:S00]  /*1e20*/  BRA `(.L_x_32) ;  /* 0xfffffffc00fc7947 */ /* 0x000fc0000383ffff */
[----:B------:R-:W-:-:S00]  /*1e30*/  NOP ;  /* 0x0000000000007918 */ /* 0x000fc00000000000 */
        /* <DEDUP_REMOVED lines=12> */
.L_x_290:


//--------------------- .text._Z26__kernel__backwards_kernel10TensorViewS_S_S_S_S_11DualModel_0S_S_S_S_S_fffj --------------------------
	.section	.text._Z26__kernel__backwards_kernel10TensorViewS_S_S_S_S_11DualModel_0S_S_S_S_S_fffj,"ax",@progbits
	.align	128
        .global         _Z26__kernel__backwards_kernel10TensorViewS_S_S_S_S_11DualModel_0S_S_S_S_S_fffj
        .type           _Z26__kernel__backwards_kernel10TensorViewS_S_S_S_S_11DualModel_0S_S_S_S_S_fffj,@function
        .size           _Z26__kernel__backwards_kernel10TensorViewS_S_S_S_S_11DualModel_0S_S_S_S_S_fffj,(.L_x_293 - _Z26__kernel__backwards_kernel10TensorViewS_S_S_S_S_11DualModel_0S_S_S_S_S_fffj)
        .other          _Z26__kernel__backwards_kernel10TensorViewS_S_S_S_S_11DualModel_0S_S_S_S_S_fffj,@"STO_CUDA_ENTRY STV_DEFAULT"
_Z26__kernel__backwards_kernel10TensorViewS_S_S_S_S_11DualModel_0S_S_S_S_S_fffj:
.text._Z26__kernel__backwards_kernel10TensorViewS_S_S_S_S_11DualModel_0S_S_S_S_S_fffj:
[----:B------:R-:W-:Y:S01]  /*0000*/  LDC R1, c[0x0][0x37c] ;  /* 0x0000df00ff017b82 */ /* 0x000fe20000000800 */
[----:B------:R-:W0:Y:S07]  /*0010*/  S2R R0, SR_TID.X ;  /* 0x0000000000007919 */ /* 0x000e2e0000002100 */
[----:B------:R-:W0:Y:S01]  /*0020*/  S2UR UR4, SR_CTAID.X ;  /* 0x00000000000479c3 */ /* 0x000e220000002500 */
[----:B------:R-:W1:Y:S07]  /*0030*/  LDCU UR5, c[0x0][0x47c] ;  /* 0x00008f80ff0577ac */ /* 0x000e6e0008000800 */
[----:B------:R-:W0:Y:S02]  /*0040*/  LDC R167, c[0x0][0x360] ;  /* 0x0000d800ffa77b82 */ /* 0x000e240000000800 */
[----:B0-----:R-:W-:-:S05]  /*0050*/  IMAD R167, R167, UR4, R0 ;  /* 0x00000004a7a77c24 */ /* 0x001fca000f8e0200 */
[----:B-1----:R-:W-:-:S13]  /*0060*/  ISETP.GE.U32.AND P0, PT, R167, UR5, PT ;  /* 0x00000005a7007c0c */ /* 0x002fda000bf06070 */
[----:B------:R-:W-:Y:S05]  /*0070*/  @P0 EXIT ;  /* 0x000000000000094d */ /* 0x000fea0003800000 */
[----:B------:R-:W0:Y:S01]  /*0080*/  LDC.64 R12, c[0x0][0x3f0] ;  /* 0x0000fc00ff0c7b82 */ /* 0x000e220000000a00 */
[----:B------:R-:W1:Y:S01]  /*0090*/  LDCU UR8, c[0x0][0x3f8] ;  /* 0x00007f00ff0877ac */ /* 0x000e620008000800 */
[----:B------:R-:W2:Y:S06]  /*00a0*/  LDCU.64 UR6, c[0x0][0x358] ;  /* 0x00006b00ff0677ac */ /* 0x000eac0008000a00 */
[----:B------:R-:W3:Y:S01]  /*00b0*/  LDC.64 R10, c[0x0][0x468] ;  /* 0x00011a00ff0a7b82 */ /* 0x000ee20000000a00 */
[----:B------:R-:W4:Y:S07]  /*00c0*/  LDCU.64 UR4, c[0x0][0x498] ;  /* 0x00009300ff0477ac */ /* 0x000f2e0008000a00 */
[----:B------:R-:W5:Y:S01]  /*00d0*/  LDC.64 R6, c[0x0][0x460] ;  /* 0x00011800ff067b82 */ /* 0x000f620000000a00 */
[----:B-1----:R-:W-:Y:S01]  /*00e0*/  IMAD R9, R167, UR8, RZ ;  /* 0x00000008a7097c24 */ /* 0x002fe2000f8e02ff */
[----:B------:R-:W1:Y:S06]  /*00f0*/  LDCU UR8, c[0x0][0x8cc] ;  /* 0x00011980ff0877ac */ /* 0x000e6c0008000800 */
[----:B------:R-:W4:Y:S01]  /*0100*/  LDC.64 R4, c[0x0][0x4a0] ;  /* 0x00012800ff047b82 */ /* 0x000f220000000a00 */
[----:B0-----:R-:W-:-:S04]  /*0110*/  IADD3 R12, P3, PT, R9, R12, RZ ;  /* 0x0000000c090c7210 */ /* 0x001fc80007f7e0ff */
[----:B------:R-:W-:Y:S01]  /*0120*/  IADD3.X R13, PT, PT, RZ, R13, RZ, P3, !PT ;  /* 0x0000000dff0d7210 */ /* 0x000fe20001ffe4ff */
[----:B---3--:R-:W-:Y:S02]  /*0130*/  IMAD R3, R167, R10, RZ ;  /* 0x0000000aa7037224 */ /* 0x008fe400078e02ff */
[----:B------:R-:W0:Y:S03]  /*0140*/  LDC.64 R18, c[0x0][0x380] ;  /* 0x0000e000ff127b82 */ /* 0x000e260000000a00 */
[----:B--2---:R-:W2:Y:S01]  /*0150*/  LDG.E R13, desc[UR6][R12.64] ;  /* 0x000000060c0d7981 */ /* 0x004ea2000c1e1900 */
[----:B-----5:R-:W-:-:S04]  /*0160*/  IADD3 R6, P0, PT, R3, R6, RZ ;  /* 0x0000000603067210 */ /* 0x020fc80007f1e0ff */
[----:B------:R-:W3:Y:S01]  /*0170*/  LDC.64 R20, c[0x0][0x858] ;  /* 0x00021600ff147b82 */ /* 0x000ee20000000a00 */
[----:B------:R-:W-:Y:S02]  /*0180*/  IADD3.X R7, PT, PT, RZ, R7, RZ, P0, !PT ;  /* 0x00000007ff077210 */ /* 0x000fe400007fe4ff */
[----:B------:R-:W-:Y:S01]  /*0190*/  IADD3 R8, P1, PT, R6, R11, RZ ;  /* 0x0000000b06087210 */ /* 0x000fe20007f3e0ff */
[----:B----4-:R-:W-:Y:S01]  /*01a0*/  IMAD R4, R167, R4, RZ ;  /* 0x00000004a7047224 */ /* 0x010fe200078e02ff */
[----:B------:R-:W-:Y:S01]  /*01b0*/  LEA R10, P2, R11, R6, 0x1 ;  /* 0x000000060b0a7211 */ /* 0x000fe200078408ff */
[----:B------:R4:W5:Y:S01]  /*01c0*/  LDG.E R15, desc[UR6][R6.64] ;  /* 0x00000006060f7981 */ /* 0x000962000c1e1900 */
[-C--:B------:R-:W-:Y:S01]  /*01d0*/  IADD3.X R9, PT, PT, RZ, R7.reuse, RZ, P1, !PT ;  /* 0x00000007ff097210 */ /* 0x080fe20000ffe4ff */
[----:B------:R-:W0:Y:S01]  /*01e0*/  LDC.64 R22, c[0x0][0x850] ;  /* 0x00021400ff167b82 */ /* 0x000e220000000a00 */
[----:B------:R-:W-:Y:S02]  /*01f0*/  IADD3 R168, P0, PT, R4, UR4, RZ ;  /* 0x0000000404a87c10 */ /* 0x000fe4000ff1e0ff */
[----:B------:R-:W-:Y:S01]  /*0200*/  IADD3.X R11, PT, PT, RZ, R7, RZ, P2, !PT ;  /* 0x00000007ff0b7210 */ /* 0x000fe200017fe4ff */
[----:B------:R-:W3:Y:S01]  /*0210*/  LDG.E R8, desc[UR6][R8.64] ;  /* 0x0000000608087981 */ /* 0x000ee2000c1e1900 */
[----:B------:R-:W-:Y:S01]  /*0220*/  IADD3.X R169, PT, PT, RZ, UR5, RZ, P0, !PT ;  /* 0x00000005ffa97c10 */ /* 0x000fe200087fe4ff */
[----:B------:R-:W5:Y:S01]  /*0230*/  LDCU UR5, c[0x0][0x8c0] ;  /* 0x00011800ff0577ac */ /* 0x000f620008000800 */
[----:B------:R-:W-:Y:S01]  /*0240*/  IADD3 R2, P0, PT, R168, R5, RZ ;  /* 0x00000005a8027210 */ /* 0x000fe20007f1e0ff */
[----:B----4-:R-:W4:Y:S01]  /*0250*/  LDC.64 R6, c[0x0][0x388] ;  /* 0x0000e200ff067b82 */ /* 0x010f220000000a00 */
[----:B------:R-:W-:Y:S01]  /*0260*/  LEA R4, P1, R5, R168, 0x1 ;  /* 0x000000a805047211 */ /* 0x000fe200078208ff */
[----:B------:R-:W3:Y:S01]  /*0270*/  LDG.E R11, desc[UR6][R10.64] ;  /* 0x000000060a0b7981 */ /* 0x000ee2000c1e1900 */
[----:B------:R-:W-:-:S02]  /*0280*/  IADD3.X R3, PT, PT, RZ, R169, RZ, P0, !PT ;  /* 0x000000a9ff037210 */ /* 0x000fc400007fe4ff */
[----:B------:R-:W-:Y:S01]  /*0290*/  IADD3.X R5, PT, PT, RZ, R169, RZ, P1, !PT ;  /* 0x000000a9ff057210 */ /* 0x000fe20000ffe4ff */
[----:B------:R-:W5:Y:S04]  /*02a0*/  LDG.E R168, desc[UR6][R168.64] ;  /* 0x00000006a8a87981 */ /* 0x000f68000c1e1900 */
[----:B------:R0:W3:Y:S04]  /*02b0*/  LDG.E R165, desc[UR6][R2.64] ;  /* 0x0000000602a57981 */ /* 0x0000e8000c1e1900 */
[----:B------:R0:W3:Y:S01]  /*02c0*/  LDG.E R166, desc[UR6][R4.64] ;  /* 0x0000000604a67981 */ /* 0x0000e2000c1e1900 */
[----:B-1----:R-:W-:Y:S01]  /*02d0*/  UIADD3 UR4, UPT, UPT, UR8, -0x1, URZ ;  /* 0xffffffff08047890 */ /* 0x002fe2000fffe0ff */
[----:B----4-:R-:W-:Y:S01]  /*02e0*/  IMAD R17, R167, R6, RZ ;  /* 0x00000006a7117224 */ /* 0x010fe200078e02ff */
[----:B------:R-:W-:-:S02]  /*02f0*/  SHF.L.U32 R0, R7, 0x1, RZ ;  /* 0x0000000107007819 */ /* 0x000fc400000006ff */
[CC--:B------:R-:W-:Y:S02]  /*0300*/  LEA R6, R7.reuse, R7.reuse, 0x1 ;  /* 0x0000000707067211 */ /* 0x0c0fe400078e08ff */
[----:B------:R-:W-:Y:S02]  /*0310*/  LEA R182, R7, -R7, 0x3 ;  /* 0x8000000707b67211 */ /* 0x000fe400078e18ff */
[CC--:B0-----:R-:W-:Y:S02]  /*0320*/  IADD3 R2, P5, P6, R17.reuse, R18.reuse, R0 ;  /* 0x0000001211027210 */ /* 0x0c1fe40007ebe000 */
[CC--:B------:R-:W-:Y:S02]  /*0330*/  IADD3 R4, P1, P2, R17.reuse, R18.reuse, R6 ;  /* 0x0000001211047210 */ /* 0x0c0fe40007a3e006 */
[----:B------:R-:W-:Y:S02]  /*0340*/  IADD3 R182, P3, P4, R17, R18, R182 ;  /* 0x0000001211b67210 */ /* 0x000fe40007c7e0b6 */
[----:B------:R-:W-:-:S02]  /*0350*/  IADD3.X R3, PT, PT, RZ, R19, RZ, P5, P6 ;  /* 0x00000013ff037210 */ /* 0x000fc40002fec4ff */
[-C--:B------:R-:W-:Y:S02]  /*0360*/  IADD3.X R5, PT, PT, RZ, R19.reuse, RZ, P1, P2 ;  /* 0x00000013ff057210 */ /* 0x080fe40000fe44ff */
[----:B------:R-:W-:Y:S02]  /*0370*/  IADD3.X R183, PT, PT, RZ, R19, RZ, P3, P4 ;  /* 0x00000013ffb77210 */ /* 0x000fe40001fe84ff */
[----:B--2---:R-:W-:-:S04]  /*0380*/  ISETP.GE.AND P0, PT, R13, 0x1, PT ;  /* 0x000000010d00780c */ /* 0x004fc80003f06270 */
[C---:B------:R-:W-:Y:S02]  /*0390*/  ISETP.GE.U32.OR P0, PT, R13.reuse, UR4, !P0 ;  /* 0x000000040d007c0c */ /* 0x040fe4000c706470 */
[----:B------:R-:W-:Y:S01]  /*03a0*/  VIMNMX.U32 R13, PT, PT, R13, UR8, PT ;  /* 0x000000080d0d7c48 */ /* 0x000fe2000bfe0000 */
[----:B-----5:R-:W-:Y:S01]  /*03b0*/  FFMA R164, R168, UR5, R15 ;  /* 0x00000005a8a47c23 */ /* 0x020fe2000800000f */
[----:B---3--:R-:W-:Y:S01]  /*03c0*/  FFMA R163, R165, UR5, R8 ;  /* 0x00000005a5a37c23 */ /* 0x008fe20008000008 */
[----:B------:R-:W-:-:S08]  /*03d0*/  FFMA R162, R166, UR5, R11 ;  /* 0x00000005a6a27c23 */ /* 0x000fd0000800000b */
[----:B------:R-:W-:Y:S05]  /*03e0*/  @P0 EXIT ;  /* 0x000000000000094d */ /* 0x000fea0003800000 */
[C---:B------:R-:W-:Y:S01]  /*03f0*/  SHF.L.U32 R8, R7.reuse, 0x3, RZ ;  /* 0x0000000307087819 */ /* 0x040fe200000006ff */
[----:B------:R0:W5:Y:S01]  /*0400*/  LDG.E R161, desc[UR6][R2.64] ;  /* 0x0000000602a17981 */ /* 0x000162000c1e1900 */
[C---:B------:R-:W-:Y:S01]  /*0410*/  LEA R10, R7.reuse, R7, 0x3 ;  /* 0x00000007070a7211 */ /* 0x040fe200078e18ff */
[----:B------:R-:W-:Y:S01]  /*0420*/  IMAD R14, R7, 0xa, RZ ;  /* 0x0000000a070e7824 */ /* 0x000fe200078e02ff */
[-C--:B------:R-:W-:Y:S01]  /*0430*/  IADD3 R8, P0, P1, R17, R18.reuse, R8 ;  /* 0x0000001211087210 */ /* 0x080fe2000791e008 */
[----:B------:R-:W-:Y:S01]  /*0440*/  IMAD R0, R7, 0xb, RZ ;  /* 0x0000000b07007824 */ /* 0x000fe200078e02ff */
[----:B------:R-:W-:Y:S01]  /*0450*/  IADD3 R10, P4, P5, R17, R18, R10 ;  /* 0x00000012110a7210 */ /* 0x000fe20007d9e00a */
[----:B------:R-:W-:Y:S01]  /*0460*/  IMAD R16, R7, 0xc, RZ ;  /* 0x0000000c07107824 */ /* 0x000fe200078e02ff */
[----:B------:R-:W5:Y:S01]  /*0470*/  LDG.E R160, desc[UR6][R4.64] ;  /* 0x0000000604a07981 */ /* 0x000f62000c1e1900 */
[----:B------:R-:W-:Y:S01]  /*0480*/  IMAD R7, R167, R20, RZ ;  /* 0x00000014a7077224 */ /* 0x000fe200078e02ff */
[-C--:B------:R-:W-:Y:S01]  /*0490*/  IADD3.X R9, PT, PT, RZ, R19.reuse, RZ, P0, P1 ;  /* 0x00000013ff097210 */ /* 0x080fe200007e24ff */
[----:B------:R-:W1:Y:S01]  /*04a0*/  LDCU UR4, c[0x0][0x5d0] ;  /* 0x0000ba00ff0477ac */ /* 0x000e620008000800 */
[----:B------:R-:W-:Y:S01]  /*04b0*/  IADD3 R14, P0, P1, R17, R18, R14 ;  /* 0x00000012110e7210 */ /* 0x000fe2000791e00e */
[----:B------:R-:W5:Y:S01]  /*04c0*/  LDG.E R182, desc[UR6][R182.64] ;  /* 0x00000006b6b67981 */ /* 0x000f62000c1e1900 */
[----:B------:R-:W-:-:S02]  /*04d0*/  IADD3.X R11, PT, PT, RZ, R19, RZ, P4, P5 ;  /* 0x00000013ff0b7210 */ /* 0x000fc400027ea4ff */
[CC--:B0-----:R-:W-:Y:S01]  /*04e0*/  IADD3 R2, P2, P3, R17.reuse, R18.reuse, R0 ;  /* 0x0000001211027210 */ /* 0x0c1fe20007b5e000 */
[----:B------:R0:W5:Y:S01]  /*04f0*/  LDG.E R159, desc[UR6][R8.64] ;  /* 0x00000006089f7981 */ /* 0x000162000c1e1900 */
[----:B------:R-:W-:Y:S02]  /*0500*/  IADD3 R16, P4, P5, R17, R18, R16 ;  /* 0x0000001211107210 */ /* 0x000fe40007d9e010 */
[----:B------:R-:W-:Y:S01]  /*0510*/  IADD3 R6, P6, PT, R7, R22, RZ ;  /* 0x0000001607067210 */ /* 0x000fe20007fde0ff */
[----:B------:R2:W5:Y:S01]  /*0520*/  LDG.E R5, desc[UR6][R10.64] ;  /* 0x000000060a057981 */ /* 0x000562000c1e1900 */
[----:B------:R-:W-:Y:S02]  /*0530*/  IADD3.X R15, PT, PT, RZ, R19, RZ, P0, P1 ;  /* 0x00000013ff0f7210 */ /* 0x000fe400007e24ff */
[----:B------:R-:W-:Y:S02]  /*0540*/  IADD3.X R7, PT, PT, RZ, R23, RZ, P6, !PT ;  /* 0x00000017ff077210 */ /* 0x000fe400037fe4ff */
[----:B------:R-:W-:Y:S01]  /*0550*/  LEA R192, P0, R21, R6, 0x2 ;  /* 0x0000000615c07211 */ /* 0x000fe200078010ff */
[----:B------:R3:W5:Y:S01]  /*0560*/  LDG.E R4, desc[UR6][R14.64] ;  /* 0x000000060e047981 */ /* 0x000762000c1e1900 */
[----:B------:R-:W-:-:S02]  /*0570*/  IADD3.X R3, PT, PT, RZ, R19, RZ, P2, P3 ;  /* 0x00000013ff037210 */ /* 0x000fc400017e64ff */
[----:B------:R-:W-:Y:S01]  /*0580*/  IADD3.X R17, PT, PT, RZ, R19, RZ, P4, P5 ;  /* 0x00000013ff117210 */ /* 0x000fe200027ea4ff */
[----:B------:R4:W5:Y:S01]  /*0590*/  LDG.E R172, desc[UR6][R6.64] ;  /* 0x0000000606ac7981 */ /* 0x000962000c1e1900 */
[C---:B------:R-:W-:Y:S02]  /*05a0*/  LEA R19, R21.reuse, R21, 0x1 ;  /* 0x0000001515137211 */ /* 0x040fe400078e08ff */
[----:B------:R-:W-:Y:S01]  /*05b0*/  IADD3.X R193, PT, PT, RZ, R7, RZ, P0, !PT ;  /* 0x00000007ffc17210 */ /* 0x000fe200007fe4ff */
[----:B------:R4:W5:Y:S01]  /*05c0*/  LDG.E R3, desc[UR6][R2.64] ;  /* 0x0000000602037981 */ /* 0x000962000c1e1900 */
[----:B0-----:R-:W-:Y:S02]  /*05d0*/  IADD3 R8, P0, PT, R6, R21, RZ ;  /* 0x0000001506087210 */ /* 0x001fe40007f1e0ff */
[-C--:B--2---:R-:W-:Y:S01]  /*05e0*/  LEA R10, P1, R21, R6.reuse, 0x1 ;  /* 0x00000006150a7211 */ /* 0x084fe200078208ff */
[----:B------:R4:W5:Y:S01]  /*05f0*/  LDG.E R158, desc[UR6][R16.64] ;  /* 0x00000006109e7981 */ /* 0x000962000c1e1900 */
[----:B------:R-:W-:-:S02]  /*0600*/  IADD3 R18, P2, PT, R19, R6, RZ ;  /* 0x0000000613127210 */ /* 0x000fc40007f5e0ff */
[-C--:B------:R-:W-:Y:S01]  /*0610*/  IADD3.X R9, PT, PT, RZ, R7.reuse, RZ, P0, !PT ;  /* 0x00000007ff097210 */ /* 0x080fe200007fe4ff */
[----:B------:R4:W5:Y:S01]  /*0620*/  LDG.E R192, desc[UR6][R192.64] ;  /* 0x00000006c0c07981 */ /* 0x000962000c1e1900 */
[-C--:B------:R-:W-:Y:S02]  /*0630*/  IADD3.X R11, PT, PT, RZ, R7.reuse, RZ, P1, !PT ;  /* 0x00000007ff0b7210 */ /* 0x080fe40000ffe4ff */
[----:B------:R-:W-:Y:S01]  /*0640*/  IADD3.X R19, PT, PT, RZ, R7, RZ, P2, !PT ;  /* 0x00000007ff137210 */ /* 0x000fe200017fe4ff */
[----:B------:R4:W5:Y:S04]  /*0650*/  LDG.E R171, desc[UR6][R8.64] ;  /* 0x0000000608ab7981 */ /* 0x000968000c1e1900 */
[----:B------:R4:W5:Y:S04]  /*0660*/  LDG.E R170, desc[UR6][R10.64] ;  /* 0x000000060aaa7981 */ /* 0x000968000c1e1900 */
[----:B------:R4:W5:Y:S01]  /*0670*/  LDG.E R195, desc[UR6][R18.64] ;  /* 0x0000000612c37981 */ /* 0x000962000c1e1900 */
[----:B-1----:R-:W-:-:S04]  /*0680*/  I2FP.F32.U32 R236, UR4 ;  /* 0x0000000400ec7c45 */ /* 0x002fc80008201000 */
[----:B------:R-:W-:Y:S01]  /*0690*/  IADD3 R0, PT, PT, R236, -0xd000000, RZ ;  /* 0xf3000000ec007810 */ /* 0x000fe20007ffe0ff */
[----:B---3--:R4:W0:Y:S03]  /*06a0*/  MUFU.RSQ R15, R236 ;  /* 0x000000ec000f7308 */ /* 0x0088260000001400 */
[----:B------:R-:W-:-:S13]  /*06b0*/  ISETP.GT.U32.AND P0, PT, R0, 0x727fffff, PT ;  /* 0x727fffff0000780c */ /* 0x000fda0003f04070 */
[----:B----4-:R-:W-:Y:S05]  /*06c0*/  @!P0 BRA `(.L_x_33) ;  /* 0x0000000000148947 */ /* 0x010fea0003800000 */
[----:B------:R-:W-:Y:S01]  /*06d0*/  BSSY.RECONVERGENT B0, `(.L_x_34) ;  /* 0x0000003000007945 */ /* 0x000fe20003800200 */
[----:B------:R-:W-:-:S07]  /*06e0*/  MOV R22, 0x700 ;  /* 0x0000070000167802 */ /* 0x000fce0000000f00 */
[----:B0----5:R-:W-:Y:S05]  /*06f0*/  CALL.REL.NOINC `($__internal_3_$__cuda_sm20_sqrt_rn_f32_slowpath) ;  /* 0x0000010800847944 */ /* 0x021fea0003c00000 */
[----:B------:R-:W-:Y:S05]  /*0700*/  BSYNC.RECONVERGENT B0 ;  /* 0x0000000000007941 */ /* 0x000fea0003800200 */
.L_x_34:
[----:B------:R-:W-:Y:S05]  /*0710*/  BRA `(.L_x_35) ;  /* 0x0000000000107947 */ /* 0x000fea0003800000 */
.L_x_33:
[----:B0-----:R-:W-:Y:S01]  /*0720*/  FMUL.FTZ R229, R236, R15 ;  /* 0x0000000fece57220 */ /* 0x001fe20000410000 */
[----:B------:R-:W-:-:S03]  /*0730*/  FMUL.FTZ R15, R15, 0.5 ;  /* 0x3f0000000f0f7820 */ /* 0x000fc60000410000 */
[----:B------:R-:W-:-:S04]  /*0740*/  FFMA R236, -R229, R229, R236 ;  /* 0x000000e5e5ec7223 */ /* 0x000fc800000001ec */
[----:B------:R-:W-:-:S07]  /*0750*/  FFMA R229, R236, R15, R229 ;  /* 0x0000000fece57223 */ /* 0x000fce00000000e5 */
.L_x_35:
[----:B------:R-:W0:Y:S01]  /*0760*/  LDCU UR4, c[0x0][0x8a4] ;  /* 0x00011480ff0477ac */ /* 0x000e220008000800 */
[----:B------:R-:W1:Y:S01]  /*0770*/  LDC.64 R18, c[0x0][0x890] ;  /* 0x00022400ff127b82 */ /* 0x000e620000000a00 */
[----:B------:R-:W2:Y:S01]  /*0780*/  LDCU.64 UR8, c[0x0][0x888] ;  /* 0x00011100ff0877ac */ /* 0x000ea20008000a00 */
[----:B------:R-:W3:Y:S01]  /*0790*/  LDCU UR10, c[0x0][0x898] ;  /* 0x00011300ff0a77ac */ /* 0x000ee20008000800 */
[----:B0-----:R-:W-:-:S04]  /*07a0*/  ISETP.GE.U32.AND P0, PT, R167, UR4, PT ;  /* 0x00000004a7007c0c */ /* 0x001fc8000bf06070 */
[----:B------:R-:W-:Y:S02]  /*07b0*/  SEL R7, R167, RZ, !P0 ;  /* 0x000000ffa7077207 */ /* 0x000fe40004000000 */
[----:B-1----:R-:W-:Y:S01]  /*07c0*/  LEA R33, R19, R19, 0x1 ;  /* 0x0000001313217211 */ /* 0x002fe200078e08ff */
[----:B---3--:R-:W-:Y:S02]  /*07d0*/  USHF.L.U32 UR4, UR10, 0x1, URZ ;  /* 0x000000010a047899 */ /* 0x008fe400080006ff */
[----:B------:R-:W-:-:S05]  /*07e0*/  IMAD R7, R7, R18, RZ ;  /* 0x0000001207077224 */ /* 0x000fca00078e02ff */
[----:B--2---:R-:W-:-:S04]  /*07f0*/  IADD3 R6, P0, PT, R7, UR8, RZ ;  /* 0x0000000807067c10 */ /* 0x004fc8000ff1e0ff */
[----:B------:R-:W-:Y:S02]  /*0800*/  IADD3.X R7, PT, PT, RZ, UR9, RZ, P0, !PT ;  /* 0x00000009ff077c10 */ /* 0x000fe400087fe4ff */
[----:B------:R-:W-:Y:S02]  /*0810*/  IADD3 R8, P0, PT, R6, R19, RZ ;  /* 0x0000001306087210 */ /* 0x000fe40007f1e0ff */
[-C--:B------:R-:W-:Y:S01]  /*0820*/  LEA R18, P1, R19, R6.reuse, 0x1 ;  /* 0x0000000613127211 */ /* 0x080fe200078208ff */
[----:B------:R-:W-:Y:S01]  /*0830*/  UIMAD UR5, UR10, 0x3, URZ ;  /* 0x000000030a0578a4 */ /* 0x000fe2000f8e02ff */
[-C--:B------:R-:W-:Y:S02]  /*0840*/  IADD3.X R9, PT, PT, RZ, R7.reuse, RZ, P0, !PT ;  /* 0x00000007ff097210 */ /* 0x080fe400007fe4ff */
[----:B------:R-:W-:Y:S02]  /*0850*/  IADD3.X R19, PT, PT, RZ, R7, RZ, P1, !PT ;  /* 0x00000007ff137210 */ /* 0x000fe40000ffe4ff */
[----:B------:R-:W-:Y:S01]  /*0860*/  IADD3 R10, P0, PT, R8, UR4, RZ ;  /* 0x00000004080a7c10 */ /* 0x000fe2000ff1e0ff */
[----:B------:R-:W2:Y:S01]  /*0870*/  LDG.E R23, desc[UR6][R8.64] ;  /* 0x0000000608177981 */ /* 0x000ea2000c1e1900 */
[----:B------:R-:W-:-:S02]  /*0880*/  IADD3 R32, P2, PT, R33, R6, RZ ;  /* 0x0000000621207210 */ /* 0x000fc40007f5e0ff */
[----:B------:R-:W-:Y:S01]  /*0890*/  IADD3 R30, P1, PT, R18, UR10, RZ ;  /* 0x0000000a121e7c10 */ /* 0x000fe2000ff3e0ff */
[----:B------:R0:W3:Y:S01]  /*08a0*/  LDG.E R28, desc[UR6][R18.64] ;  /* 0x00000006121c7981 */ /* 0x0000e2000c1e1900 */
[----:B------:R-:W-:Y:S02]  /*08b0*/  IADD3.X R11, PT, PT, RZ, R9, RZ, P0, !PT ;  /* 0x00000009ff0b7210 */ /* 0x000fe400007fe4ff */
[----:B------:R-:W-:Y:S02]  /*08c0*/  IADD3.X R33, PT, PT, RZ, R7, RZ, P2, !PT ;  /* 0x00000007ff217210 */ /* 0x000fe400017fe4ff */
[----:B------:R-:W-:Y:S01]  /*08d0*/  IADD3 R34, P0, PT, R32, UR10, RZ ;  /* 0x0000000a20227c10 */ /* 0x000fe2000ff1e0ff */
[----:B------:R-:W4:Y:S01]  /*08e0*/  LDG.E R157, desc[UR6][R10.64] ;  /* 0x000000060a9d7981 */ /* 0x000f22000c1e1900 */
[----:B------:R-:W-:Y:S02]  /*08f0*/  IADD3.X R31, PT, PT, RZ, R19, RZ, P1, !PT ;  /* 0x00000013ff1f7210 */ /* 0x000fe40000ffe4ff */
[----:B------:R-:W-:Y:S01]  /*0900*/  IADD3 R16, P1, PT, R8, UR5, RZ ;  /* 0x0000000508107c10 */ /* 0x000fe2000ff3e0ff */
[----:B------:R-:W2:Y:S01]  /*0910*/  LDG.E R45, desc[UR6][R32.64] ;  /* 0x00000006202d7981 */ /* 0x000ea2000c1e1900 */
[----:B------:R-:W-:-:S02]  /*0920*/  IADD3.X R35, PT, PT, RZ, R33, RZ, P0, !PT ;  /* 0x00000021ff237210 */ /* 0x000fc400007fe4ff */
[----:B------:R-:W-:Y:S01]  /*0930*/  IADD3 R14, P0, PT, R8, UR10, RZ ;  /* 0x0000000a080e7c10 */ /* 0x000fe2000ff1e0ff */
[----:B------:R-:W2:Y:S01]  /*0940*/  LDG.E R30, desc[UR6][R30.64] ;  /* 0x000000061e1e7981 */ /* 0x000ea2000c1e1900 */
[-C--:B------:R-:W-:Y:S02]  /*0950*/  IADD3.X R17, PT, PT, RZ, R9.reuse, RZ, P1, !PT ;  /* 0x00000009ff117210 */ /* 0x080fe40000ffe4ff */
[C---:B------:R-:W-:Y:S01]  /*0960*/  IADD3 R20, P1, PT, R18.reuse, UR4, RZ ;  /* 0x0000000412147c10 */ /* 0x040fe2000ff3e0ff */
[----:B------:R1:W3:Y:S01]  /*0970*/  LDG.E R47, desc[UR6][R34.64] ;  /* 0x00000006222f7981 */ /* 0x0002e2000c1e1900 */
[----:B------:R-:W-:Y:S02]  /*0980*/  IADD3 R24, P2, PT, R18, UR5, RZ ;  /* 0x0000000512187c10 */ /* 0x000fe4000ff5e0ff */
[----:B------:R-:W-:Y:S01]  /*0990*/  IADD3.X R15, PT, PT, RZ, R9, RZ, P0, !PT ;  /* 0x00000009ff0f7210 */ /* 0x000fe200007fe4ff */
[----:B------:R-:W4:Y:S01]  /*09a0*/  LDG.E R27, desc[UR6][R16.64] ;  /* 0x00000006101b7981 */ /* 0x000f22000c1e1900 */
[----:B0-----:R-:W-:-:S02]  /*09b0*/  IADD3 R18, P0, PT, R32, UR4, RZ ;  /* 0x0000000420127c10 */ /* 0x001fc4000ff1e0ff */
[-C--:B------:R-:W-:Y:S01]  /*09c0*/  IADD3.X R25, PT, PT, RZ, R19.reuse, RZ, P2, !PT ;  /* 0x00000013ff197210 */ /* 0x080fe200017fe4ff */
[----:B------:R0:W4:Y:S01]  /*09d0*/  LDG.E R29, desc[UR6][R14.64] ;  /* 0x000000060e1d7981 */ /* 0x000122000c1e1900 */
[----:B------:R-:W-:Y:S02]  /*09e0*/  IADD3.X R21, PT, PT, RZ, R19, RZ, P1, !PT ;  /* 0x00000013ff157210 */ /* 0x000fe40000ffe4ff */
[----:B------:R-:W-:Y:S01]  /*09f0*/  IADD3.X R19, PT, PT, RZ, R33, RZ, P0, !PT ;  /* 0x00000021ff137210 */ /* 0x000fe200007fe4ff */
[----:B------:R-:W4:Y:S04]  /*0a00*/  LDG.E R24, desc[UR6][R24.64] ;  /* 0x0000000618187981 */ /* 0x000f28000c1e1900 */
[----:B------:R4:W4:Y:S04]  /*0a10*/  LDG.E R155, desc[UR6][R18.64] ;  /* 0x00000006129b7981 */ /* 0x000928000c1e1900 */
[----:B------:R-:W4:Y:S01]  /*0a20*/  LDG.E R156, desc[UR6][R20.64] ;  /* 0x00000006149c7981 */ /* 0x000f22000c1e1900 */
[----:B-1----:R-:W-:-:S02]  /*0a30*/  IADD3 R34, P0, PT, R32, UR5, RZ ;  /* 0x0000000520227c10 */ /* 0x002fc4000ff1e0ff */
[C---:B0-----:R-:W-:Y:S01]  /*0a40*/  IADD3 R14, P1, PT, R6.reuse, UR5, RZ ;  /* 0x00000005060e7c10 */ /* 0x041fe2000ff3e0ff */
[----:B------:R-:W4:Y:S01]  /*0a50*/  LDG.E R32, desc[UR6][R6.64] ;  /* 0x0000000606207981 */ /* 0x000f22000c1e1900 */
[----:B------:R-:W-:Y:S02]  /*0a60*/  IADD3.X R35, PT, PT, RZ, R33, RZ, P0, !PT ;  /* 0x00000021ff237210 */ /* 0x000fe400007fe4ff */
[----:B------:R-:W-:-:S03]  /*0a70*/  IADD3 R8, P0, PT, R6, UR10, RZ ;  /* 0x0000000a06087c10 */ /* 0x000fc6000ff1e0ff */
[----:B------:R-:W4:Y:S01]  /*0a80*/  LDG.E R26, desc[UR6][R34.64] ;  /* 0x00000006221a7981 */ /* 0x000f22000c1e1900 */
[----:B------:R-:W-:Y:S02]  /*0a90*/  IADD3.X R9, PT, PT, RZ, R7, RZ, P0, !PT ;  /* 0x00000007ff097210 */ /* 0x000fe400007fe4ff */
[----:B------:R-:W-:-:S03]  /*0aa0*/  IADD3 R10, P0, PT, R6, UR4, RZ ;  /* 0x00000004060a7c10 */ /* 0x000fc6000ff1e0ff */
[----:B------:R0:W4:Y:S01]  /*0ab0*/  LDG.E R44, desc[UR6][R8.64] ;  /* 0x00000006082c7981 */ /* 0x000122000c1e1900 */
[-C--:B------:R-:W-:Y:S02]  /*0ac0*/  IADD3.X R11, PT, PT, RZ, R7.reuse, RZ, P0, !PT ;  /* 0x00000007ff0b7210 */ /* 0x080fe400007fe4ff */
[----:B------:R-:W-:-:S03]  /*0ad0*/  IADD3.X R15, PT, PT, RZ, R7, RZ, P1, !PT ;  /* 0x00000007ff0f7210 */ /* 0x000fc60000ffe4ff */
[----:B------:R1:W4:Y:S04]  /*0ae0*/  LDG.E R2, desc[UR6][R10.64] ;  /* 0x000000060a027981 */ /* 0x000328000c1e1900 */
[----:B------:R-:W4:Y:S01]  /*0af0*/  LDG.E R31, desc[UR6][R14.64] ;  /* 0x000000060e1f7981 */ /* 0x000f22000c1e1900 */
[----:B------:R-:W0:Y:S01]  /*0b00*/  F2I.TRUNC.NTZ R154, R229 ;  /* 0x000000e5009a7305 */ /* 0x000e22000020f100 */
[----:B------:R-:W-:Y:S01]  /*0b10*/  BSSY.RECONVERGENT B0, `(.L_x_36) ;  /* 0x000003c000007945 */ /* 0x000fe20003800200 */
[----:B0-----:R-:W-:Y:S01]  /*0b20*/  IADD3 R153, PT, PT, R154, -0x1, RZ ;  /* 0xffffffff9a997810 */ /* 0x001fe20007ffe0ff */
[----:B--2---:R-:W-:Y:S01]  /*0b30*/  FMUL R12, R30, R45 ;  /* 0x0000002d1e0c7220 */ /* 0x004fe20000400000 */
[----:B---3--:R-:W-:-:S03]  /*0b40*/  FMUL R0, R28, R47 ;  /* 0x0000002f1c007220 */ /* 0x008fc60000400000 */
[----:B----4-:R-:W-:Y:S01]  /*0b50*/  FMUL R16, R27, R12 ;  /* 0x0000000c1b107220 */ /* 0x010fe20000400000 */
[----:B------:R-:W-:-:S03]  /*0b60*/  FMUL R18, R157, R0 ;  /* 0x000000009d127220 */ /* 0x000fc60000400000 */
[----:B------:R-:W-:Y:S01]  /*0b70*/  FFMA R17, R27, R0, -R16 ;  /* 0x000000001b117223 */ /* 0x000fe20000000810 */
[----:B------:R-:W-:Y:S01]  /*0b80*/  FMUL R9, R29, R45 ;  /* 0x0000002d1d097220 */ /* 0x000fe20000400000 */
[----:B------:R-:W-:Y:S01]  /*0b90*/  FFMA R19, R157, R12, -R18 ;  /* 0x0000000c9d137223 */ /* 0x000fe20000000812 */
[----:B------:R-:W-:Y:S02]  /*0ba0*/  FMUL R7, R23, R47 ;  /* 0x0000002f17077220 */ /* 0x000fe40000400000 */
[----:B------:R-:W-:Y:S01]  /*0bb0*/  FFMA R0, R24, R9, R17 ;  /* 0x0000000918007223 */ /* 0x000fe20000000011 */
[----:B------:R-:W-:-:S03]  /*0bc0*/  FMUL R54, R28, R155 ;  /* 0x0000009b1c367220 */ /* 0x000fc60000400000 */
[----:B-1----:R-:W-:Y:S01]  /*0bd0*/  FFMA R11, -R24, R7, R0 ;  /* 0x00000007180b7223 */ /* 0x002fe20000000100 */
[C---:B------:R-:W-:Y:S01]  /*0be0*/  FFMA R19, -R156.reuse, R9, R19 ;  /* 0x000000099c137223 */ /* 0x040fe20000000113 */
[C---:B------:R-:W-:Y:S01]  /*0bf0*/  FMUL R48, R156.reuse, R47 ;  /* 0x0000002f9c307220 */ /* 0x040fe20000400000 */
[C---:B------:R-:W-:Y:S01]  /*0c00*/  FMUL R52, R156.reuse, R45 ;  /* 0x0000002d9c347220 */ /* 0x040fe20000400000 */
[----:B------:R-:W-:Y:S01]  /*0c10*/  FMUL R0, R27, R54 ;  /* 0x000000361b007220 */ /* 0x000fe20000400000 */
[----:B------:R-:W-:Y:S01]  /*0c20*/  FFMA R10, R156, R7, R19 ;  /* 0x000000079c0a7223 */ /* 0x000fe20000000013 */
[----:B------:R-:W-:Y:S01]  /*0c30*/  FMUL R46, R30, R155 ;  /* 0x0000009b1e2e7220 */ /* 0x000fe20000400000 */
[----:B------:R-:W-:Y:S01]  /*0c40*/  FMUL R53, R157, R45 ;  /* 0x0000002d9d357220 */ /* 0x000fe20000400000 */
[C---:B------:R-:W-:Y:S01]  /*0c50*/  FMUL R7, R27.reuse, R48 ;  /* 0x000000301b077220 */ /* 0x040fe20000400000 */
[----:B------:R-:W-:Y:S01]  /*0c60*/  FFMA R9, R27, R52, -R0 ;  /* 0x000000341b097223 */ /* 0x000fe20000000800 */
[----:B------:R-:W-:Y:S01]  /*0c70*/  FMUL R33, R157, R47 ;  /* 0x0000002f9d217220 */ /* 0x000fe20000400000 */
[----:B------:R-:W-:Y:S01]  /*0c80*/  FMUL R55, R23, R155 ;  /* 0x0000009b17377220 */ /* 0x000fe20000400000 */
[----:B------:R-:W-:Y:S01]  /*0c90*/  FFMA R0, R27, R46, -R7 ;  /* 0x0000002e1b007223 */ /* 0x000fe20000000807 */
[C---:B------:R-:W-:Y:S01]  /*0ca0*/  FFMA R6, -R24.reuse, R53, R9 ;  /* 0x0000003518067223 */ /* 0x040fe20000000109 */
[----:B------:R-:W-:Y:S01]  /*0cb0*/  FMUL R56, R157, R28 ;  /* 0x0000001c9d387220 */ /* 0x000fe20000400000 */
[----:B------:R-:W-:Y:S01]  /*0cc0*/  FMUL R49, R29, R155 ;  /* 0x0000009b1d317220 */ /* 0x000fe20000400000 */
[C---:B------:R-:W-:Y:S01]  /*0cd0*/  FFMA R0, R24.reuse, R33, R0 ;  /* 0x0000002118007223 */ /* 0x040fe20000000000 */
[C---:B------:R-:W-:Y:S01]  /*0ce0*/  FFMA R9, R24.reuse, R55, R6 ;  /* 0x0000003718097223 */ /* 0x040fe20000000006 */
[----:B------:R-:W-:Y:S01]  /*0cf0*/  FMUL R50, R157, R30 ;  /* 0x0000001e9d327220 */ /* 0x000fe20000400000 */
[----:B------:R-:W-:Y:S01]  /*0d00*/  FMUL R57, R23, R156 ;  /* 0x0000009c17397220 */ /* 0x000fe20000400000 */
[----:B------:R-:W-:Y:S01]  /*0d10*/  FFMA R7, -R24, R49, R0 ;  /* 0x0000003118077223 */ /* 0x000fe20000000100 */
[C---:B------:R-:W-:Y:S01]  /*0d20*/  FFMA R6, R26.reuse, R56, R9 ;  /* 0x000000381a067223 */ /* 0x040fe20000000009 */
[C---:B------:R-:W-:Y:S01]  /*0d30*/  FMUL R51, R29.reuse, R156 ;  /* 0x0000009c1d337220 */ /* 0x040fe20000400000 */
[----:B------:R-:W-:Y:S01]  /*0d40*/  FMUL R8, R29, R28 ;  /* 0x0000001c1d087220 */ /* 0x000fe20000400000 */
[C---:B------:R-:W-:Y:S01]  /*0d50*/  FFMA R0, R26.reuse, -R50, R7 ;  /* 0x800000321a007223 */ /* 0x040fe20000000007 */
[C---:B------:R-:W-:Y:S01]  /*0d60*/  FFMA R59, R26.reuse, -R57, R6 ;  /* 0x800000391a3b7223 */ /* 0x040fe20000000006 */
[----:B------:R-:W-:Y:S01]  /*0d70*/  FMUL R6, R23, R30 ;  /* 0x0000001e17067220 */ /* 0x000fe20000400000 */
[CC--:B------:R-:W-:Y:S01]  /*0d80*/  FFMA R11, R26.reuse, -R8.reuse, R11 ;  /* 0x800000081a0b7223 */ /* 0x0c0fe2000000000b */
[----:B------:R-:W-:Y:S01]  /*0d90*/  FFMA R147, R26, R51, R0 ;  /* 0x000000331a937223 */ /* 0x000fe20000000000 */
[----:B------:R-:W-:Y:S01]  /*0da0*/  FMUL R7, R44, R59 ;  /* 0x0000003b2c077220 */ /* 0x000fe20000400000 */
[----:B------:R-:W-:Y:S01]  /*0db0*/  FFMA R10, R155, R8, R10 ;  /* 0x000000089b0a7223 */ /* 0x000fe2000000000a */
[----:B------:R-:W-:-:S02]  /*0dc0*/  FFMA R11, R26, R6, R11 ;  /* 0x000000061a0b7223 */ /* 0x000fc4000000000b */
[----:B------:R-:W-:Y:S01]  /*0dd0*/  FFMA R7, R32, R147, R7 ;  /* 0x0000009320077223 */ /* 0x000fe20000000007 */
[----:B------:R-:W-:-:S03]  /*0de0*/  FFMA R10, R155, -R6, R10 ;  /* 0x800000069b0a7223 */ /* 0x000fc6000000000a */
[----:B------:R-:W-:-:S04]  /*0df0*/  FFMA R0, R2, R11, R7 ;  /* 0x0000000b02007223 */ /* 0x000fc80000000007 */
[----:B------:R-:W-:-:S05]  /*0e00*/  FFMA R14, R31, R10, R0 ;  /* 0x0000000a1f0e7223 */ /* 0x000fca0000000000 */
[----:B------:R-:W-:-:S04]  /*0e10*/  IADD3 R0, PT, PT, R14, 0x1800000, RZ ;  /* 0x018000000e007810 */ /* 0x000fc80007ffe0ff */
[----:B------:R-:W-:-:S04]  /*0e20*/  LOP3.LUT R0, R0, 0x7f800000, RZ, 0xc0, !PT ;  /* 0x7f80000000007812 */ /* 0x000fc800078ec0ff */
[----:B------:R-:W-:-:S13]  /*0e30*/  ISETP.GT.U32.AND P0, PT, R0, 0x1ffffff, PT ;  /* 0x01ffffff0000780c */ /* 0x000fda0003f04070 */
[----:B------:R-:W-:Y:S05]  /*0e40*/  @P0 BRA `(.L_x_37) ;  /* 0x0000000000100947 */ /* 0x000fea0003800000 */
[----:B------:R-:W-:-:S07]  /*0e50*/  MOV R189, 0xe70 ;  /* 0x00000e7000bd7802 */ /* 0x000fce0000000f00 */
[----:B-----5:R-:W-:Y:S05]  /*0e60*/  CALL.REL.NOINC `($__internal_2_$__cuda_sm20_rcp_rn_f32_slowpath) ;  /* 0x000000fc00d07944 */ /* 0x020fea0003c00000 */
[----:B------:R-:W-:Y:S01]  /*0e70*/  MOV R140, R12 ;  /* 0x0000000c008c7202 */ /* 0x000fe20000000f00 */
[----:B------:R-:W-:Y:S06]  /*0e80*/  BRA `(.L_x_38) ;  /* 0x0000000000107947 */ /* 0x000fec0003800000 */
.L_x_37:
[----:B------:R-:W0:Y:S02]  /*0e90*/  MUFU.RCP R7, R14 ;  /* 0x0000000e00077308 */ /* 0x000e240000001000 */
[----:B0-----:R-:W-:-:S04]  /*0ea0*/  FFMA R0, R14, R7, -1 ;  /* 0xbf8000000e007423 */ /* 0x001fc80000000007 */
[----:B------:R-:W-:-:S04]  /*0eb0*/  FADD.FTZ R0, -R0, -RZ ;  /* 0x800000ff00007221 */ /* 0x000fc80000010100 */
[----:B------:R-:W-:-:S07]  /*0ec0*/  FFMA R140, R7, R0, R7 ;  /* 0x00000000078c7223 */ /* 0x000fce0000000007 */
.L_x_38:
[----:B------:R-:W-:Y:S05]  /*0ed0*/  BSYNC.RECONVERGENT B0 ;  /* 0x0000000000007941 */ /* 0x000fea0003800200 */
.L_x_36:
[----:B------:R-:W0:Y:S01]  /*0ee0*/  LDCU UR5, c[0x0][0x47c] ;  /* 0x00008f80ff0577ac */ /* 0x000e220008000800 */
[----:B------:R-:W1:Y:S01]  /*0ef0*/  LDC.64 R6, c[0x0][0x428] ;  /* 0x00010a00ff067b82 */ /* 0x000e620000000a00 */
[----:B------:R-:W-:Y:S01]  /*0f00*/  IADD3 R152, PT, PT, R13, -0x1, RZ ;  /* 0xffffffff0d987810 */ /* 0x000fe20007ffe0ff */
[----:B------:R-:W2:Y:S01]  /*0f10*/  LDCU UR4, c[0x0][0x430] ;  /* 0x00008600ff0477ac */ /* 0x000ea20008000800 */
[----:B------:R-:W3:Y:S05]  /*0f20*/  LDCU UR8, c[0x0][0x5c0] ;  /* 0x0000b800ff0877ac */ /* 0x000eea0008000800 */
[----:B------:R-:W4:Y:S08]  /*0f30*/  LDC.64 R14, c[0x0][0x4d8] ;  /* 0x00013600ff0e7b82 */ /* 0x000f300000000a00 */
[----:B------:R-:W3:Y:S01]  /*0f40*/  LDC.64 R40, c[0x0][0x548] ;  /* 0x00015200ff287b82 */ /* 0x000ee20000000a00 */
[----:B0-----:R-:W-:-:S04]  /*0f50*/  IMAD R0, R152, UR5, R167 ;  /* 0x0000000598007c24 */ /* 0x001fc8000f8e02a7 */
[----:B--2---:R-:W-:Y:S01]  /*0f60*/  IMAD R9, R0, UR4, RZ ;  /* 0x0000000400097c24 */ /* 0x004fe2000f8e02ff */
[----:B------:R-:W0:Y:S02]  /*0f70*/  LDCU.64 UR4, c[0x0][0x510] ;  /* 0x0000a200ff0477ac */ /* 0x000e240008000a00 */
[----:B------:R-:W2:Y:S02]  /*0f80*/  LDC.64 R36, c[0x0][0x540] ;  /* 0x00015000ff247b82 */ /* 0x000ea40000000a00 */
[----:B-1----:R-:W-:-:S04]  /*0f90*/  IADD3 R6, P0, PT, R9, R6, RZ ;  /* 0x0000000609067210 */ /* 0x002fc80007f1e0ff */
[----:B------:R-:W-:Y:S02]  /*0fa0*/  IADD3.X R7, PT, PT, RZ, R7, RZ, P0, !PT ;  /* 0x00000007ff077210 */ /* 0x000fe400007fe4ff */
[----:B------:R-:W1:Y:S03]  /*0fb0*/  LDC.64 R8, c[0x0][0x4d0] ;  /* 0x00013400ff087b82 */ /* 0x000e660000000a00 */
[----:B------:R-:W2:Y:S01]  /*0fc0*/  LDG.E R151, desc[UR6][R6.64] ;  /* 0x0000000606977981 */ /* 0x000ea2000c1e1900 */
[----:B----4-:R-:W-:-:S04]  /*0fd0*/  SHF.L.U32 R150, R15, 0x1, RZ ;  /* 0x000000010f967819 */ /* 0x010fc800000006ff */
[----:B------:R-:W4:Y:S08]  /*0fe0*/  LDC.64 R20, c[0x0][0x508] ;  /* 0x00014200ff147b82 */ /* 0x000f300000000a00 */
[----:B------:R-:W4:Y:S01]  /*0ff0*/  LDC.64 R42, c[0x0][0x578] ;  /* 0x00015e00ff2a7b82 */ /* 0x000f220000000a00 */
[C---:B---3--:R-:W-:Y:S02]  /*1000*/  SHF.L.U32 R149, R41.reuse, 0x1, RZ ;  /* 0x0000000129957819 */ /* 0x048fe400000006ff */
[----:B------:R-:W-:-:S02]  /*1010*/  LEA R148, R41, R41, 0x1 ;  /* 0x0000002929947211 */ /* 0x000fc400078e08ff */
[----:B--2---:R-:W-:-:S04]  /*1020*/  SHF.R.U32.HI R0, RZ, 0x1, R151 ;  /* 0x00000001ff007819 */ /* 0x004fc80000011697 */
[----:B------:R-:W-:-:S04]  /*1030*/  I2FP.F32.U32 R0, R0 ;  /* 0x0000000000007245 */ /* 0x000fc80000201000 */
[----:B------:R-:W2:Y:S02]  /*1040*/  F2I.U32.TRUNC.NTZ R25, R0 ;  /* 0x0000000000197305 */ /* 0x000ea4000020f000 */
[----:B--2---:R-:W-:-:S05]  /*1050*/  IMAD R11, R25, R14, RZ ;  /* 0x0000000e190b7224 */ /* 0x004fca00078e02ff */
[----:B-1----:R-:W-:Y:S01]  /*1060*/  IADD3 R6, P0, PT, R11, R8, RZ ;  /* 0x000000080b067210 */ /* 0x002fe20007f1e0ff */
[----:B0-----:R-:W-:-:S03]  /*1070*/  IMAD R11, R25, UR4, RZ ;  /* 0x00000004190b7c24 */ /* 0x001fc6000f8e02ff */
[----:B------:R-:W-:Y:S01]  /*1080*/  IADD3.X R7, PT, PT, RZ, R9, RZ, P0, !PT ;  /* 0x00000009ff077210 */ /* 0x000fe200007fe4ff */
[----:B------:R-:W-:Y:S01]  /*1090*/  IMAD R9, R25, R40, RZ ;  /* 0x0000002819097224 */ /* 0x000fe200078e02ff */
[----:B------:R-:W-:Y:S02]  /*10a0*/  IADD3 R18, P1, PT, R150, R6, RZ ;  /* 0x0000000696127210 */ /* 0x000fe40007f3e0ff */
[----:B------:R-:W-:Y:S01]  /*10b0*/  IADD3 R14, P0, PT, R6, R15, RZ ;  /* 0x0000000f060e7210 */ /* 0x000fe20007f1e0ff */
[----:B------:R0:W5:Y:S01]  /*10c0*/  LDG.E R17, desc[UR6][R6.64] ;  /* 0x0000000606117981 */ /* 0x000162000c1e1900 */
[-C--:B------:R-:W-:Y:S02]  /*10d0*/  IADD3.X R19, PT, PT, RZ, R7.reuse, RZ, P1, !PT ;  /* 0x00000007ff137210 */ /* 0x080fe40000ffe4ff */
[----:B------:R-:W-:Y:S02]  /*10e0*/  IADD3 R36, P1, PT, R9, R36, RZ ;  /* 0x0000002409247210 */ /* 0x000fe40007f3e0ff */
[----:B----4-:R-:W-:Y:S01]  /*10f0*/  IADD3 R20, P2, PT, R11, R20, RZ ;  /* 0x000000140b147210 */ /* 0x010fe20007f5e0ff */
[----:B------:R-:W1:Y:S01]  /*1100*/  LDC.64 R8, c[0x0][0x5b8] ;  /* 0x00016e00ff087b82 */ /* 0x000e620000000a00 */
[----:B------:R-:W-:Y:S01]  /*1110*/  IADD3.X R15, PT, PT, RZ, R7, RZ, P0, !PT ;  /* 0x00000007ff0f7210 */ /* 0x000fe200007fe4ff */
[----:B------:R-:W-:-:S02]  /*1120*/  USHF.L.U32 UR4, UR5, 0x1, URZ ;  /* 0x0000000105047899 */ /* 0x000fc400080006ff */
[----:B------:R-:W-:Y:S01]  /*1130*/  IADD3 R34, P0, PT, R20, UR5, RZ ;  /* 0x0000000514227c10 */ /* 0x000fe2000ff1e0ff */
[----:B------:R-:W2:Y:S01]  /*1140*/  LDCU UR5, c[0x0][0x580] ;  /* 0x0000b000ff0577ac */ /* 0x000ea20008000800 */
[----:B------:R-:W-:Y:S01]  /*1150*/  IADD3.X R21, PT, PT, RZ, R21, RZ, P2, !PT ;  /* 0x00000015ff157210 */ /* 0x000fe200017fe4ff */
[----:B------:R3:W5:Y:S01]  /*1160*/  LDG.E R0, desc[UR6][R14.64] ;  /* 0x000000060e007981 */ /* 0x000762000c1e1900 */
[----:B0-----:R-:W0:Y:S02]  /*1170*/  LDC.64 R6, c[0x0][0x5b0] ;  /* 0x00016c00ff067b82 */ /* 0x001e240000000a00 */
[----:B------:R-:W-:Y:S01]  /*1180*/  IADD3.X R35, PT, PT, RZ, R21, RZ, P0, !PT ;  /* 0x00000015ff237210 */ /* 0x000fe200007fe4ff */
[----:B------:R-:W-:Y:S01]  /*1190*/  FMUL R46, R31, R46 ;  /* 0x0000002e1f2e7220 */ /* 0x000fe20000400000 */
[----:B------:R-:W-:Y:S01]  /*11a0*/  IADD3.X R37, PT, PT, RZ, R37, RZ, P1, !PT ;  /* 0x00000025ff257210 */ /* 0x000fe20000ffe4ff */
[----:B------:R-:W5:Y:S01]  /*11b0*/  LDG.E R11, desc[UR6][R20.64] ;  /* 0x00000006140b7981 */ /* 0x000f62000c1e1900 */
[----:B------:R-:W-:-:S02]  /*11c0*/  IADD3 R40, P1, PT, R149, R36, RZ ;  /* 0x0000002495287210 */ /* 0x000fc40007f3e0ff */
[----:B---3--:R-:W-:Y:S01]  /*11d0*/  IADD3 R14, P0, PT, R20, UR4, RZ ;  /* 0x00000004140e7c10 */ /* 0x008fe2000ff1e0ff */
[----:B------:R2:W5:Y:S03]  /*11e0*/  LDG.E R12, desc[UR6][R34.64] ;  /* 0x00000006220c7981 */ /* 0x000566000c1e1900 */
[----:B------:R-:W-:Y:S01]  /*11f0*/  IADD3.X R15, PT, PT, RZ, R21, RZ, P0, !PT ;  /* 0x00000015ff0f7210 */ /* 0x000fe200007fe4ff */
[----:B------:R3:W5:Y:S01]  /*1200*/  LDG.E R16, desc[UR6][R36.64] ;  /* 0x0000000624107981 */ /* 0x000762000c1e1900 */
[----:B------:R-:W-:Y:S01]  /*1210*/  IADD3 R38, P0, PT, R36, R41, RZ ;  /* 0x0000002924267210 */ /* 0x000fe20007f1e0ff */
[----:B------:R-:W-:Y:S02]  /*1220*/  FMUL R47, R2, R47 ;  /* 0x0000002f022f7220 */ /* 0x000fe40000400000 */
[----:B------:R-:W5:Y:S01]  /*1230*/  LDG.E R19, desc[UR6][R18.64] ;  /* 0x0000000612137981 */ /* 0x000f62000c1e1900 */
[----:B--2---:R-:W-:-:S02]  /*1240*/  IMAD R35, R25, UR5, RZ ;  /* 0x0000000519237c24 */ /* 0x004fc4000f8e02ff */
[----:B-1----:R-:W-:Y:S01]  /*1250*/  IMAD R25, R25, R8, RZ ;  /* 0x0000000819197224 */ /* 0x002fe200078e02ff */
[-C--:B------:R-:W-:Y:S01]  /*1260*/  IADD3.X R41, PT, PT, RZ, R37.reuse, RZ, P1, !PT ;  /* 0x00000025ff297210 */ /* 0x080fe20000ffe4ff */
[----:B------:R-:W5:Y:S01]  /*1270*/  LDG.E R14, desc[UR6][R14.64] ;  /* 0x000000060e0e7981 */ /* 0x000f62000c1e1900 */
[----:B------:R-:W-:Y:S02]  /*1280*/  IADD3 R42, P1, PT, R35, R42, RZ ;  /* 0x0000002a232a7210 */ /* 0x000fe40007f3e0ff */
[----:B0-----:R-:W-:Y:S02]  /*1290*/  IADD3 R6, P2, PT, R25, R6, RZ ;  /* 0x0000000619067210 */ /* 0x001fe40007f5e0ff */
[----:B------:R-:W-:Y:S01]  /*12a0*/  IADD3.X R39, PT, PT, RZ, R37, RZ, P0, !PT ;  /* 0x00000025ff277210 */ /* 0x000fe200007fe4ff */
[----:B------:R-:W-:Y:S01]  /*12b0*/  USHF.L.U32 UR5, UR8, 0x1, URZ ;  /* 0x0000000108057899 */ /* 0x000fe200080006ff */
[----:B------:R-:W-:Y:S01]  /*12c0*/  IADD3.X R43, PT, PT, RZ, R43, RZ, P1, !PT ;  /* 0x0000002bff2b7210 */ /* 0x000fe20000ffe4ff */
[----:B------:R0:W5:Y:S01]  /*12d0*/  LDG.E R21, desc[UR6][R40.64] ;  /* 0x0000000628157981 */ /* 0x000162000c1e1900 */
[----:B------:R-:W-:-:S03]  /*12e0*/  IADD3.X R7, PT, PT, RZ, R7, RZ, P2, !PT ;  /* 0x00000007ff077210 */ /* 0x000fc600017fe4ff */
[----:B------:R-:W5:Y:S04]  /*12f0*/  LDG.E R15, desc[UR6][R42.64] ;  /* 0x000000062a0f7981 */ /* 0x000f68000c1e1900 */
[----:B------:R-:W5:Y:S01]  /*1300*/  LDG.E R8, desc[UR6][R6.64] ;  /* 0x0000000606087981 */ /* 0x000f62000c1e1900 */
[----:B------:R-:W-:Y:S01]  /*1310*/  IADD3 R34, P0, PT, R148, R36, RZ ;  /* 0x0000002494227210 */ /* 0x000fe20007f1e0ff */
[C---:B------:R-:W-:Y:S01]  /*1320*/  FMUL R25, R31.reuse, R52 ;  /* 0x000000341f197220 */ /* 0x040fe20000400000 */
[C---:B------:R-:W-:Y:S01]  /*1330*/  FMUL R51, R31.reuse, R51 ;  /* 0x000000331f337220 */ /* 0x040fe20000400000 */
[----:B------:R1:W5:Y:S01]  /*1340*/  LDG.E R18, desc[UR6][R38.64] ;  /* 0x0000000626127981 */ /* 0x000362000c1e1900 */
[----:B------:R-:W-:Y:S02]  /*1350*/  IADD3.X R35, PT, PT, RZ, R37, RZ, P0, !PT ;  /* 0x00000025ff237210 */ /* 0x000fe400007fe4ff */
[----:B---3--:R-:W-:Y:S01]  /*1360*/  IADD3 R36, P0, PT, R6, UR8, RZ ;  /* 0x0000000806247c10 */ /* 0x008fe2000ff1e0ff */
[----:B0-----:R-:W-:-:S02]  /*1370*/  FMUL R40, R31, R33 ;  /* 0x000000211f287220 */ /* 0x001fc40000400000 */
[----:B------:R0:W5:Y:S01]  /*1380*/  LDG.E R20, desc[UR6][R34.64] ;  /* 0x0000000622147981 */ /* 0x000162000c1e1900 */
[----:B------:R-:W-:Y:S01]  /*1390*/  IADD3.X R37, PT, PT, RZ, R7, RZ, P0, !PT ;  /* 0x00000007ff257210 */ /* 0x000fe200007fe4ff */
[C---:B------:R-:W-:Y:S01]  /*13a0*/  FFMA R33, R31.reuse, R48, -R46 ;  /* 0x000000301f217223 */ /* 0x040fe2000000082e */
[C---:B------:R-:W-:Y:S01]  /*13b0*/  FMUL R56, R31.reuse, R56 ;  /* 0x000000381f387220 */ /* 0x040fe20000400000 */
[----:B-1----:R-:W-:Y:S01]  /*13c0*/  IADD3 R38, P1, PT, R6, UR5, RZ ;  /* 0x0000000506267c10 */ /* 0x002fe2000ff3e0ff */
[C---:B------:R-:W-:Y:S01]  /*13d0*/  FFMA R54, R31.reuse, R54, -R25 ;  /* 0x000000361f367223 */ /* 0x040fe20000000819 */
[----:B------:R1:W5:Y:S01]  /*13e0*/  LDG.E R10, desc[UR6][R36.64] ;  /* 0x00000006240a7981 */ /* 0x000362000c1e1900 */
[C---:B0-----:R-:W-:Y:S01]  /*13f0*/  FMUL R34, R31.reuse, R55 ;  /* 0x000000371f227220 */ /* 0x041fe20000400000 */
[C---:B------:R-:W-:Y:S01]  /*1400*/  FFMA R40, R31.reuse, R49, -R40 ;  /* 0x000000311f287223 */ /* 0x040fe20000000828 */
[----:B------:R-:W-:Y:S02]  /*1410*/  FMUL R25, R44, R155 ;  /* 0x0000009b2c197220 */ /* 0x000fe40000400000 */
[C---:B-1----:R-:W-:Y:S01]  /*1420*/  FFMA R36, R31.reuse, R53, -R34 ;  /* 0x000000351f247223 */ /* 0x042fe20000000822 */
[----:B------:R-:W-:Y:S01]  /*1430*/  FFMA R34, -R24, R47, R33 ;  /* 0x0000002f18227223 */ /* 0x000fe20000000121 */
[----:B------:R-:W-:Y:S01]  /*1440*/  IADD3.X R39, PT, PT, RZ, R7, RZ, P1, !PT ;  /* 0x00000007ff277210 */ /* 0x000fe20000ffe4ff */
[C---:B------:R-:W-:Y:S01]  /*1450*/  FFMA R50, R31.reuse, R50, -R51 ;  /* 0x000000321f327223 */ /* 0x040fe20000000833 */
[----:B------:R-:W-:Y:S01]  /*1460*/  FFMA R57, R31, R57, -R56 ;  /* 0x000000391f397223 */ /* 0x000fe20000000838 */
[----:B------:R-:W-:Y:S01]  /*1470*/  FMUL R45, R2, R45 ;  /* 0x0000002d022d7220 */ /* 0x000fe20000400000 */
[C---:B------:R-:W-:Y:S01]  /*1480*/  FFMA R40, R27.reuse, R47, R40 ;  /* 0x0000002f1b287223 */ /* 0x040fe20000000028 */
[----:B------:R-:W-:Y:S01]  /*1490*/  FFMA R31, R24, R25, R34 ;  /* 0x00000019181f7223 */ /* 0x000fe20000000022 */
[C---:B------:R-:W-:Y:S01]  /*14a0*/  FMUL R30, R2.reuse, R30 ;  /* 0x0000001e021e7220 */ /* 0x040fe20000400000 */
[----:B------:R-:W-:Y:S01]  /*14b0*/  FMUL R34, R2, R28 ;  /* 0x0000001c02227220 */ /* 0x000fe20000400000 */
[----:B------:R0:W5:Y:S01]  /*14c0*/  LDG.E R22, desc[UR6][R38.64] ;  /* 0x0000000626167981 */ /* 0x000162000c1e1900 */
[----:B------:R-:W-:Y:S01]  /*14d0*/  FFMA R33, R24, R45, R54 ;  /* 0x0000002d18217223 */ /* 0x000fe20000000036 */
[C---:B------:R-:W-:Y:S01]  /*14e0*/  FFMA R40, -R27.reuse, R25, R40 ;  /* 0x000000191b287223 */ /* 0x040fe20000000128 */
[----:B------:R-:W-:Y:S01]  /*14f0*/  FMUL R28, R32, R155 ;  /* 0x0000009b201c7220 */ /* 0x000fe20000400000 */
[C---:B------:R-:W-:Y:S01]  /*1500*/  FFMA R36, -R27.reuse, R45, R36 ;  /* 0x0000002d1b247223 */ /* 0x040fe20000000124 */
[-C--:B------:R-:W-:Y:S01]  /*1510*/  FMUL R25, R44, R156.reuse ;  /* 0x0000009c2c197220 */ /* 0x080fe20000400000 */
[----:B------:R-:W-:Y:S01]  /*1520*/  FMUL R35, R32, R156 ;  /* 0x0000009c20237220 */ /* 0x000fe20000400000 */
[C---:B------:R-:W-:Y:S01]  /*1530*/  FFMA R50, -R27.reuse, R30, R50 ;  /* 0x0000001e1b327223 */ /* 0x040fe20000000132 */
[C---:B0-----:R-:W-:Y:S01]  /*1540*/  FFMA R38, R27.reuse, R34, R57 ;  /* 0x000000221b267223 */ /* 0x041fe20000000039 */
[-C--:B------:R-:W-:Y:S01]  /*1550*/  FFMA R37, -R24, R28.reuse, R33 ;  /* 0x0000001c18257223 */ /* 0x080fe20000000121 */
[C---:B------:R-:W-:Y:S01]  /*1560*/  FFMA R36, R27.reuse, R28, R36 ;  /* 0x0000001c1b247223 */ /* 0x040fe20000000024 */
[C---:B------:R-:W-:Y:S01]  /*1570*/  FFMA R33, R27.reuse, R25, R50 ;  /* 0x000000191b217223 */ /* 0x040fe20000000032 */
[----:B------:R-:W-:Y:S01]  /*1580*/  FFMA R39, -R27, R35, R38 ;  /* 0x000000231b277223 */ /* 0x000fe20000000126 */
[----:B------:R-:W-:Y:S01]  /*1590*/  ISETP.NE.AND P0, PT, R153, RZ, PT ;  /* 0x000000ff9900720c */ /* 0x000fe20003f05270 */
[C---:B------:R-:W-:Y:S01]  /*15a0*/  FMUL R27, R2.reuse, R23 ;  /* 0x00000017021b7220 */ /* 0x040fe20000400000 */
[----:B------:R-:W-:Y:S01]  /*15b0*/  FMUL R29, R2, R29 ;  /* 0x0000001d021d7220 */ /* 0x000fe20000400000 */
[C---:B------:R-:W-:Y:S01]  /*15c0*/  FFMA R30, R26.reuse, R30, R31 ;  /* 0x0000001e1a1e7223 */ /* 0x040fe2000000001f */
[C---:B------:R-:W-:Y:S01]  /*15d0*/  FFMA R34, R26.reuse, -R34, R37 ;  /* 0x800000221a227223 */ /* 0x040fe20000000025 */
[-C--:B------:R-:W-:Y:S01]  /*15e0*/  FFMA R36, R26, R27.reuse, R36 ;  /* 0x0000001b1a247223 */ /* 0x080fe20000000024 */
[----:B------:R-:W-:Y:S01]  /*15f0*/  FFMA R39, R24, -R27, R39 ;  /* 0x8000001b18277223 */ /* 0x000fe20000000027 */
[-C--:B------:R-:W-:Y:S01]  /*1600*/  FFMA R40, R26, -R29.reuse, R40 ;  /* 0x8000001d1a287223 */ /* 0x080fe20000000028 */
[----:B------:R-:W-:Y:S01]  /*1610*/  FFMA R33, R24, R29, R33 ;  /* 0x0000001d18217223 */ /* 0x000fe20000000021 */
[-C--:B------:R-:W-:Y:S01]  /*1620*/  FMUL R23, R44, R157.reuse ;  /* 0x0000009d2c177220 */ /* 0x080fe20000400000 */
[----:B------:R-:W-:Y:S01]  /*1630*/  FMUL R27, R32, R157 ;  /* 0x0000009d201b7220 */ /* 0x000fe20000400000 */
[C---:B------:R-:W-:Y:S01]  /*1640*/  FFMA R145, R26.reuse, -R25, R30 ;  /* 0x800000191a917223 */ /* 0x040fe2000000001e */
[C---:B------:R-:W-:Y:S01]  /*1650*/  FFMA R35, R26.reuse, R35, R34 ;  /* 0x000000231a237223 */ /* 0x040fe20000000022 */
[-C--:B------:R-:W-:Y:S01]  /*1660*/  FFMA R25, R26, R23.reuse, R40 ;  /* 0x000000171a197223 */ /* 0x080fe20000000028 */
[----:B------:R-:W-:Y:S01]  /*1670*/  FFMA R33, R24, -R23, R33 ;  /* 0x8000001718217223 */ /* 0x000fe20000000021 */
[-C--:B------:R-:W-:Y:S01]  /*1680*/  FFMA R141, R26, -R27.reuse, R36 ;  /* 0x8000001b1a8d7223 */ /* 0x080fe20000000024 */
[----:B------:R-:W-:Y:S01]  /*1690*/  FFMA R39, R24, R27, R39 ;  /* 0x0000001b18277223 */ /* 0x000fe20000000027 */
[----:B------:R-:W-:Y:S01]  /*16a0*/  BSSY.RECONVERGENT B0, `(.L_x_39) ;  /* 0x00000a0000007945 */ /* 0x000fe20003800200 */
[-C--:B------:R-:W-:Y:S01]  /*16b0*/  FMUL R147, R147, R140.reuse ;  /* 0x0000008c93937220 */ /* 0x080fe20000400000 */
[-C--:B------:R-:W-:Y:S01]  /*16c0*/  FMUL R146, R59, R140.reuse ;  /* 0x0000008c3b927220 */ /* 0x080fe20000400000 */
[-C--:B------:R-:W-:Y:S01]  /*16d0*/  FMUL R145, R145, R140.reuse ;  /* 0x0000008c91917220 */ /* 0x080fe20000400000 */
[-C--:B------:R-:W-:Y:S01]  /*16e0*/  FMUL R144, R25, R140.reuse ;  /* 0x0000008c19907220 */ /* 0x080fe20000400000 */
[-C--:B------:R-:W-:Y:S01]  /*16f0*/  FMUL R143, R33, R140.reuse ;  /* 0x0000008c218f7220 */ /* 0x080fe20000400000 */
[-C--:B------:R-:W-:Y:S01]  /*1700*/  FMUL R142, R35, R140.reuse ;  /* 0x0000008c238e7220 */ /* 0x080fe20000400000 */
[-C--:B------:R-:W-:Y:S01]  /*1710*/  FMUL R141, R141, R140.reuse ;  /* 0x0000008c8d8d7220 */ /* 0x080fe20000400000 */
[----:B------:R-:W-:Y:S01]  /*1720*/  FMUL R140, R39, R140 ;  /* 0x0000008c278c7220 */ /* 0x000fe20000400000 */
[----:B------:R-:W-:Y:S06]  /*1730*/  @!P0 BRA `(.L_x_40) ;  /* 0x0000000800588947 */ /* 0x000fec0003800000 */
[----:B------:R-:W-:Y:S02]  /*1740*/  IADD3 R24, P1, PT, R6, R9, RZ ;  /* 0x0000000906187210 */ /* 0x000fe40007f3e0ff */
[----:B------:R-:W-:Y:S02]  /*1750*/  LEA R30, P2, R9, R6, 0x1 ;  /* 0x00000006091e7211 */ /* 0x000fe400078408ff */
[-C--:B------:R-:W-:Y:S02]  /*1760*/  IADD3.X R25, PT, PT, RZ, R7.reuse, RZ, P1, !PT ;  /* 0x00000007ff197210 */ /* 0x080fe40000ffe4ff */
[----:B------:R-:W-:Y:S02]  /*1770*/  IADD3.X R31, PT, PT, RZ, R7, RZ, P2, !PT ;  /* 0x00000007ff1f7210 */ /* 0x000fe400017fe4ff */
[C---:B------:R-:W-:Y:S01]  /*1780*/  IADD3 R26, P1, PT, R24.reuse, UR8, RZ ;  /* 0x00000008181a7c10 */ /* 0x040fe2000ff3e0ff */
[----:B------:R0:W5:Y:S01]  /*1790*/  LDG.E R33, desc[UR6][R24.64] ;  /* 0x0000000618217981 */ /* 0x000162000c1e1900 */
[----:B------:R-:W-:-:S02]  /*17a0*/  IADD3 R28, P2, PT, R24, UR5, RZ ;  /* 0x00000005181c7c10 */ /* 0x000fc4000ff5e0ff */
[----:B------:R-:W-:Y:S01]  /*17b0*/  LEA R45, R9, R9, 0x1 ;  /* 0x00000009092d7211 */ /* 0x000fe200078e08ff */
[----:B------:R1:W5:Y:S01]  /*17c0*/  LDG.E R36, desc[UR6][R30.64] ;  /* 0x000000061e247981 */ /* 0x000362000c1e1900 */
[-C--:B------:R-:W-:Y:S02]  /*17d0*/  IADD3.X R27, PT, PT, RZ, R25.reuse, RZ, P1, !PT ;  /* 0x00000019ff1b7210 */ /* 0x080fe40000ffe4ff */
[----:B------:R-:W-:Y:S02]  /*17e0*/  IADD3.X R29, PT, PT, RZ, R25, RZ, P2, !PT ;  /* 0x00000019ff1d7210 */ /* 0x000fe400017fe4ff */
[C---:B------:R-:W-:Y:S01]  /*17f0*/  IADD3 R40, P1, PT, R30.reuse, UR8, RZ ;  /* 0x000000081e287c10 */ /* 0x040fe2000ff3e0ff */
[----:B------:R2:W5:Y:S01]  /*1800*/  LDG.E R35, desc[UR6][R26.64] ;  /* 0x000000061a237981 */ /* 0x000562000c1e1900 */
[----:B------:R-:W-:Y:S02]  /*1810*/  IADD3 R42, P2, PT, R30, UR5, RZ ;  /* 0x000000051e2a7c10 */ /* 0x000fe4000ff5e0ff */
[----:B------:R-:W-:Y:S01]  /*1820*/  IADD3 R44, P3, PT, R45, R6, RZ ;  /* 0x000000062d2c7210 */ /* 0x000fe20007f7e0ff */
[----:B------:R2:W5:Y:S01]  /*1830*/  LDG.E R39, desc[UR6][R28.64] ;  /* 0x000000061c277981 */ /* 0x000562000c1e1900 */
[----:B------:R-:W-:-:S02]  /*1840*/  IADD3.X R41, PT, PT, RZ, R31, RZ, P1, !PT ;  /* 0x0000001fff297210 */ /* 0x000fc40000ffe4ff */
[----:B------:R-:W-:Y:S02]  /*1850*/  IADD3.X R43, PT, PT, RZ, R31, RZ, P2, !PT ;  /* 0x0000001fff2b7210 */ /* 0x000fe400017fe4ff */
[----:B------:R-:W-:Y:S01]  /*1860*/  IADD3.X R45, PT, PT, RZ, R7, RZ, P3, !PT ;  /* 0x00000007ff2d7210 */ /* 0x000fe20001ffe4ff */
[----:B------:R2:W5:Y:S01]  /*1870*/  LDG.E R60, desc[UR6][R40.64] ;  /* 0x00000006283c7981 */ /* 0x000562000c1e1900 */
[C---:B0-----:R-:W-:Y:S02]  /*1880*/  IADD3 R24, P1, PT, R44.reuse, UR8, RZ ;  /* 0x000000082c187c10 */ /* 0x041fe4000ff3e0ff */
[----:B-1----:R-:W-:Y:S01]  /*1890*/  IADD3 R30, P2, PT, R44, UR5, RZ ;  /* 0x000000052c1e7c10 */ /* 0x002fe2000ff5e0ff */
[----:B------:R2:W5:Y:S01]  /*18a0*/  LDG.E R61, desc[UR6][R42.64] ;  /* 0x000000062a3d7981 */ /* 0x000562000c1e1900 */
[-C--:B------:R-:W-:Y:S02]  /*18b0*/  IADD3.X R25, PT, PT, RZ, R45.reuse, RZ, P1, !PT ;  /* 0x0000002dff197210 */ /* 0x080fe40000ffe4ff */
[----:B------:R-:W-:Y:S01]  /*18c0*/  IADD3.X R31, PT, PT, RZ, R45, RZ, P2, !PT ;  /* 0x0000002dff1f7210 */ /* 0x000fe200017fe4ff */
[----:B------:R2:W5:Y:S04]  /*18d0*/  LDG.E R62, desc[UR6][R44.64] ;  /* 0x000000062c3e7981 */ /* 0x000568000c1e1900 */
[----:B------:R2:W5:Y:S04]  /*18e0*/  LDG.E R63, desc[UR6][R24.64] ;  /* 0x00000006183f7981 */ /* 0x000568000c1e1900 */
[----:B------:R2:W5:Y:S01]  /*18f0*/  LDG.E R64, desc[UR6][R30.64] ;  /* 0x000000061e407981 */ /* 0x000562000c1e1900 */
[----:B------:R-:W-:-:S13]  /*1900*/  ISETP.NE.AND P1, PT, R153, 0x1, PT ;  /* 0x000000019900780c */ /* 0x000fda0003f25270 */
[----:B--2---:R-:W-:Y:S05]  /*1910*/  @!P1 BRA `(.L_x_40) ;  /* 0x0000000400e09947 */ /* 0x004fea0003800000 */
[CC--:B------:R-:W-:Y:S02]  /*1920*/  LEA R24, P1, R9.reuse, R6.reuse, 0x2 ;  /* 0x0000000609187211 */ /* 0x0c0fe400078210ff */
[C---:B------:R-:W-:Y:S02]  /*1930*/  LEA R31, R9.reuse, R9, 0x2 ;  /* 0x00000009091f7211 */ /* 0x040fe400078e10ff */
[----:B------:R-:W-:Y:S02]  /*1940*/  IADD3.X R25, PT, PT, RZ, R7, RZ, P1, !PT ;  /* 0x00000007ff197210 */ /* 0x000fe40000ffe4ff */
[----:B------:R-:W-:Y:S02]  /*1950*/  IADD3 R26, P1, PT, R24, UR8, RZ ;  /* 0x00000008181a7c10 */ /* 0x000fe4000ff3e0ff */
[CC--:B------:R-:W-:Y:S01]  /*1960*/  LEA R40, P2, R9.reuse, R6.reuse, 0x3 ;  /* 0x0000000609287211 */ /* 0x0c0fe200078418ff */
[----:B------:R-:W-:Y:S01]  /*1970*/  IMAD R43, R9, 0x6, RZ ;  /* 0x00000006092b7824 */ /* 0x000fe200078e02ff */
[----:B------:R-:W-:Y:S01]  /*1980*/  IADD3.X R27, PT, PT, RZ, R25, RZ, P1, !PT ;  /* 0x00000019ff1b7210 */ /* 0x000fe20000ffe4ff */
[----:B------:R0:W5:Y:S01]  /*1990*/  LDG.E R32, desc[UR6][R24.64] ;  /* 0x0000000618207981 */ /* 0x000162000c1e1900 */
[----:B------:R-:W-:-:S02]  /*19a0*/  IADD3 R30, P1, PT, R31, R6, RZ ;  /* 0x000000061f1e7210 */ /* 0x000fc40007f3e0ff */
[----:B------:R-:W-:Y:S01]  /*19b0*/  LEA R45, R9, -R9, 0x3 ;  /* 0x80000009092d7211 */ /* 0x000fe200078e18ff */
[----:B------:R-:W5:Y:S01]  /*19c0*/  LDG.E R34, desc[UR6][R26.64] ;  /* 0x000000061a227981 */ /* 0x000f62000c1e1900 */
[-C--:B------:R-:W-:Y:S02]  /*19d0*/  IADD3.X R41, PT, PT, RZ, R7.reuse, RZ, P2, !PT ;  /* 0x00000007ff297210 */ /* 0x080fe400017fe4ff */
[----:B------:R-:W-:Y:S02]  /*19e0*/  IADD3 R28, P2, PT, R24, UR5, RZ ;  /* 0x00000005181c7c10 */ /* 0x000fe4000ff5e0ff */
[----:B------:R-:W-:Y:S01]  /*19f0*/  IADD3.X R31, PT, PT, RZ, R7, RZ, P1, !PT ;  /* 0x00000007ff1f7210 */ /* 0x000fe20000ffe4ff */
[----:B------:R1:W5:Y:S01]  /*1a00*/  LDG.E R23, desc[UR6][R40.64] ;  /* 0x0000000628177981 */ /* 0x000362000c1e1900 */
[-C--:B------:R-:W-:Y:S02]  /*1a10*/  IADD3 R44, P1, PT, R45, R6.reuse, RZ ;  /* 0x000000062d2c7210 */ /* 0x080fe40007f3e0ff */
[----:B------:R-:W-:Y:S01]  /*1a20*/  IADD3.X R29, PT, PT, RZ, R25, RZ, P2, !PT ;  /* 0x00000019ff1d7210 */ /* 0x000fe200017fe4ff */
[----:B------:R2:W5:Y:S01]  /*1a30*/  LDG.E R65, desc[UR6][R30.64] ;  /* 0x000000061e417981 */ /* 0x000562000c1e1900 */
[----:B------:R-:W-:-:S02]  /*1a40*/  IADD3 R42, P2, PT, R43, R6, RZ ;  /* 0x000000062b2a7210 */ /* 0x000fc40007f5e0ff */
[-C--:B------:R-:W-:Y:S01]  /*1a50*/  IADD3.X R45, PT, PT, RZ, R7.reuse, RZ, P1, !PT ;  /* 0x00000007ff2d7210 */ /* 0x080fe20000ffe4ff */
[----:B------:R-:W5:Y:S01]  /*1a60*/  LDG.E R37, desc[UR6][R28.64] ;  /* 0x000000061c257981 */ /* 0x000f62000c1e1900 */
[C---:B------:R-:W-:Y:S02]  /*1a70*/  IADD3 R50, P1, PT, R40.reuse, UR5, RZ ;  /* 0x0000000528327c10 */ /* 0x040fe4000ff3e0ff */
[----:B------:R-:W-:Y:S01]  /*1a80*/  IADD3.X R43, PT, PT, RZ, R7, RZ, P2, !PT ;  /* 0x00000007ff2b7210 */ /* 0x000fe200017fe4ff */
[----:B------:R-:W5:Y:S01]  /*1a90*/  LDG.E R26, desc[UR6][R44.64] ;  /* 0x000000062c1a7981 */ /* 0x000f62000c1e1900 */
[----:B------:R-:W-:Y:S02]  /*1aa0*/  IADD3 R48, P2, PT, R40, UR8, RZ ;  /* 0x0000000828307c10 */ /* 0x000fe4000ff5e0ff */
[----:B------:R-:W-:Y:S01]  /*1ab0*/  IADD3.X R51, PT, PT, RZ, R41, RZ, P1, !PT ;  /* 0x00000029ff337210 */ /* 0x000fe20000ffe4ff */
[----:B------:R3:W5:Y:S01]  /*1ac0*/  LDG.E R38, desc[UR6][R42.64] ;  /* 0x000000062a267981 */ /* 0x000762000c1e1900 */
[----:B0-----:R-:W-:-:S02]  /*1ad0*/  IADD3 R24, P1, PT, R30, UR8, RZ ;  /* 0x000000081e187c10 */ /* 0x001fc4000ff3e0ff */
[----:B------:R-:W-:Y:S01]  /*1ae0*/  IADD3.X R49, PT, PT, RZ, R41, RZ, P2, !PT ;  /* 0x00000029ff317210 */ /* 0x000fe200017fe4ff */
[----:B------:R0:W5:Y:S01]  /*1af0*/  LDG.E R28, desc[UR6][R50.64] ;  /* 0x00000006321c7981 */ /* 0x000162000c1e1900 */
[----:B-1----:R-:W-:Y:S02]  /*1b00*/  IADD3 R40, P2, PT, R30, UR5, RZ ;  /* 0x000000051e287c10 */ /* 0x002fe4000ff5e0ff */
[-C--:B------:R-:W-:Y:S01]  /*1b10*/  IADD3.X R25, PT, PT, RZ, R31.reuse, RZ, P1, !PT ;  /* 0x0000001fff197210 */ /* 0x080fe20000ffe4ff */
[----:B------:R0:W5:Y:S01]  /*1b20*/  LDG.E R27, desc[UR6][R48.64] ;  /* 0x00000006301b7981 */ /* 0x000162000c1e1900 */
[----:B--2---:R-:W-:Y:S02]  /*1b30*/  IADD3 R30, P1, PT, R42, UR8, RZ ;  /* 0x000000082a1e7c10 */ /* 0x004fe4000ff3e0ff */
[----:B------:R-:W-:Y:S01]  /*1b40*/  IADD3.X R41, PT, PT, RZ, R31, RZ, P2, !PT ;  /* 0x0000001fff297210 */ /* 0x000fe200017fe4ff */
[----:B------:R0:W5:Y:S01]  /*1b50*/  LDG.E R66, desc[UR6][R24.64] ;  /* 0x0000000618427981 */ /* 0x000162000c1e1900 */
[----:B------:R-:W-:-:S02]  /*1b60*/  IADD3 R46, P3, PT, R44, UR8, RZ ;  /* 0x000000082c2e7c10 */ /* 0x000fc4000ff7e0ff */
[----:B------:R-:W-:Y:S01]  /*1b70*/  IADD3.X R31, PT, PT, RZ, R43, RZ, P1, !PT ;  /* 0x0000002bff1f7210 */ /* 0x000fe20000ffe4ff */
[----:B------:R0:W5:Y:S01]  /*1b80*/  LDG.E R67, desc[UR6][R40.64] ;  /* 0x0000000628437981 */ /* 0x000162000c1e1900 */
[----:B---3--:R-:W-:Y:S02]  /*1b90*/  IADD3 R42, P2, PT, R42, UR5, RZ ;  /* 0x000000052a2a7c10 */ /* 0x008fe4000ff5e0ff */
[----:B------:R-:W-:Y:S01]  /*1ba0*/  IADD3 R44, P1, PT, R44, UR5, RZ ;  /* 0x000000052c2c7c10 */ /* 0x000fe2000ff3e0ff */
[----:B------:R0:W5:Y:S01]  /*1bb0*/  LDG.E R68, desc[UR6][R30.64] ;  /* 0x000000061e447981 */ /* 0x000162000c1e1900 */
[----:B------:R-:W-:Y:S02]  /*1bc0*/  IADD3.X R47, PT, PT, RZ, R45, RZ, P3, !PT ;  /* 0x0000002dff2f7210 */ /* 0x000fe40001ffe4ff */
[----:B------:R-:W-:Y:S02]  /*1bd0*/  IADD3.X R43, PT, PT, RZ, R43, RZ, P2, !PT ;  /* 0x0000002bff2b7210 */ /* 0x000fe400017fe4ff */
[----:B------:R-:W-:Y:S01]  /*1be0*/  IADD3.X R45, PT, PT, RZ, R45, RZ, P1, !PT ;  /* 0x0000002dff2d7210 */ /* 0x000fe20000ffe4ff */
[----:B------:R0:W5:Y:S04]  /*1bf0*/  LDG.E R70, desc[UR6][R46.64] ;  /* 0x000000062e467981 */ /* 0x000168000c1e1900 */
[----:B------:R0:W5:Y:S04]  /*1c00*/  LDG.E R69, desc[UR6][R42.64] ;  /* 0x000000062a457981 */ /* 0x000168000c1e1900 */
[----:B------:R0:W5:Y:S01]  /*1c10*/  LDG.E R71, desc[UR6][R44.64] ;  /* 0x000000062c477981 */ /* 0x000162000c1e1900 */
[----:B------:R-:W-:-:S13]  /*1c20*/  ISETP.GE.U32.AND P1, PT, R153, 0x3, PT ;  /* 0x000000039900780c */ /* 0x000fda0003f26070 */
[----:B0-----:R-:W-:Y:S05]  /*1c30*/  @!P1 BRA `(.L_x_40) ;  /* 0x0000000400189947 */ /* 0x001fea0003800000 */
[C---:B------:R-:W-:Y:S01]  /*1c40*/  IMAD R51, R9.reuse, 0xc, RZ ;  /* 0x0000000c09337824 */ /* 0x040fe200078e02ff */
[C---:B------:R-:W-:Y:S01]  /*1c50*/  LEA R25, R9.reuse, R9, 0x3 ;  /* 0x0000000909197211 */ /* 0x040fe200078e18ff */
[C---:B------:R-:W-:Y:S02]  /*1c60*/  IMAD R43, R9.reuse, 0xa, RZ ;  /* 0x0000000a092b7824 */ /* 0x040fe400078e02ff */
[----:B------:R-:W-:Y:S01]  /*1c70*/  IMAD R47, R9, 0xb, RZ ;  /* 0x0000000b092f7824 */ /* 0x000fe200078e02ff */
[-C--:B------:R-:W-:Y:S01]  /*1c80*/  IADD3 R24, P4, PT, R25, R6.reuse, RZ ;  /* 0x0000000619187210 */ /* 0x080fe20007f9e0ff */
[----:B------:R-:W-:Y:S01]  /*1c90*/  IMAD R55, R9, 0xd, RZ ;  /* 0x0000000d09377824 */ /* 0x000fe200078e02ff */
[----:B------:R-:W-:Y:S01]  /*1ca0*/  IADD3 R50, P1, PT, R51, R6, RZ ;  /* 0x0000000633327210 */ /* 0x000fe20007f3e0ff */
[----:B------:R-:W-:Y:S01]  /*1cb0*/  IMAD R57, R9, 0xe, RZ ;  /* 0x0000000e09397824 */ /* 0x000fe200078e02ff */
[-C--:B------:R-:W-:Y:S02]  /*1cc0*/  IADD3.X R25, PT, PT, RZ, R7.reuse, RZ, P4, !PT ;  /* 0x00000007ff197210 */ /* 0x080fe400027fe4ff */
[----:B------:R-:W-:-:S02]  /*1cd0*/  IADD3.X R51, PT, PT, RZ, R7, RZ, P1, !PT ;  /* 0x00000007ff337210 */ /* 0x000fc40000ffe4ff */
[-C--:B------:R-:W-:Y:S01]  /*1ce0*/  IADD3 R42, P3, PT, R43, R6.reuse, RZ ;  /* 0x000000062b2a7210 */ /* 0x080fe20007f7e0ff */
[----:B------:R0:W5:Y:S01]  /*1cf0*/  LDG.E R31, desc[UR6][R24.64] ;  /* 0x00000006181f7981 */ /* 0x000162000c1e1900 */
[----:B------:R-:W-:Y:S02]  /*1d00*/  IADD3 R46, P2, PT, R47, R6, RZ ;  /* 0x000000062f2e7210 */ /* 0x000fe40007f5e0ff */
[C---:B------:R-:W-:Y:S02]  /*1d10*/  IADD3 R40, P1, PT, R24.reuse, UR8, RZ ;  /* 0x0000000818287c10 */ /* 0x040fe4000ff3e0ff */
[-C--:B------:R-:W-:Y:S02]  /*1d20*/  IADD3.X R43, PT, PT, RZ, R7.reuse, RZ, P3, !PT ;  /* 0x00000007ff2b7210 */ /* 0x080fe40001ffe4ff */
[----:B------:R-:W-:Y:S02]  /*1d30*/  IADD3.X R47, PT, PT, RZ, R7, RZ, P2, !PT ;  /* 0x00000007ff2f7210 */ /* 0x000fe400017fe4ff */
[----:B------:R-:W-:Y:S01]  /*1d40*/  IADD3.X R41, PT, PT, RZ, R25, RZ, P1, !PT ;  /* 0x00000019ff297210 */ /* 0x000fe20000ffe4ff */
[----:B------:R1:W5:Y:S01]  /*1d50*/  LDG.E R74, desc[UR6][R42.64] ;  /* 0x000000062a4a7981 */ /* 0x000362000c1e1900 */
[----:B0-----:R-:W-:-:S02]  /*1d60*/  IADD3 R24, P2, PT, R24, UR5, RZ ;  /* 0x0000000518187c10 */ /* 0x001fc4000ff5e0ff */
[----:B------:R-:W-:Y:S01]  /*1d70*/  IADD3 R44, P1, PT, R42, UR8, RZ ;  /* 0x000000082a2c7c10 */ /* 0x000fe2000ff3e0ff */
[----:B------:R0:W5:Y:S01]  /*1d80*/  LDG.E R30, desc[UR6][R46.64] ;  /* 0x000000062e1e7981 */ /* 0x000162000c1e1900 */
[----:B------:R-:W-:Y:S02]  /*1d90*/  IADD3.X R25, PT, PT, RZ, R25, RZ, P2, !PT ;  /* 0x00000019ff197210 */ /* 0x000fe400017fe4ff */
[----:B------:R-:W-:Y:S01]  /*1da0*/  IADD3.X R45, PT, PT, RZ, R43, RZ, P1, !PT ;  /* 0x0000002bff2d7210 */ /* 0x000fe20000ffe4ff */
[----:B------:R2:W5:Y:S01]  /*1db0*/  LDG.E R72, desc[UR6][R40.64] ;  /* 0x0000000628487981 */ /* 0x000562000c1e1900 */
[----:B------:R-:W-:Y:S02]  /*1dc0*/  IADD3 R48, P1, PT, R46, UR8, RZ ;  /* 0x000000082e307c10 */ /* 0x000fe4000ff3e0ff */
[----:B-1----:R-:W-:Y:S01]  /*1dd0*/  IADD3 R42, P2, PT, R42, UR5, RZ ;  /* 0x000000052a2a7c10 */ /* 0x002fe2000ff5e0ff */
[----:B------:R1:W5:Y:S01]  /*1de0*/  LDG.E R73, desc[UR6][R24.64] ;  /* 0x0000000618497981 */ /* 0x000362000c1e1900 */
[----:B------:R-:W-:-:S02]  /*1df0*/  IADD3.X R49, PT, PT, RZ, R47, RZ, P1, !PT ;  /* 0x0000002fff317210 */ /* 0x000fc40000ffe4ff */
[----:B------:R-:W-:Y:S01]  /*1e00*/  IADD3.X R43, PT, PT, RZ, R43, RZ, P2, !PT ;  /* 0x0000002bff2b7210 */ /* 0x000fe200017fe4ff */
[----:B------:R3:W5:Y:S01]  /*1e10*/  LDG.E R75, desc[UR6][R44.64] ;  /* 0x000000062c4b7981 */ /* 0x000762000c1e1900 */
[----:B0-----:R-:W-:Y:S02]  /*1e20*/  IADD3 R46, P2, PT, R46, UR5, RZ ;  /* 0x000000052e2e7c10 */ /* 0x001fe4000ff5e0ff */
[----:B------:R-:W-:Y:S01]  /*1e30*/  IADD3 R52, P1, PT, R50, UR8, RZ ;  /* 0x0000000832347c10 */ /* 0x000fe2000ff3e0ff */
[----:B------:R0:W5:Y:S01]  /*1e40*/  LDG.E R76, desc[UR6][R42.64] ;  /* 0x000000062a4c7981 */ /* 0x000162000c1e1900 */
[----:B------:R-:W-:Y:S02]  /*1e50*/  IADD3 R54, P4, PT, R55, R6, RZ ;  /* 0x0000000637367210 */ /* 0x000fe40007f9e0ff */
[----:B------:R-:W-:Y:S01]  /*1e60*/  IADD3.X R47, PT, PT, RZ, R47, RZ, P2, !PT ;  /* 0x0000002fff2f7210 */ /* 0x000fe200017fe4ff */
[----:B------:R4:W5:Y:S01]  /*1e70*/  LDG.E R77, desc[UR6][R48.64] ;  /* 0x00000006304d7981 */ /* 0x000962000c1e1900 */
[----:B------:R-:W-:-:S02]  /*1e80*/  IADD3.X R53, PT, PT, RZ, R51, RZ, P1, !PT ;  /* 0x00000033ff357210 */ /* 0x000fc40000ffe4ff */
[----:B------:R-:W-:Y:S01]  /*1e90*/  IADD3.X R55, PT, PT, RZ, R7, RZ, P4, !PT ;  /* 0x00000007ff377210 */ /* 0x000fe200027fe4ff */
[----:B------:R4:W5:Y:S01]  /*1ea0*/  LDG.E R78, desc[UR6][R46.64] ;  /* 0x000000062e4e7981 */ /* 0x000962000c1e1900 */
[----:B--2---:R-:W-:Y:S02]  /*1eb0*/  IADD3 R40, P2, PT, R50, UR5, RZ ;  /* 0x0000000532287c10 */ /* 0x004fe4000ff5e0ff */
[----:B-1----:R-:W-:Y:S01]  /*1ec0*/  IADD3 R24, P1, PT, R54, UR8, RZ ;  /* 0x0000000836187c10 */ /* 0x002fe2000ff3e0ff */
[----:B------:R-:W5:Y:S01]  /*1ed0*/  LDG.E R52, desc[UR6][R52.64] ;  /* 0x0000000634347981 */ /* 0x000f62000c1e1900 */
[----:B------:R-:W-:Y:S02]  /*1ee0*/  IADD3 R56, P5, PT, R57, R6, RZ ;  /* 0x0000000639387210 */ /* 0x000fe40007fbe0ff */
[----:B------:R-:W-:Y:S02]  /*1ef0*/  LEA R9, R9, -R9, 0x4 ;  /* 0x8000000909097211 */ /* 0x000fe400078e20ff */
[----:B------:R-:W-:-:S02]  /*1f00*/  IADD3.X R41, PT, PT, RZ, R51, RZ, P2, !PT ;  /* 0x00000033ff297210 */ /* 0x000fc400017fe4ff */
[----:B------:R-:W-:Y:S02]  /*1f10*/  IADD3.X R25, PT, PT, RZ, R55, RZ, P1, !PT ;  /* 0x00000037ff197210 */ /* 0x000fe40000ffe4ff */
[----:B------:R-:W-:Y:S01]  /*1f20*/  IADD3.X R57, PT, PT, RZ, R7, RZ, P5, !PT ;  /* 0x00000007ff397210 */ /* 0x000fe20002ffe4ff */
[----:B------:R-:W5:Y:S01]  /*1f30*/  LDG.E R40, desc[UR6][R40.64] ;  /* 0x0000000628287981 */ /* 0x000f62000c1e1900 */
[----:B---3--:R-:W-:Y:S02]  /*1f40*/  IADD3 R44, P2, PT, R54, UR5, RZ ;  /* 0x00000005362c7c10 */ /* 0x008fe4000ff5e0ff */
[----:B0-----:R-:W-:Y:S01]  /*1f50*/  IADD3 R42, P1, PT, R56, UR8, RZ ;  /* 0x00000008382a7c10 */ /* 0x001fe2000ff3e0ff */
[----:B------:R-:W5:Y:S01]  /*1f60*/  LDG.E R29, desc[UR6][R56.64] ;  /* 0x00000006381d7981 */ /* 0x000f62000c1e1900 */
[----:B------:R-:W-:Y:S02]  /*1f70*/  IADD3 R58, P6, PT, R9, R6, RZ ;  /* 0x00000006093a7210 */ /* 0x000fe40007fde0ff */
[----:B------:R-:W-:Y:S01]  /*1f80*/  IADD3.X R45, PT, PT, RZ, R55, RZ, P2, !PT ;  /* 0x00000037ff2d7210 */ /* 0x000fe200017fe4ff */
[----:B------:R0:W5:Y:S01]  /*1f90*/  LDG.E R9, desc[UR6][R50.64] ;  /* 0x0000000632097981 */ /* 0x000162000c1e1900 */
[----:B------:R-:W-:-:S02]  /*1fa0*/  IADD3.X R43, PT, PT, RZ, R57, RZ, P1, !PT ;  /* 0x00000039ff2b7210 */ /* 0x000fc40000ffe4ff */
[----:B------:R-:W-:Y:S01]  /*1fb0*/  IADD3.X R59, PT, PT, RZ, R7, RZ, P6, !PT ;  /* 0x00000007ff3b7210 */ /* 0x000fe200037fe4ff */
[----:B------:R1:W5:Y:S01]  /*1fc0*/  LDG.E R6, desc[UR6][R54.64] ;  /* 0x0000000636067981 */ /* 0x000362000c1e1900 */
[----:B----4-:R-:W-:Y:S02]  /*1fd0*/  IADD3 R48, P2, PT, R56, UR5, RZ ;  /* 0x0000000538307c10 */ /* 0x010fe4000ff5e0ff */
[C---:B------:R-:W-:Y:S01]  /*1fe0*/  IADD3 R46, P3, PT, R58.reuse, UR8, RZ ;  /* 0x000000083a2e7c10 */ /* 0x040fe2000ff7e0ff */
[----:B------:R1:W5:Y:S01]  /*1ff0*/  LDG.E R7, desc[UR6][R58.64] ;  /* 0x000000063a077981 */ /* 0x000362000c1e1900 */
[----:B0-----:R-:W-:Y:S02]  /*2000*/  IADD3 R50, P1, PT, R58, UR5, RZ ;  /* 0x000000053a327c10 */ /* 0x001fe4000ff3e0ff */
[----:B------:R-:W-:Y:S01]  /*2010*/  IADD3.X R49, PT, PT, RZ, R57, RZ, P2, !PT ;  /* 0x00000039ff317210 */ /* 0x000fe200017fe4ff */
[----:B------:R1:W5:Y:S01]  /*2020*/  LDG.E R44, desc[UR6][R44.64] ;  /* 0x000000062c2c7981 */ /* 0x000362000c1e1900 */
[----:B------:R-:W-:-:S02]  /*2030*/  IADD3.X R47, PT, PT, RZ, R59, RZ, P3, !PT ;  /* 0x0000003bff2f7210 */ /* 0x000fc40001ffe4ff */
[----:B------:R-:W-:Y:S01]  /*2040*/  IADD3.X R51, PT, PT, RZ, R59, RZ, P1, !PT ;  /* 0x0000003bff337210 */ /* 0x000fe20000ffe4ff */
[----:B------:R1:W5:Y:S04]  /*2050*/  LDG.E R54, desc[UR6][R24.64] ;  /* 0x0000000618367981 */ /* 0x000368000c1e1900 */
[----:B------:R1:W5:Y:S04]  /*2060*/  LDG.E R42, desc[UR6][R42.64] ;  /* 0x000000062a2a7981 */ /* 0x000368000c1e1900 */
[----:B------:R1:W5:Y:S04]  /*2070*/  LDG.E R48, desc[UR6][R48.64] ;  /* 0x0000000630307981 */ /* 0x000368000c1e1900 */
[----:B------:R1:W5:Y:S04]  /*2080*/  LDG.E R46, desc[UR6][R46.64] ;  /* 0x000000062e2e7981 */ /* 0x000368000c1e1900 */
[----:B------:R1:W5:Y:S02]  /*2090*/  LDG.E R50, desc[UR6][R50.64] ;  /* 0x0000000632327981 */ /* 0x000364000c1e1900 */
.L_x_40:
[----:B------:R-:W-:Y:S05]  /*20a0*/  BSYNC.RECONVERGENT B0 ;  /* 0x0000000000007941 */ /* 0x000fea0003800200 */
.L_x_39:
[----:B-1----:R-:W-:Y:S01]  /*20b0*/  HFMA2 R25, -RZ, RZ, 1.640625, 6892 ;  /* 0x3e906ebbff197431 */ /* 0x002fe200000001ff */
[----:B------:R-:W-:Y:S04]  /*20c0*/  BSSY.RECONVERGENT B0, `(.L_x_41) ;  /* 0x0000065000007945 */ /* 0x000fe80003800200 */
[-C--:B-----5:R-:W-:Y:S01]  /*20d0*/  FFMA R174, R8, R25.reuse, 0.5 ;  /* 0x3f00000008ae7423 */ /* 0x0a0fe20000000019 */
[-C--:B------:R-:W-:Y:S01]  /*20e0*/  FFMA R24, R10, R25.reuse, 0.5 ;  /* 0x3f0000000a187423 */ /* 0x080fe20000000019 */
[----:B------:R-:W-:Y:S01]  /*20f0*/  FFMA R176, R22, R25, 0.5 ;  /* 0x3f00000016b07423 */ /* 0x000fe20000000019 */
[----:B------:R-:W-:Y:S06]  /*2100*/  @!P0 BRA `(.L_x_42) ;  /* 0x0000000400808947 */ /* 0x000fec0003800000 */
[----:B------:R-:W-:Y:S01]  /*2110*/  FMUL R25, R166, 0.48860251903533935547 ;  /* 0x3efa2a1ca6197820 */ /* 0x000fe20000400000 */
[----:B------:R-:W-:Y:S01]  /*2120*/  ISETP.NE.AND P0, PT, R153, 0x1, PT ;  /* 0x000000019900780c */ /* 0x000fe20003f05270 */
[----:B------:R-:W-:Y:S01]  /*2130*/  FMUL R8, R165, -0.48860251903533935547 ;  /* 0xbefa2a1ca5087820 */ /* 0x000fe20000400000 */
[----:B------:R-:W-:Y:S01]  /*2140*/  FMUL R22, R168, 0.48860251903533935547 ;  /* 0x3efa2a1ca8167820 */ /* 0x000fe20000400000 */
[-C--:B------:R-:W-:Y:S01]  /*2150*/  FMUL R36, R36, R25.reuse ;  /* 0x0000001924247220 */ /* 0x080fe20000400000 */
[-C--:B------:R-:W-:Y:S01]  /*2160*/  FMUL R60, R60, R25.reuse ;  /* 0x000000193c3c7220 */ /* 0x080fe20000400000 */
[----:B------:R-:W-:Y:S02]  /*2170*/  FMUL R10, R61, R25 ;  /* 0x000000193d0a7220 */ /* 0x000fe40000400000 */
[-C--:B------:R-:W-:Y:S01]  /*2180*/  FFMA R33, R33, R8.reuse, R36 ;  /* 0x0000000821217223 */ /* 0x080fe20000000024 */
[-C--:B------:R-:W-:Y:S01]  /*2190*/  FFMA R60, R35, R8.reuse, R60 ;  /* 0x00000008233c7223 */ /* 0x080fe2000000003c */
[----:B------:R-:W-:-:S02]  /*21a0*/  FFMA R39, R39, R8, R10 ;  /* 0x0000000827277223 */ /* 0x000fc4000000000a */
[-C--:B------:R-:W-:Y:S01]  /*21b0*/  FFMA R33, R62, -R22.reuse, R33 ;  /* 0x800000163e217223 */ /* 0x080fe20000000021 */
[-C--:B------:R-:W-:Y:S01]  /*21c0*/  FFMA R63, R63, -R22.reuse, R60 ;  /* 0x800000163f3f7223 */ /* 0x080fe2000000003c */
[----:B------:R-:W-:Y:S02]  /*21d0*/  FFMA R39, R64, -R22, R39 ;  /* 0x8000001640277223 */ /* 0x000fe40000000027 */
[----:B------:R-:W-:Y:S01]  /*21e0*/  FADD R174, R174, R33 ;  /* 0x00000021aeae7221 */ /* 0x000fe20000000000 */
[----:B------:R-:W-:Y:S01]  /*21f0*/  FADD R24, R24, R63 ;  /* 0x0000003f18187221 */ /* 0x000fe20000000000 */
[----:B------:R-:W-:Y:S01]  /*2200*/  FADD R176, R176, R39 ;  /* 0x00000027b0b07221 */ /* 0x000fe20000000000 */
[----:B------:R-:W-:Y:S06]  /*2210*/  @!P0 BRA `(.L_x_42) ;  /* 0x00000004003c8947 */ /* 0x000fec0003800000 */
[-C--:B------:R-:W-:Y:S01]  /*2220*/  FMUL R39, R166, R166.reuse ;  /* 0x000000a6a6277220 */ /* 0x080fe20000400000 */
[----:B------:R-:W-:Y:S01]  /*2230*/  FMUL R22, R165, R166 ;  /* 0x000000a6a5167220 */ /* 0x000fe20000400000 */
[C---:B------:R-:W-:Y:S01]  /*2240*/  FMUL R8, R168.reuse, R168 ;  /* 0x000000a8a8087220 */ /* 0x040fe20000400000 */
[-C--:B------:R-:W-:Y:S01]  /*2250*/  FMUL R10, R168, R165.reuse ;  /* 0x000000a5a80a7220 */ /* 0x080fe20000400000 */
[----:B------:R-:W-:Y:S01]  /*2260*/  FADD R41, R39, R39 ;  /* 0x0000002727297221 */ /* 0x000fe20000000000 */
[----:B------:R-:W-:Y:S01]  /*2270*/  FMUL R22, R22, -1.0925484895706176758 ;  /* 0xbf8bd8a116167820 */ /* 0x000fe20000400000 */
[----:B------:R-:W-:Y:S01]  /*2280*/  FMUL R25, R165, R165 ;  /* 0x000000a5a5197220 */ /* 0x000fe20000400000 */
[----:B------:R-:W-:Y:S01]  /*2290*/  FMUL R33, R10, 1.0925484895706176758 ;  /* 0x3f8bd8a10a217820 */ /* 0x000fe20000400000 */
[----:B------:R-:W-:Y:S01]  /*22a0*/  FADD R36, -R8, R41 ;  /* 0x0000002908247221 */ /* 0x000fe20000000100 */
[-C--:B------:R-:W-:Y:S01]  /*22b0*/  FMUL R65, R65, R22.reuse ;  /* 0x0000001641417220 */ /* 0x080fe20000400000 */
[-C--:B------:R-:W-:Y:S01]  /*22c0*/  FMUL R35, R66, R22.reuse ;  /* 0x0000001642237220 */ /* 0x080fe20000400000 */
[----:B------:R-:W-:Y:S01]  /*22d0*/  FMUL R22, R67, R22 ;  /* 0x0000001643167220 */ /* 0x000fe20000400000 */
[----:B------:R-:W-:Y:S01]  /*22e0*/  FADD R36, -R25, R36 ;  /* 0x0000002419247221 */ /* 0x000fe20000000100 */
[-C--:B------:R-:W-:Y:S01]  /*22f0*/  FFMA R65, R32, R33.reuse, R65 ;  /* 0x0000002120417223 */ /* 0x080fe20000000041 */
[----:B------:R-:W-:Y:S01]  /*2300*/  FMUL R32, R168, R166 ;  /* 0x000000a6a8207220 */ /* 0x000fe20000400000 */
[-C--:B------:R-:W-:Y:S01]  /*2310*/  FFMA R35, R34, R33.reuse, R35 ;  /* 0x0000002122237223 */ /* 0x080fe20000000023 */
[----:B------:R-:W-:Y:S01]  /*2320*/  FMUL R36, R36, 0.3153915703296661377 ;  /* 0x3ea17b0124247820 */ /* 0x000fe20000400000 */
[----:B------:R-:W-:Y:S01]  /*2330*/  FFMA R22, R37, R33, R22 ;  /* 0x0000002125167223 */ /* 0x000fe20000000016 */
[----:B------:R-:W-:Y:S01]  /*2340*/  ISETP.GE.U32.AND P0, PT, R153, 0x3, PT ;  /* 0x000000039900780c */ /* 0x000fe20003f06070 */
[----:B------:R-:W-:Y:S01]  /*2350*/  FMUL R32, R32, -1.0925484895706176758 ;  /* 0xbf8bd8a120207820 */ /* 0x000fe20000400000 */
[-C--:B------:R-:W-:Y:S01]  /*2360*/  FFMA R65, R38, R36.reuse, R65 ;  /* 0x0000002426417223 */ /* 0x080fe20000000041 */
[----:B------:R-:W-:Y:S01]  /*2370*/  FADD R33, R8, -R25 ;  /* 0x8000001908217221 */ /* 0x000fe20000000000 */
[-C--:B------:R-:W-:Y:S01]  /*2380*/  FFMA R35, R68, R36.reuse, R35 ;  /* 0x0000002444237223 */ /* 0x080fe20000000023 */
[----:B------:R-:W-:Y:S01]  /*2390*/  FFMA R22, R69, R36, R22 ;  /* 0x0000002445167223 */ /* 0x000fe20000000016 */
[-C--:B------:R-:W-:Y:S01]  /*23a0*/  FFMA R26, R26, R32.reuse, R65 ;  /* 0x000000201a1a7223 */ /* 0x080fe20000000041 */
[----:B------:R-:W-:Y:S01]  /*23b0*/  FMUL R34, R33, 0.54627424478530883789 ;  /* 0x3f0bd8a121227820 */ /* 0x000fe20000400000 */
[-C--:B------:R-:W-:Y:S01]  /*23c0*/  FFMA R70, R70, R32.reuse, R35 ;  /* 0x0000002046467223 */ /* 0x080fe20000000023 */
[----:B------:R-:W-:-:S02]  /*23d0*/  FFMA R71, R71, R32, R22 ;  /* 0x0000002047477223 */ /* 0x000fc40000000016 */
[-C--:B------:R-:W-:Y:S01]  /*23e0*/  FFMA R23, R23, R34.reuse, R26 ;  /* 0x0000002217177223 */ /* 0x080fe2000000001a */
[-C--:B------:R-:W-:Y:S01]  /*23f0*/  FFMA R27, R27, R34.reuse, R70 ;  /* 0x000000221b1b7223 */ /* 0x080fe20000000046 */
[----:B------:R-:W-:Y:S02]  /*2400*/  FFMA R71, R28, R34, R71 ;  /* 0x000000221c477223 */ /* 0x000fe40000000047 */
[----:B------:R-:W-:Y:S01]  /*2410*/  FADD R174, R174, R23 ;  /* 0x00000017aeae7221 */ /* 0x000fe20000000000 */
[----:B------:R-:W-:Y:S01]  /*2420*/  FADD R24, R24, R27 ;  /* 0x0000001b18187221 */ /* 0x000fe20000000000 */
[----:B------:R-:W-:Y:S01]  /*2430*/  FADD R176, R176, R71 ;  /* 0x00000047b0b07221 */ /* 0x000fe20000000000 */
[----:B------:R-:W-:Y:S06]  /*2440*/  @!P0 BRA `(.L_x_42) ;  /* 0x0000000000b08947 */ /* 0x000fec0003800000 */
[----:B------:R-:W-:Y:S01]  /*2450*/  FMUL R27, R10, 2.8906114101409912109 ;  /* 0x4038ffc70a1b7820 */ /* 0x000fe20000400000 */
[----:B------:R-:W-:Y:S01]  /*2460*/  FMUL R23, R165, -0.59004360437393188477 ;  /* 0xbf170d19a5177820 */ /* 0x000fe20000400000 */
[----:B------:R-:W-:Y:S01]  /*2470*/  FFMA R26, R8, 3, -R25 ;  /* 0x40400000081a7823 */ /* 0x000fe20000000819 */
[--C-:B------:R-:W-:Y:S01]  /*2480*/  FFMA R22, R39, 4, -R8.reuse ;  /* 0x4080000027167823 */ /* 0x100fe20000000808 */
[----:B------:R-:W-:Y:S01]  /*2490*/  FMUL R27, R166, R27 ;  /* 0x0000001ba61b7220 */ /* 0x000fe20000400000 */
[----:B------:R-:W-:Y:S01]  /*24a0*/  FFMA R10, R8, -3, R41 ;  /* 0xc0400000080a7823 */ /* 0x000fe20000000029 */
[----:B------:R-:W-:Y:S01]  /*24b0*/  FFMA R35, R25, -3, R8 ;  /* 0xc040000019237823 */ /* 0x000fe20000000008 */
[----:B------:R-:W-:Y:S01]  /*24c0*/  FMUL R8, R166, 1.4453057050704956055 ;  /* 0x3fb8ffc7a6087820 */ /* 0x000fe20000400000 */
[----:B------:R-:W-:Y:S01]  /*24d0*/  FMUL R26, R23, R26 ;  /* 0x0000001a171a7220 */ /* 0x000fe20000400000 */
[----:B------:R-:W-:Y:S01]  /*24e0*/  FADD R22, -R25, R22 ;  /* 0x0000001619167221 */ /* 0x000fe20000000100 */
[----:B------:R-:W-:Y:S01]  /*24f0*/  FMUL R23, R165, -0.45704579353332519531 ;  /* 0xbeea01e8a5177820 */ /* 0x000fe20000400000 */
[-C--:B------:R-:W-:Y:S01]  /*2500*/  FMUL R74, R74, R27.reuse ;  /* 0x0000001b4a4a7220 */ /* 0x080fe20000400000 */
[-C--:B------:R-:W-:Y:S01]  /*2510*/  FMUL R75, R75, R27.reuse ;  /* 0x0000001b4b4b7220 */ /* 0x080fe20000400000 */
[----:B------:R-:W-:Y:S01]  /*2520*/  FMUL R76, R76, R27 ;  /* 0x0000001b4c4c7220 */ /* 0x000fe20000400000 */
[----:B------:R-:W-:Y:S01]  /*2530*/  FMUL R33, R33, R8 ;  /* 0x0000000821217220 */ /* 0x000fe20000400000 */
[----:B------:R-:W-:Y:S01]  /*2540*/  FFMA R25, R25, -3, R10 ;  /* 0xc040000019197823 */ /* 0x000fe2000000000a */
[----:B------:R-:W-:Y:S01]  /*2550*/  FMUL R8, R166, 0.37317633628845214844 ;  /* 0x3ebf10f8a6087820 */ /* 0x000fe20000400000 */
[-C--:B------:R-:W-:Y:S01]  /*2560*/  FFMA R31, R31, R26.reuse, R74 ;  /* 0x0000001a1f1f7223 */ /* 0x080fe2000000004a */
[----:B------:R-:W-:Y:S01]  /*2570*/  FMUL R23, R22, R23 ;  /* 0x0000001716177220 */ /* 0x000fe20000400000 */
[-C--:B------:R-:W-:Y:S01]  /*2580*/  FFMA R72, R72, R26.reuse, R75 ;  /* 0x0000001a48487223 */ /* 0x080fe2000000004b */
[----:B------:R-:W-:Y:S01]  /*2590*/  FFMA R73, R73, R26, R76 ;  /* 0x0000001a49497223 */ /* 0x000fe2000000004c */
[----:B------:R-:W-:Y:S01]  /*25a0*/  FMUL R8, R8, R25 ;  /* 0x0000001908087220 */ /* 0x000fe20000400000 */
[----:B------:R-:W-:Y:S01]  /*25b0*/  FMUL R25, R168, -0.45704579353332519531 ;  /* 0xbeea01e8a8197820 */ /* 0x000fe20000400000 */
[-C--:B------:R-:W-:Y:S01]  /*25c0*/  FFMA R30, R30, R23.reuse, R31 ;  /* 0x000000171e1e7223 */ /* 0x080fe2000000001f */
[-C--:B------:R-:W-:Y:S01]  /*25d0*/  FFMA R77, R77, R23.reuse, R72 ;  /* 0x000000174d4d7223 */ /* 0x080fe20000000048 */
[----:B------:R-:W-:Y:S01]  /*25e0*/  FFMA R73, R78, R23, R73 ;  /* 0x000000174e497223 */ /* 0x000fe20000000049 */
[----:B------:R-:W-:Y:S01]  /*25f0*/  FMUL R25, R22, R25 ;  /* 0x0000001916197220 */ /* 0x000fe20000400000 */
[-C--:B------:R-:W-:Y:S01]  /*2600*/  FFMA R9, R9, R8.reuse, R30 ;  /* 0x0000000809097223 */ /* 0x080fe2000000001e */
[-C--:B------:R-:W-:Y:S01]  /*2610*/  FFMA R77, R52, R8.reuse, R77 ;  /* 0x00000008344d7223 */ /* 0x080fe2000000004d */
[----:B------:R-:W-:Y:S01]  /*2620*/  FFMA R73, R40, R8, R73 ;  /* 0x0000000828497223 */ /* 0x000fe20000000049 */
[----:B------:R-:W-:Y:S01]  /*2630*/  FMUL R8, R168, -0.59004360437393188477 ;  /* 0xbf170d19a8087820 */ /* 0x000fe20000400000 */
[-C--:B------:R-:W-:Y:S01]  /*2640*/  FFMA R6, R6, R25.reuse, R9 ;  /* 0x0000001906067223 */ /* 0x080fe20000000009 */
[-C--:B------:R-:W-:Y:S01]  /*2650*/  FFMA R77, R54, R25.reuse, R77 ;  /* 0x00000019364d7223 */ /* 0x080fe2000000004d */
[----:B------:R-:W-:Y:S01]  /*2660*/  FFMA R73, R44, R25, R73 ;  /* 0x000000192c497223 */ /* 0x000fe20000000049 */
[----:B------:R-:W-:Y:S01]  /*2670*/  FMUL R8, R8, R35 ;  /* 0x0000002308087220 */ /* 0x000fe20000400000 */
[-C--:B------:R-:W-:Y:S01]  /*2680*/  FFMA R6, R29, R33.reuse, R6 ;  /* 0x000000211d067223 */ /* 0x080fe20000000006 */
[-C--:B------:R-:W-:Y:S01]  /*2690*/  FFMA R77, R42, R33.reuse, R77 ;  /* 0x000000212a4d7223 */ /* 0x080fe2000000004d */
[----:B------:R-:W-:-:S02]  /*26a0*/  FFMA R73, R48, R33, R73 ;  /* 0x0000002130497223 */ /* 0x000fc40000000049 */
[-C--:B------:R-:W-:Y:S01]  /*26b0*/  FFMA R7, R7, R8.reuse, R6 ;  /* 0x0000000807077223 */ /* 0x080fe20000000006 */
[-C--:B------:R-:W-:Y:S01]  /*26c0*/  FFMA R77, R46, R8.reuse, R77 ;  /* 0x000000082e4d7223 */ /* 0x080fe2000000004d */
[----:B------:R-:W-:Y:S02]  /*26d0*/  FFMA R73, R50, R8, R73 ;  /* 0x0000000832497223 */ /* 0x000fe40000000049 */
[----:B------:R-:W-:Y:S01]  /*26e0*/  FADD R174, R174, R7 ;  /* 0x00000007aeae7221 */ /* 0x000fe20000000000 */
[----:B------:R-:W-:Y:S01]  /*26f0*/  FADD R24, R24, R77 ;  /* 0x0000004d18187221 */ /* 0x000fe20000000000 */
[----:B------:R-:W-:-:S07]  /*2700*/  FADD R176, R176, R73 ;  /* 0x00000049b0b07221 */ /* 0x000fce0000000000 */
.L_x_42:
[----:B------:R-:W-:Y:S05]  /*2710*/  BSYNC.RECONVERGENT B0 ;  /* 0x0000000000007941 */ /* 0x000fea0003800200 */
.L_x_41:
[C---:B------:R-:W-:Y:S01]  /*2720*/  FMUL R9, R165.reuse, R18 ;  /* 0x00000012a5097220 */ /* 0x040fe20000400000 */
[-C--:B------:R-:W-:Y:S01]  /*2730*/  FMUL R6, R166, R21.reuse ;  /* 0x00000015a6067220 */ /* 0x080fe20000400000 */
[-C--:B------:R-:W-:Y:S01]  /*2740*/  FMUL R7, R168, R20.reuse ;  /* 0x00000014a8077220 */ /* 0x080fe20000400000 */
[----:B------:R-:W-:Y:S01]  /*2750*/  FADD R17, R164, -R17 ;  /* 0x80000011a4117221 */ /* 0x000fe20000000000 */
[----:B------:R-:W-:Y:S01]  /*2760*/  FFMA R9, R168, R21, -R9 ;  /* 0x00000015a8097223 */ /* 0x000fe20000000809 */
[----:B------:R-:W-:Y:S01]  /*2770*/  FFMA R6, R165, R20, -R6 ;  /* 0x00000014a5067223 */ /* 0x000fe20000000806 */
[----:B------:R-:W-:Y:S01]  /*2780*/  FFMA R7, R166, R18, -R7 ;  /* 0x00000012a6077223 */ /* 0x000fe20000000807 */
[----:B------:R-:W-:Y:S01]  /*2790*/  FADD R19, R162, -R19 ;  /* 0x80000013a2137221 */ /* 0x000fe20000000000 */
[----:B------:R-:W-:Y:S01]  /*27a0*/  FADD R23, R9, R9 ;  /* 0x0000000909177221 */ /* 0x000fe20000000000 */
[----:B------:R-:W-:Y:S01]  /*27b0*/  FADD R9, R6, R6 ;  /* 0x0000000606097221 */ /* 0x000fe20000000000 */
[----:B------:R-:W-:Y:S01]  /*27c0*/  FADD R7, R7, R7 ;  /* 0x0000000707077221 */ /* 0x000fe20000000000 */
[----:B------:R-:W-:Y:S01]  /*27d0*/  BSSY.RECONVERGENT B0, `(.L_x_43) ;  /* 0x0000032000007945 */ /* 0x000fe20003800200 */
[C---:B------:R-:W-:Y:S01]  /*27e0*/  FMUL R25, R21.reuse, R23 ;  /* 0x0000001715197220 */ /* 0x040fe20000400000 */
[-C--:B------:R-:W-:Y:S01]  /*27f0*/  FMUL R27, R20, R9.reuse ;  /* 0x00000009141b7220 */ /* 0x080fe20000400000 */
[----:B------:R-:W-:Y:S01]  /*2800*/  FFMA R8, R16, R9, R168 ;  /* 0x0000000910087223 */ /* 0x000fe200000000a8 */
[-C--:B------:R-:W-:Y:S01]  /*2810*/  FMUL R10, R18, R7.reuse ;  /* 0x00000007120a7220 */ /* 0x080fe20000400000 */
[-C--:B------:R-:W-:Y:S01]  /*2820*/  FFMA R25, R20, R7.reuse, -R25 ;  /* 0x0000000714197223 */ /* 0x080fe20000000819 */
[----:B------:R-:W-:Y:S01]  /*2830*/  FFMA R7, R16, R7, R165 ;  /* 0x0000000710077223 */ /* 0x000fe200000000a5 */
[----:B------:R-:W-:Y:S01]  /*2840*/  FFMA R6, R18, R23, -R27 ;  /* 0x0000001712067223 */ /* 0x000fe2000000081b */
[----:B------:R-:W-:Y:S01]  /*2850*/  FFMA R27, R21, R9, -R10 ;  /* 0x00000009151b7223 */ /* 0x000fe2000000080a */
[----:B------:R-:W-:Y:S01]  /*2860*/  FADD R8, R8, R25 ;  /* 0x0000001908087221 */ /* 0x000fe20000000000 */
[----:B------:R-:W-:Y:S01]  /*2870*/  FFMA R10, R16, R23, R166 ;  /* 0x00000017100a7223 */ /* 0x000fe200000000a6 */
[----:B------:R-:W-:Y:S01]  /*2880*/  FADD R9, R7, R6 ;  /* 0x0000000607097221 */ /* 0x000fe20000000000 */
[----:B------:R-:W-:Y:S01]  /*2890*/  FADD R7, R163, -R0 ;  /* 0x80000000a3077221 */ /* 0x000fe20000000000 */
[----:B------:R-:W-:Y:S01]  /*28a0*/  FFMA R6, R8, R8, RZ ;  /* 0x0000000808067223 */ /* 0x000fe200000000ff */
[----:B------:R-:W-:Y:S01]  /*28b0*/  FADD R10, R10, R27 ;  /* 0x0000001b0a0a7221 */ /* 0x000fe20000000000 */
[----:B------:R-:W-:Y:S01]  /*28c0*/  FMUL R25, R20, R17 ;  /* 0x0000001114197220 */ /* 0x000fe20000400000 */
[----:B------:R-:W-:Y:S01]  /*28d0*/  FMUL R23, R21, R19 ;  /* 0x0000001315177220 */ /* 0x000fe20000400000 */
[----:B------:R-:W-:Y:S01]  /*28e0*/  FFMA R27, R9, R9, R6 ;  /* 0x00000009091b7223 */ /* 0x000fe20000000006 */
[C---:B------:R-:W-:Y:S01]  /*28f0*/  FMUL R0, R18.reuse, R7 ;  /* 0x0000000712007220 */ /* 0x040fe20000400000 */
[----:B------:R-:W-:Y:S01]  /*2900*/  FFMA R25, R18, R19, -R25 ;  /* 0x0000001312197223 */ /* 0x000fe20000000819 */
[----:B------:R-:W-:Y:S01]  /*2910*/  FFMA R23, R20, R7, -R23 ;  /* 0x0000000714177223 */ /* 0x000fe20000000817 */
[----:B------:R-:W-:Y:S01]  /*2920*/  FFMA R27, R10, R10, R27 ;  /* 0x0000000a0a1b7223 */ /* 0x000fe2000000001b */
[----:B------:R-:W-:Y:S01]  /*2930*/  FFMA R0, R21, R17, -R0 ;  /* 0x0000001115007223 */ /* 0x000fe20000000800 */
[----:B------:R-:W-:Y:S01]  /*2940*/  FADD R25, R25, R25 ;  /* 0x0000001919197221 */ /* 0x000fe20000000000 */
[----:B------:R-:W-:-:S02]  /*2950*/  FADD R23, R23, R23 ;  /* 0x0000001717177221 */ /* 0x000fc40000000000 */
[----:B------:R-:W-:Y:S01]  /*2960*/  FMNMX R236, R27, 1.0754944163277645694e-20, !PT ;  /* 0x1e4b27b81bec7809 */ /* 0x000fe20007800000 */
[----:B------:R-:W-:Y:S01]  /*2970*/  FADD R0, R0, R0 ;  /* 0x0000000000007221 */ /* 0x000fe20000000000 */
[C---:B------:R-:W-:Y:S01]  /*2980*/  FFMA R6, R16.reuse, R25, R7 ;  /* 0x0000001910067223 */ /* 0x040fe20000000007 */
[-C--:B------:R-:W-:Y:S01]  /*2990*/  FFMA R17, R16, R23.reuse, R17 ;  /* 0x0000001710117223 */ /* 0x080fe20000000011 */
[----:B------:R-:W-:Y:S01]  /*29a0*/  IADD3 R22, PT, PT, R236, -0xd000000, RZ ;  /* 0xf3000000ec167810 */ /* 0x000fe20007ffe0ff */
[----:B------:R0:W1:Y:S01]  /*29b0*/  MUFU.RSQ R29, R236 ;  /* 0x000000ec001d7308 */ /* 0x0000620000001400 */
[-C--:B------:R-:W-:Y:S01]  /*29c0*/  FFMA R7, R16, R0.reuse, R19 ;  /* 0x0000000010077223 */ /* 0x080fe20000000013 */
[----:B------:R-:W-:Y:S01]  /*29d0*/  FMUL R19, R21, R0 ;  /* 0x0000000015137220 */ /* 0x000fe20000400000 */
[----:B------:R-:W-:Y:S01]  /*29e0*/  ISETP.GT.U32.AND P0, PT, R22, 0x727fffff, PT ;  /* 0x727fffff1600780c */ /* 0x000fe20003f04070 */
[----:B------:R-:W-:Y:S01]  /*29f0*/  FMUL R27, R20, R23 ;  /* 0x00000017141b7220 */ /* 0x000fe20000400000 */
[-C--:B------:R-:W-:Y:S01]  /*2a00*/  FMUL R16, R18, R25.reuse ;  /* 0x0000001912107220 */ /* 0x080fe20000400000 */
[----:B------:R-:W-:-:S02]  /*2a10*/  FFMA R20, R20, R25, -R19 ;  /* 0x0000001914147223 */ /* 0x000fc40000000813 */
[----:B------:R-:W-:Y:S01]  /*2a20*/  FFMA R27, R18, R0, -R27 ;  /* 0x00000000121b7223 */ /* 0x000fe2000000081b */
[----:B------:R-:W-:Y:S01]  /*2a30*/  FFMA R16, R21, R23, -R16 ;  /* 0x0000001715107223 */ /* 0x000fe20000000810 */
[----:B------:R-:W-:Y:S02]  /*2a40*/  FADD R0, R17, R20 ;  /* 0x0000001411007221 */ /* 0x000fe40000000000 */
[----:B------:R-:W-:Y:S01]  /*2a50*/  FADD R6, R6, R27 ;  /* 0x0000001b06067221 */ /* 0x000fe20000000000 */
[----:B------:R-:W-:-:S03]  /*2a60*/  FADD R7, R7, R16 ;  /* 0x0000001007077221 */ /* 0x000fc60000000000 */
[----:B0-----:R-:W-:Y:S05]  /*2a70*/  @!P0 BRA `(.L_x_44) ;  /* 0x00000000000c8947 */ /* 0x001fea0003800000 */
[----:B------:R-:W-:-:S07]  /*2a80*/  MOV R22, 0x2aa0 ;  /* 0x00002aa000167802 */ /* 0x000fce0000000f00 */
[----:B-1----:R-:W-:Y:S05]  /*2a90*/  CALL.REL.NOINC `($__internal_3_$__cuda_sm20_sqrt_rn_f32_slowpath) ;  /* 0x000000e4009c7944 */ /* 0x002fea0003c00000 */
[----:B------:R-:W-:Y:S05]  /*2aa0*/  BRA `(.L_x_45) ;  /* 0x0000000000107947 */ /* 0x000fea0003800000 */
.L_x_44:
[----:B-1----:R-:W-:Y:S01]  /*2ab0*/  FMUL.FTZ R229, R236, R29 ;  /* 0x0000001dece57220 */ /* 0x002fe20000410000 */
[----:B------:R-:W-:-:S03]  /*2ac0*/  FMUL.FTZ R29, R29, 0.5 ;  /* 0x3f0000001d1d7820 */ /* 0x000fc60000410000 */
[----:B------:R-:W-:-:S04]  /*2ad0*/  FFMA R236, -R229, R229, R236 ;  /* 0x000000e5e5ec7223 */ /* 0x000fc800000001ec */
[----:B------:R-:W-:-:S07]  /*2ae0*/  FFMA R229, R236, R29, R229 ;  /* 0x0000001dece57223 */ /* 0x000fce00000000e5 */
.L_x_45:
[----:B------:R-:W-:Y:S05]  /*2af0*/  BSYNC.RECONVERGENT B0 ;  /* 0x0000000000007941 */ /* 0x000fea0003800200 */
.L_x_43:
        /* <DEDUP_REMOVED lines=12> */
[----:B------:R-:W-:Y:S02]  /*2bc0*/  MOV R22, R19 ;  /* 0x0000001300167202 */ /* 0x000fe40000000f00 */
[----:B------:R-:W-:-:S07]  /*2bd0*/  MOV R232, 0x2bf0 ;  /* 0x00002bf000e87802 */ /* 0x000fce0000000f00 */
[----:B------:R-:W-:Y:S05]  /*2be0*/  CALL.REL.NOINC `($__internal_4_$__cuda_sm3x_div_rn_noftz_f32_slowpath) ;  /* 0x000000e400a07944 */ /* 0x000fea0003c00000 */
.L_x_47:
[----:B------:R-:W-:Y:S05]  /*2bf0*/  BSYNC.RECONVERGENT B2 ;  /* 0x0000000000027941 */ /* 0x000fea0003800200 */
.L_x_46:
[----:B------:R-:W0:Y:S01]  /*2c00*/  MUFU.RCP R8, R19 ;  /* 0x0000001300087308 */ /* 0x000e220000001000 */
[----:B------:R-:W-:Y:S07]  /*2c10*/  BSSY.RECONVERGENT B2, `(.L_x_48) ;  /* 0x000000e000027945 */ /* 0x000fee0003800200 */
[----:B------:R-:W1:Y:S01]  /*2c20*/  FCHK P0, R9, R19 ;  /* 0x0000001309007302 */ /* 0x000e620000000000 */
[----:B0-----:R-:W-:-:S04]  /*2c30*/  FFMA R17, -R19, R8, 1 ;  /* 0x3f80000013117423 */ /* 0x001fc80000000108 */
[----:B------:R-:W-:Y:S01]  /*2c40*/  FFMA R21, R8, R17, R8 ;  /* 0x0000001108157223 */ /* 0x000fe20000000008 */
[----:B------:R-:W-:-:S03]  /*2c50*/  FMNMX R8, R22, 1.00000002004087734272e+20, PT ;  /* 0x60ad78ec16087809 */ /* 0x000fc60003800000 */
[----:B------:R-:W-:Y:S01]  /*2c60*/  FFMA R16, R9, R21, RZ ;  /* 0x0000001509107223 */ /* 0x000fe200000000ff */
[----:B------:R-:W-:-:S03]  /*2c70*/  FMNMX R8, R8, -1.00000002004087734272e+20, !PT ;  /* 0xe0ad78ec08087809 */ /* 0x000fc60007800000 */
[----:B------:R-:W-:-:S04]  /*2c80*/  FFMA R17, -R19, R16, R9 ;  /* 0x0000001013117223 */ /* 0x000fc80000000109 */
[----:B------:R-:W-:Y:S01]  /*2c90*/  FFMA R22, R21, R17, R16 ;  /* 0x0000001115167223 */ /* 0x000fe20000000010 */
[----:B-1----:R-:W-:Y:S06]  /*2ca0*/  @!P0 BRA `(.L_x_49) ;  /* 0x0000000000108947 */ /* 0x002fec0003800000 */
[----:B------:R-:W-:Y:S02]  /*2cb0*/  MOV R25, R9 ;  /* 0x0000000900197202 */ /* 0x000fe40000000f00 */
[----:B------:R-:W-:Y:S02]  /*2cc0*/  MOV R22, R19 ;  /* 0x0000001300167202 */ /* 0x000fe40000000f00 */
[----:B------:R-:W-:-:S07]  /*2cd0*/  MOV R232, 0x2cf0 ;  /* 0x00002cf000e87802 */ /* 0x000fce0000000f00 */
[----:B------:R-:W-:Y:S05]  /*2ce0*/  CALL.REL.NOINC `($__internal_4_$__cuda_sm3x_div_rn_noftz_f32_slowpath) ;  /* 0x000000e400607944 */ /* 0x000fea0003c00000 */
.L_x_49:
[----:B------:R-:W-:Y:S05]  /*2cf0*/  BSYNC.RECONVERGENT B2 ;  /* 0x0000000000027941 */ /* 0x000fea0003800200 */
.L_x_48:
        /* <DEDUP_REMOVED lines=15> */
.L_x_51:
[----:B------:R-:W-:Y:S05]  /*2df0*/  BSYNC.RECONVERGENT B2 ;  /* 0x0000000000027941 */ /* 0x000fea0003800200 */
.L_x_50:
[C---:B------:R-:W-:Y:S01]  /*2e00*/  FSETP.GEU.AND P0, PT, |R11|.reuse, 1.0754944163277645694e-20, PT ;  /* 0x1e4b27b80b00780b */ /* 0x040fe20003f0e200 */
[----:B------:R-:W-:Y:S03]  /*2e10*/  BSSY.RECONVERGENT B2, `(.L_x_52) ;  /* 0x0000010000027945 */ /* 0x000fe60003800200 */
[----:B------:R-:W-:-:S04]  /*2e20*/  FSEL R17, R11, 1.0754944163277645694e-20, P0 ;  /* 0x1e4b27b80b117808 */ /* 0x000fc80000000000 */
[----:B------:R-:W0:Y:S08]  /*2e30*/  MUFU.RCP R10, R17 ;  /* 0x00000011000a7308 */ /* 0x000e300000001000 */
        /* <DEDUP_REMOVED lines=13> */
.L_x_53:
[----:B------:R-:W-:Y:S05]  /*2f10*/  BSYNC.RECONVERGENT B2 ;  /* 0x0000000000027941 */ /* 0x000fea0003800200 */
.L_x_52:
        /* <DEDUP_REMOVED lines=17> */
.L_x_55:
[----:B------:R-:W-:Y:S05]  /*3030*/  BSYNC.RECONVERGENT B2 ;  /* 0x0000000000027941 */ /* 0x000fea0003800200 */
.L_x_54:
[----:B------:R-:W-:Y:S01]  /*3040*/  FSETP.GEU.AND P0, PT, |R14|, 1.0754944163277645694e-20, PT ;  /* 0x1e4b27b80e00780b */ /* 0x000fe20003f0e200 */
[----:B------:R-:W-:Y:S01]  /*3050*/  BSSY.RECONVERGENT B2, `(.L_x_56) ;  /* 0x0000010000027945 */ /* 0x000fe20003800200 */
[----:B------:R-:W-:Y:S02]  /*3060*/  FMNMX R22, R22, 1.00000002004087734272e+20, PT ;  /* 0x60ad78ec16167809 */ /* 0x000fe40003800000 */
[----:B------:R-:W-:Y:S02]  /*3070*/  FSEL R14, R14, 1.0754944163277645694e-20, P0 ;  /* 0x1e4b27b80e0e7808 */ /* 0x000fe40000000000 */
[----:B------:R-:W-:Y:S02]  /*3080*/  FMNMX R21, R22, -1.00000002004087734272e+20, !PT ;  /* 0xe0ad78ec16157809 */ /* 0x000fe40007800000 */
        /* <DEDUP_REMOVED lines=12> */
.L_x_57:
[----:B------:R-:W-:Y:S05]  /*3150*/  BSYNC.RECONVERGENT B2 ;  /* 0x0000000000027941 */ /* 0x000fea0003800200 */
.L_x_56:
        /* <DEDUP_REMOVED lines=15> */
.L_x_59:
[----:B------:R-:W-:Y:S05]  /*3250*/  BSYNC.RECONVERGENT B2 ;  /* 0x0000000000027941 */ /* 0x000fea0003800200 */
.L_x_58:
        /* <DEDUP_REMOVED lines=15> */
.L_x_61:
[----:B------:R-:W-:Y:S05]  /*3350*/  BSYNC.RECONVERGENT B2 ;  /* 0x0000000000027941 */ /* 0x000fea0003800200 */
.L_x_60:
        /* <DEDUP_REMOVED lines=15> */
.L_x_63:
[----:B------:R-:W-:Y:S05]  /*3450*/  BSYNC.RECONVERGENT B2 ;  /* 0x0000000000027941 */ /* 0x000fea0003800200 */
.L_x_62:
[----:B------:R-:W-:Y:S01]  /*3460*/  FMNMX R22, R22, 1.00000002004087734272e+20, PT ;  /* 0x60ad78ec16167809 */ /* 0x000fe20003800000 */
[----:B------:R-:W-:Y:S01]  /*3470*/  FFMA R6, R0, R0, RZ ;  /* 0x0000000000067223 */ /* 0x000fe200000000ff */
[----:B------:R-:W-:Y:S02]  /*3480*/  BSSY.RECONVERGENT B2, `(.L_x_64) ;  /* 0x0000015000027945 */ /* 0x000fe40003800200 */
[----:B------:R-:W-:Y:S01]  /*3490*/  FMNMX R23, R22, -1.00000002004087734272e+20, !PT ;  /* 0xe0ad78ec16177809 */ /* 0x000fe20007800000 */
[----:B------:R-:W-:-:S04]  /*34a0*/  FFMA R6, R17, R17, R6 ;  /* 0x0000001111067223 */ /* 0x000fc80000000006 */
[----:B------:R-:W-:Y:S01]  /*34b0*/  FFMA R10, R23, R23, R6 ;  /* 0x00000017170a7223 */ /* 0x000fe20000000006 */
[----:B------:R-:W-:-:S04]  /*34c0*/  FFMA R6, R11, R0, RZ ;  /* 0x000000000b067223 */ /* 0x000fc800000000ff */
[----:B------:R-:W-:Y:S01]  /*34d0*/  FSETP.GEU.AND P0, PT, |R10|, 1.0754944163277645694e-20, PT ;  /* 0x1e4b27b80a00780b */ /* 0x000fe20003f0e200 */
[----:B------:R-:W-:-:S03]  /*34e0*/  FFMA R6, R21, R17, R6 ;  /* 0x0000001115067223 */ /* 0x000fc60000000006 */
[----:B------:R-:W-:Y:S01]  /*34f0*/  FSEL R27, R10, 1.0754944163277645694e-20, P0 ;  /* 0x1e4b27b80a1b7808 */ /* 0x000fe20000000000 */
[----:B------:R-:W-:-:S03]  /*3500*/  FFMA R6, R19, R23, R6 ;  /* 0x0000001713067223 */ /* 0x000fc60000000006 */
[----:B------:R-:W0:Y:S08]  /*3510*/  MUFU.RCP R7, R27 ;  /* 0x0000001b00077308 */ /* 0x000e300000001000 */
[----:B------:R-:W1:Y:S01]  /*3520*/  FCHK P0, -R6, R27 ;  /* 0x0000001b06007302 */ /* 0x000e620000000100 */
[----:B0-----:R-:W-:-:S04]  /*3530*/  FFMA R8, -R27, R7, 1 ;  /* 0x3f8000001b087423 */ /* 0x001fc80000000107 */
[----:B------:R-:W-:-:S04]  /*3540*/  FFMA R7, R7, R8, R7 ;  /* 0x0000000807077223 */ /* 0x000fc80000000007 */
[----:B------:R-:W-:-:S04]  /*3550*/  FFMA R8, -R6, R7, RZ ;  /* 0x0000000706087223 */ /* 0x000fc800000001ff */
[----:B------:R-:W-:-:S04]  /*3560*/  FFMA R9, -R27, R8, -R6 ;  /* 0x000000081b097223 */ /* 0x000fc80000000906 */
[----:B------:R-:W-:Y:S01]  /*3570*/  FFMA R22, R7, R9, R8 ;  /* 0x0000000907167223 */ /* 0x000fe20000000008 */
[----:B-1----:R-:W-:Y:S06]  /*3580*/  @!P0 BRA `(.L_x_65) ;  /* 0x0000000000108947 */ /* 0x002fec0003800000 */
[----:B------:R-:W-:Y:S01]  /*3590*/  FADD R25, -R6, -RZ ;  /* 0x800000ff06197221 */ /* 0x000fe20000000100 */
[----:B------:R-:W-:Y:S02]  /*35a0*/  MOV R22, R27 ;  /* 0x0000001b00167202 */ /* 0x000fe40000000f00 */
[----:B------:R-:W-:-:S07]  /*35b0*/  MOV R232, 0x35d0 ;  /* 0x000035d000e87802 */ /* 0x000fce0000000f00 */
[----:B------:R-:W-:Y:S05]  /*35c0*/  CALL.REL.NOINC `($__internal_4_$__cuda_sm3x_div_rn_noftz_f32_slowpath) ;  /* 0x000000dc00287944 */ /* 0x000fea0003c00000 */
.L_x_65:
[----:B------:R-:W-:Y:S05]  /*35d0*/  BSYNC.RECONVERGENT B2 ;  /* 0x0000000000027941 */ /* 0x000fea0003800200 */
.L_x_64:
[----:B------:R-:W-:Y:S01]  /*35e0*/  FMNMX R22, R22, 1.00000002004087734272e+20, PT ;  /* 0x60ad78ec16167809 */ /* 0x000fe20003800000 */
[----:B------:R-:W-:Y:S03]  /*35f0*/  BSSY.RECONVERGENT B2, `(.L_x_66) ;  /* 0x000004c000027945 */ /* 0x000fe60003800200 */
[----:B------:R-:W-:-:S05]  /*3600*/  FMNMX R22, R22, -1.00000002004087734272e+20, !PT ;  /* 0xe0ad78ec16167809 */ /* 0x000fca0007800000 */
[-C--:B------:R-:W-:Y:S01]  /*3610*/  FFMA R0, R0, R22.reuse, R11 ;  /* 0x0000001600007223 */ /* 0x080fe2000000000b */
[-C--:B------:R-:W-:Y:S01]  /*3620*/  FFMA R7, R17, R22.reuse, R21 ;  /* 0x0000001611077223 */ /* 0x080fe20000000015 */
[----:B------:R-:W-:Y:S02]  /*3630*/  FFMA R22, R23, R22, R19 ;  /* 0x0000001617167223 */ /* 0x000fe40000000013 */
[----:B------:R-:W-:-:S04]  /*3640*/  FFMA R0, R0, R0, RZ ;  /* 0x0000000000007223 */ /* 0x000fc800000000ff */
[----:B------:R-:W-:Y:S01]  /*3650*/  FFMA R7, R7, R7, R0 ;  /* 0x0000000707077223 */ /* 0x000fe20000000000 */
[----:B------:R-:W-:-:S03]  /*3660*/  MOV R0, 0xbf800000 ;  /* 0xbf80000000007802 */ /* 0x000fc60000000f00 */
[----:B------:R-:W-:-:S04]  /*3670*/  FFMA R7, R22, R22, R7 ;  /* 0x0000001616077223 */ /* 0x000fc80000000007 */
[----:B------:R-:W-:-:S04]  /*3680*/  FADD R7, -R7, 1 ;  /* 0x3f80000007077421 */ /* 0x000fc80000000100 */
[----:B------:R-:W-:Y:S01]  /*3690*/  FMUL R236, R10, R7 ;  /* 0x000000070aec7220 */ /* 0x000fe20000400000 */
[----:B------:R-:W-:-:S04]  /*36a0*/  HFMA2 R7, -RZ, RZ, -1.875, 0 ;  /* 0xbf800000ff077431 */ /* 0x000fc800000001ff */
[----:B------:R-:W-:-:S13]  /*36b0*/  FSETP.GEU.AND P0, PT, R236, RZ, PT ;  /* 0x000000ffec00720b */ /* 0x000fda0003f0e000 */
[----:B------:R-:W-:Y:S05]  /*36c0*/  @!P0 BRA `(.L_x_67) ;  /* 0x0000000000f88947 */ /* 0x000fea0003800000 */
[----:B------:R-:W-:Y:S01]  /*36d0*/  FSETP.GEU.AND P0, PT, R236, 1.0754944163277645694e-20, PT ;  /* 0x1e4b27b8ec00780b */ /* 0x000fe20003f0e000 */
[----:B------:R-:W-:Y:S01]  /*36e0*/  FFMA R11, R11, R11, RZ ;  /* 0x0000000b0b0b7223 */ /* 0x000fe200000000ff */
[----:B------:R-:W-:Y:S01]  /*36f0*/  BSSY.RECONVERGENT B0, `(.L_x_68) ;  /* 0x0000013000007945 */ /* 0x000fe20003800200 */
[----:B------:R-:W-:Y:S02]  /*3700*/  MOV R7, RZ ;  /* 0x000000ff00077202 */ /* 0x000fe40000000f00 */
[----:B------:R-:W-:-:S04]  /*3710*/  FFMA R11, R21, R21, R11 ;  /* 0x00000015150b7223 */ /* 0x000fc8000000000b */
[----:B------:R-:W-:-:S04]  /*3720*/  FFMA R11, R19, R19, R11 ;  /* 0x00000013130b7223 */ /* 0x000fc8000000000b */
[----:B------:R-:W-:Y:S05]  /*3730*/  @!P0 BRA `(.L_x_69) ;  /* 0x0000000000388947 */ /* 0x000fea0003800000 */
[----:B------:R-:W-:Y:S01]  /*3740*/  IADD3 R0, PT, PT, R236, -0xd000000, RZ ;  /* 0xf3000000ec007810 */ /* 0x000fe20007ffe0ff */
[----:B------:R0:W1:Y:S01]  /*3750*/  MUFU.RSQ R9, R236 ;  /* 0x000000ec00097308 */ /* 0x0000620000001400 */
[----:B------:R-:W-:Y:S02]  /*3760*/  BSSY.RECONVERGENT B1, `(.L_x_69) ;  /* 0x000000b000017945 */ /* 0x000fe40003800200 */
[----:B------:R-:W-:-:S13]  /*3770*/  ISETP.GT.U32.AND P0, PT, R0, 0x727fffff, PT ;  /* 0x727fffff0000780c */ /* 0x000fda0003f04070 */
[----:B0-----:R-:W-:Y:S05]  /*3780*/  @!P0 BRA `(.L_x_70) ;  /* 0x0000000000108947 */ /* 0x001fea0003800000 */
[----:B------:R-:W-:-:S07]  /*3790*/  MOV R22, 0x37b0 ;  /* 0x000037b000167802 */ /* 0x000fce0000000f00 */
[----:B-1----:R-:W-:Y:S05]  /*37a0*/  CALL.REL.NOINC `($__internal_3_$__cuda_sm20_sqrt_rn_f32_slowpath) ;  /* 0x000000d800587944 */ /* 0x002fea0003c00000 */
[----:B------:R-:W-:Y:S01]  /*37b0*/  MOV R7, R229 ;  /* 0x000000e500077202 */ /* 0x000fe20000000f00 */
[----:B------:R-:W-:Y:S06]  /*37c0*/  BRA `(.L_x_71) ;  /* 0x0000000000107947 */ /* 0x000fec0003800000 */
.L_x_70:
[----:B-1----:R-:W-:Y:S01]  /*37d0*/  FMUL.FTZ R7, R236, R9 ;  /* 0x00000009ec077220 */ /* 0x002fe20000410000 */
[----:B------:R-:W-:-:S03]  /*37e0*/  FMUL.FTZ R8, R9, 0.5 ;  /* 0x3f00000009087820 */ /* 0x000fc60000410000 */
[----:B------:R-:W-:-:S04]  /*37f0*/  FFMA R0, -R7, R7, R236 ;  /* 0x0000000707007223 */ /* 0x000fc800000001ec */
[----:B------:R-:W-:-:S07]  /*3800*/  FFMA R7, R0, R8, R7 ;  /* 0x0000000800077223 */ /* 0x000fce0000000007 */
.L_x_71:
[----:B------:R-:W-:Y:S05]  /*3810*/  BSYNC.RECONVERGENT B1 ;  /* 0x0000000000017941 */ /* 0x000fea0003800200 */
.L_x_69:
[----:B------:R-:W-:Y:S05]  /*3820*/  BSYNC.RECONVERGENT B0 ;  /* 0x0000000000007941 */ /* 0x000fea0003800200 */
.L_x_68:
[----:B------:R-:W-:Y:S01]  /*3830*/  HFMA2 R0, -RZ, RZ, 1.875, 0 ;  /* 0x3f800000ff007431 */ /* 0x000fe200000001ff */
[C---:B------:R-:W-:Y:S01]  /*3840*/  FSETP.GT.AND P0, PT, R6.reuse, RZ, PT ;  /* 0x000000ff0600720b */ /* 0x040fe20003f04000 */
[----:B------:R-:W-:Y:S01]  /*3850*/  FADD R25, R11, -1 ;  /* 0xbf8000000b197421 */ /* 0x000fe20000000000 */
[----:B------:R-:W-:Y:S01]  /*3860*/  FSETP.NEU.AND P1, PT, R6, RZ, PT ;  /* 0x000000ff0600720b */ /* 0x000fe20003f2d000 */
[----:B------:R-:W-:Y:S01]  /*3870*/  BSSY.RECONVERGENT B3, `(.L_x_72) ;  /* 0x0000011000037945 */ /* 0x000fe20003800200 */
[----:B------:R-:W-:-:S04]  /*3880*/  FSEL R0, -R0, 1, P0 ;  /* 0x3f80000000007808 */ /* 0x000fc80000000100 */
[----:B------:R-:W-:-:S05]  /*3890*/  FSEL R9, R0, RZ, P1 ;  /* 0x000000ff00097208 */ /* 0x000fca0000800000 */
[----:B------:R-:W-:-:S05]  /*38a0*/  FFMA R8, R9, R7, -R6 ;  /* 0x0000000709087223 */ /* 0x000fca0000000806 */
[----:B------:R-:W-:-:S04]  /*38b0*/  FSETP.GEU.AND P0, PT, |R8|, 1.0754944163277645694e-20, PT ;  /* 0x1e4b27b80800780b */ /* 0x000fc80003f0e200 */
        /* <DEDUP_REMOVED lines=11> */
[----:B------:R-:W-:Y:S05]  /*3970*/  CALL.REL.NOINC `($__internal_4_$__cuda_sm3x_div_rn_noftz_f32_slowpath) ;  /* 0x000000d8003c7944 */ /* 0x000fea0003c00000 */
.L_x_73:
[----:B------:R-:W-:Y:S05]  /*3980*/  BSYNC.RECONVERGENT B3 ;  /* 0x0000000000037941 */ /* 0x000fea0003800200 */
.L_x_72:
[----:B------:R-:W0:Y:S01]  /*3990*/  MUFU.RCP R0, R27 ;  /* 0x0000001b00007308 */ /* 0x000e220000001000 */
[----:B------:R-:W-:Y:S01]  /*39a0*/  FMNMX R22, R22, 1.00000002004087734272e+20, PT ;  /* 0x60ad78ec16167809 */ /* 0x000fe20003800000 */
[----:B------:R-:W-:Y:S06]  /*39b0*/  BSSY.RECONVERGENT B3, `(.L_x_74) ;  /* 0x000000d000037945 */ /* 0x000fec0003800200 */
[----:B------:R-:W1:Y:S01]  /*39c0*/  FCHK P0, R8, R27 ;  /* 0x0000001b08007302 */ /* 0x000e620000000000 */
[----:B0-----:R-:W-:-:S04]  /*39d0*/  FFMA R7, -R27, R0, 1 ;  /* 0x3f8000001b077423 */ /* 0x001fc80000000100 */
[----:B------:R-:W-:Y:S01]  /*39e0*/  FFMA R0, R0, R7, R0 ;  /* 0x0000000700007223 */ /* 0x000fe20000000000 */
[----:B------:R-:W-:-:S03]  /*39f0*/  FMNMX R7, R22, -1.00000002004087734272e+20, !PT ;  /* 0xe0ad78ec16077809 */ /* 0x000fc60007800000 */
        /* <DEDUP_REMOVED lines=8> */
.L_x_75:
[----:B------:R-:W-:Y:S05]  /*3a80*/  BSYNC.RECONVERGENT B3 ;  /* 0x0000000000037941 */ /* 0x000fea0003800200 */
.L_x_74:
[----:B------:R-:W-:-:S04]  /*3a90*/  FMNMX R22, R22, 1.00000002004087734272e+20, PT ;  /* 0x60ad78ec16167809 */ /* 0x000fc80003800000 */
[----:B------:R-:W-:-:S07]  /*3aa0*/  FMNMX R0, R22, -1.00000002004087734272e+20, !PT ;  /* 0xe0ad78ec16007809 */ /* 0x000fce0007800000 */
.L_x_67:
[----:B------:R-:W-:Y:S05]  /*3ab0*/  BSYNC.RECONVERGENT B2 ;  /* 0x0000000000027941 */ /* 0x000fea0003800200 */
.L_x_66:
[----:B------:R-:W-:Y:S01]  /*3ac0*/  LOP3.LUT R6, R151, 0x1, RZ, 0xc0, !PT ;  /* 0x0000000197067812 */ /* 0x000fe200078ec0ff */
[----:B------:R-:W0:Y:S01]  /*3ad0*/  LDCU UR42, c[0x0][0x47c] ;  /* 0x00008f80ff2a77ac */ /* 0x000e220008000800 */
[----:B------:R-:W-:Y:S01]  /*3ae0*/  ISETP.GE.AND P1, PT, R13, 0x1, PT ;  /* 0x000000010d00780c */ /* 0x000fe20003f26270 */
[----:B------:R-:W-:Y:S01]  /*3af0*/  BSSY B3, `(.L_x_76) ;  /* 0x0000d1a000037945 */ /* 0x000fe20003800000 */
[----:B------:R-:W-:Y:S01]  /*3b00*/  ISETP.NE.U32.AND P0, PT, R6, 0x1, PT ;  /* 0x000000010600780c */ /* 0x000fe20003f05070 */
[----:B------:R-:W1:Y:S01]  /*3b10*/  LDCU UR39, c[0x0][0x580] ;  /* 0x0000b000ff2777ac */ /* 0x000e620008000800 */
[C---:B------:R-:W-:Y:S02]  /*3b20*/  FMNMX R183, R0.reuse, R7, PT ;  /* 0x0000000700b77209 */ /* 0x040fe40003800000 */
[----:B------:R-:W-:Y:S02]  /*3b30*/  CS2R R180, SRZ ;  /* 0x0000000000b47805 */ /* 0x000fe4000001ff00 */
[----:B------:R-:W-:Y:S01]  /*3b40*/  CS2R R178, SRZ ;  /* 0x0000000000b27805 */ /* 0x000fe2000001ff00 */
[----:B------:R-:W2:Y:S01]  /*3b50*/  LDCU UR35, c[0x0][0x5b8] ;  /* 0x0000b700ff2377ac */ /* 0x000ea20008000800 */
[----:B------:R-:W-:Y:S01]  /*3b60*/  FSEL R177, R15, -R15, !P0 ;  /* 0x8000000f0fb17208 */ /* 0x000fe20004000000 */
[----:B------:R-:W3:Y:S01]  /*3b70*/  LDCU UR38, c[0x0][0x8c0] ;  /* 0x00011800ff2677ac */ /* 0x000ee20008000800 */
[----:B------:R-:W4:Y:S03]  /*3b80*/  LDCU UR32, c[0x0][0x698] ;  /* 0x0000d300ff2077ac */ /* 0x000f260008000800 */
[----:B------:R-:W-:Y:S01]  /*3b90*/  @P0 FMNMX R183, R0, R7, !PT ;  /* 0x0000000700b70209 */ /* 0x000fe20007800000 */
[----:B------:R-:W0:Y:S01]  /*3ba0*/  LDCU UR33, c[0x0][0x6d0] ;  /* 0x0000da00ff2177ac */ /* 0x000e220008000800 */
[----:B------:R-:W0:Y:S01]  /*3bb0*/  LDCU UR34, c[0x0][0x820] ;  /* 0x00010400ff2277ac */ /* 0x000e220008000800 */
[----:B------:R-:W0:Y:S01]  /*3bc0*/  LDCU.64 UR40, c[0x0][0x510] ;  /* 0x0000a200ff2877ac */ /* 0x000e220008000a00 */
[----:B------:R-:W0:Y:S01]  /*3bd0*/  LDCU.64 UR36, c[0x0][0x428] ;  /* 0x00008500ff2477ac */ /* 0x000e220008000a00 */
[----:B------:R-:W0:Y:S01]  /*3be0*/  LDCU.64 UR24, c[0x0][0x5f0] ;  /* 0x0000be00ff1877ac */ /* 0x000e220008000a00 */
[----:B------:R-:W0:Y:S01]  /*3bf0*/  LDCU.64 UR26, c[0x0][0x5e8] ;  /* 0x0000bd00ff1a77ac */ /* 0x000e220008000a00 */
[----:B------:R-:W0:Y:S01]  /*3c00*/  LDCU.64 UR28, c[0x0][0x660] ;  /* 0x0000cc00ff1c77ac */ /* 0x000e220008000a00 */
[----:B------:R-:W0:Y:S01]  /*3c10*/  LDCU.64 UR30, c[0x0][0x658] ;  /* 0x0000cb00ff1e77ac */ /* 0x000e220008000a00 */
[----:B------:R-:W0:Y:S01]  /*3c20*/  LDCU.128 UR8, c[0x0][0x620] ;  /* 0x0000c400ff0877ac */ /* 0x000e220008000c00 */
[----:B------:R-:W0:Y:S01]  /*3c30*/  LDCU.128 UR12, c[0x0][0x770] ;  /* 0x0000ee00ff0c77ac */ /* 0x000e220008000c00 */
[----:B-1----:R-:W-:Y:S05]  /*3c40*/  @!P1 BRA `(.L_x_77) ;  /* 0x000000d000109947 */ /* 0x002fea0003800000 */
[----:B------:R-:W1:Y:S01]  /*3c50*/  LDCU.128 UR16, c[0x0][0x700] ;  /* 0x0000e000ff1077ac */ /* 0x000e620008000c00 */
[----:B------:R-:W-:Y:S01]  /*3c60*/  FMUL R0, R166, R166 ;  /* 0x000000a6a6007220 */ /* 0x000fe20000400000 */
[----:B------:R-:W-:Y:S01]  /*3c70*/  FMUL R137, R168, R168 ;  /* 0x000000a8a8897220 */ /* 0x000fe20000400000 */
[-C--:B------:R-:W-:Y:S01]  /*3c80*/  FMUL R136, R165, R165.reuse ;  /* 0x000000a5a5887220 */ /* 0x080fe20000400000 */
[----:B------:R-:W5:Y:S01]  /*3c90*/  LDCU.64 UR20, c[0x0][0x740] ;  /* 0x0000e800ff1477ac */ /* 0x000f620008000a00 */
[C---:B------:R-:W-:Y:S01]  /*3ca0*/  FADD R6, R0.reuse, R0 ;  /* 0x0000000000067221 */ /* 0x040fe20000000000 */
[----:B------:R-:W-:Y:S01]  /*3cb0*/  FFMA R135, R0, 4, -R137 ;  /* 0x4080000000877823 */ /* 0x000fe20000000889 */
[----:B------:R-:W-:Y:S01]  /*3cc0*/  IADD3 R0, PT, PT, R13, -0x2, RZ ;  /* 0xfffffffe0d007810 */ /* 0x000fe20007ffe0ff */
[----:B------:R-:W2:Y:S01]  /*3cd0*/  LDCU.64 UR22, c[0x0][0x738] ;  /* 0x0000e700ff1677ac */ /* 0x000ea20008000a00 */
[C-C-:B------:R-:W-:Y:S01]  /*3ce0*/  FADD R7, -R137.reuse, R6.reuse ;  /* 0x0000000689077221 */ /* 0x140fe20000000100 */
[C---:B------:R-:W-:Y:S01]  /*3cf0*/  FFMA R9, R137.reuse, -3, R6 ;  /* 0xc040000089097823 */ /* 0x040fe20000000006 */
[----:B------:R-:W-:Y:S01]  /*3d00*/  FMUL R117, R168, R165 ;  /* 0x000000a5a8757220 */ /* 0x000fe20000400000 */
[C-C-:B------:R-:W-:Y:S01]  /*3d10*/  FADD R138, R137.reuse, -R136.reuse ;  /* 0x80000088898a7221 */ /* 0x140fe20000000000 */
[----:B------:R-:W-:Y:S01]  /*3d20*/  FADD R7, -R136, R7 ;  /* 0x0000000788077221 */ /* 0x000fe20000000100 */
[----:B------:R-:W-:Y:S01]  /*3d30*/  FFMA R139, R137, 3, -R136 ;  /* 0x40400000898b7823 */ /* 0x000fe20000000888 */
[----:B------:R-:W-:-:S02]  /*3d40*/  HFMA2 R169, -RZ, RZ, 0, 0 ;  /* 0x00000000ffa97431 */ /* 0x000fc400000001ff */
[C---:B------:R-:W-:Y:S01]  /*3d50*/  FFMA R137, R136.reuse, -3, R137 ;  /* 0xc040000088897823 */ /* 0x040fe20000000089 */
[----:B------:R-:W-:Y:S02]  /*3d60*/  HFMA2 R184, -RZ, RZ, 0, 0 ;  /* 0x00000000ffb87431 */ /* 0x000fe400000001ff */
[----:B-1----:R-:W-:Y:S02]  /*3d70*/  IMAD R130, R167, UR18, RZ ;  /* 0x00000012a7827c24 */ /* 0x002fe4000f8e02ff */
[C---:B------:R-:W-:Y:S01]  /*3d80*/  FADD R135, -R136.reuse, R135 ;  /* 0x0000008788877221 */ /* 0x040fe20000000100 */
[----:B------:R-:W-:Y:S01]  /*3d90*/  FFMA R136, R136, -3, R9 ;  /* 0xc040000088887823 */ /* 0x000fe20000000009 */
[----:B------:R-:W-:Y:S01]  /*3da0*/  FMUL R134, R165, -0.59004360437393188477 ;  /* 0xbf170d19a5867820 */ /* 0x000fe20000400000 */
[----:B-----5:R-:W-:Y:S01]  /*3db0*/  IMAD R128, R167, UR20, RZ ;  /* 0x00000014a7807c24 */ /* 0x020fe2000f8e02ff */
[----:B------:R-:W-:Y:S01]  /*3dc0*/  IADD3 R126, PT, PT, R130, UR19, RZ ;  /* 0x00000013827e7c10 */ /* 0x000fe2000fffe0ff */
[----:B------:R-:W-:Y:S01]  /*3dd0*/  FMUL R133, R166, 0.37317633628845214844 ;  /* 0x3ebf10f8a6857820 */ /* 0x000fe20000400000 */
[----:B------:R-:W-:Y:S01]  /*3de0*/  IADD3 R130, P0, PT, R130, UR16, RZ ;  /* 0x0000001082827c10 */ /* 0x000fe2000ff1e0ff */
[----:B------:R-:W-:Y:S01]  /*3df0*/  FMUL R132, R168, -0.45704579353332519531 ;  /* 0xbeea01e8a8847820 */ /* 0x000fe20000400000 */
[----:B------:R-:W-:Y:S01]  /*3e00*/  IADD3 R122, PT, PT, R126, UR19, RZ ;  /* 0x000000137e7a7c10 */ /* 0x000fe2000fffe0ff */
[----:B------:R-:W-:Y:S01]  /*3e10*/  FMUL R119, R166, 1.4453057050704956055 ;  /* 0x3fb8ffc7a6777820 */ /* 0x000fe20000400000 */
[----:B------:R-:W-:Y:S01]  /*3e20*/  IADD3 R126, P1, PT, R126, UR16, RZ ;  /* 0x000000107e7e7c10 */ /* 0x000fe2000ff3e0ff */
[----:B------:R-:W-:Y:S01]  /*3e30*/  FMUL R118, R168, -0.59004360437393188477 ;  /* 0xbf170d19a8767820 */ /* 0x000fe20000400000 */
[----:B------:R-:W-:Y:S01]  /*3e40*/  IADD3 R122, P2, PT, R122, UR16, RZ ;  /* 0x000000107a7a7c10 */ /* 0x000fe2000ff5e0ff */
[----:B------:R-:W1:Y:S01]  /*3e50*/  LDCU UR16, c[0x0][0x47c] ;  /* 0x00008f80ff1077ac */ /* 0x000e620008000800 */
[----:B------:R-:W-:Y:S01]  /*3e60*/  IADD3.X R131, PT, PT, RZ, UR17, RZ, P0, !PT ;  /* 0x00000011ff837c10 */ /* 0x000fe200087fe4ff */
[----:B------:R-:W-:Y:S01]  /*3e70*/  FADD R21, -R192, -RZ ;  /* 0x800000ffc0157221 */ /* 0x000fe20000000100 */
[----:B------:R-:W-:-:S02]  /*3e80*/  IADD3.X R127, PT, PT, RZ, UR17, RZ, P1, !PT ;  /* 0x00000011ff7f7c10 */ /* 0x000fc40008ffe4ff */
[----:B------:R-:W-:Y:S02]  /*3e90*/  CS2R R178, SRZ ;  /* 0x0000000000b27805 */ /* 0x000fe4000001ff00 */
[----:B------:R-:W-:Y:S01]  /*3ea0*/  IADD3.X R123, PT, PT, RZ, UR17, RZ, P2, !PT ;  /* 0x00000011ff7b7c10 */ /* 0x000fe200097fe4ff */
[----:B------:R-:W5:Y:S01]  /*3eb0*/  LDCU UR17, c[0x0][0x430] ;  /* 0x00008600ff1177ac */ /* 0x000f620008000800 */
[C---:B------:R-:W-:Y:S02]  /*3ec0*/  IADD3 R124, PT, PT, R128.reuse, UR21, RZ ;  /* 0x00000015807c7c10 */ /* 0x040fe4000fffe0ff */
[----:B------:R-:W-:Y:S02]  /*3ed0*/  CS2R R180, SRZ ;  /* 0x0000000000b47805 */ /* 0x000fe4000001ff00 */
[----:B--2---:R-:W-:Y:S01]  /*3ee0*/  IADD3 R128, P3, PT, R128, UR22, RZ ;  /* 0x0000001680807c10 */ /* 0x004fe2000ff7e0ff */
[C---:B------:R-:W-:Y:S01]  /*3ef0*/  FMUL R176, R177.reuse, R176 ;  /* 0x000000b0b1b07220 */ /* 0x040fe20000400000 */
[C---:B------:R-:W-:Y:S01]  /*3f00*/  IADD3 R120, PT, PT, R124.reuse, UR21, RZ ;  /* 0x000000157c787c10 */ /* 0x040fe2000fffe0ff */
[C---:B------:R-:W-:Y:S01]  /*3f10*/  FMUL R175, R177.reuse, R24 ;  /* 0x00000018b1af7220 */ /* 0x040fe20000400000 */
[----:B------:R-:W-:Y:S01]  /*3f20*/  IADD3 R124, P4, PT, R124, UR22, RZ ;  /* 0x000000167c7c7c10 */ /* 0x000fe2000ff9e0ff */
[----:B------:R-:W-:Y:S01]  /*3f30*/  FMUL R174, R177, R174 ;  /* 0x000000aeb1ae7220 */ /* 0x000fe20000400000 */
[----:B------:R-:W-:Y:S01]  /*3f40*/  IADD3 R120, P0, PT, R120, UR22, RZ ;  /* 0x0000001678787c10 */ /* 0x000fe2000ff1e0ff */
[----:B------:R-:W-:Y:S01]  /*3f50*/  FMUL R117, R117, 2.8906114101409912109 ;  /* 0x4038ffc775757820 */ /* 0x000fe20000400000 */
[----:B------:R-:W-:Y:S01]  /*3f60*/  IADD3.X R129, PT, PT, RZ, UR23, RZ, P3, !PT ;  /* 0x00000017ff817c10 */ /* 0x000fe20009ffe4ff */
[----:B-1----:R-:W-:Y:S01]  /*3f70*/  IMAD R0, R0, UR16, R167 ;  /* 0x0000001000007c24 */ /* 0x002fe2000f8e02a7 */
[----:B------:R-:W-:-:S02]  /*3f80*/  IADD3.X R125, PT, PT, RZ, UR23, RZ, P4, !PT ;  /* 0x00000017ff7d7c10 */ /* 0x000fc4000a7fe4ff */
[----:B------:R-:W-:Y:S02]  /*3f90*/  IADD3.X R121, PT, PT, RZ, UR23, RZ, P0, !PT ;  /* 0x00000017ff797c10 */ /* 0x000fe400087fe4ff */
[----:B------:R-:W-:Y:S01]  /*3fa0*/  MOV R211, RZ ;  /* 0x000000ff00d37202 */ /* 0x000fe20000000f00 */
[----:B-----5:R-:W-:Y:S01]  /*3fb0*/  IMAD R116, R0, UR17, RZ ;  /* 0x0000001100747c24 */ /* 0x020fe2000f8e02ff */
[----:B------:R-:W-:Y:S01]  /*3fc0*/  MOV R23, RZ ;  /* 0x000000ff00177202 */ /* 0x000fe20000000f00 */
[----:B------:R-:W-:-:S07]  /*3fd0*/  FMUL R0, R7, 0.3153915703296661377 ;  /* 0x3ea17b0107007820 */ /* 0x000fce0000400000 */
.L_x_271:
[----:B------:R-:W1:Y:S01]  /*3fe0*/  LDC R189, c[0x0][0x5bc] ;  /* 0x00016f00ffbd7b82 */ /* 0x000e620000000800 */
[----:B------:R-:W-:Y:S01]  /*3ff0*/  ISETP.NE.AND P0, PT, R152, RZ, PT ;  /* 0x000000ff9800720c */ /* 0x000fe20003f05270 */
[C---:B------:R-:W-:Y:S01]  /*4000*/  FMUL R20, R168.reuse, R165 ;  /* 0x000000a5a8147220 */ /* 0x040fe20000400000 */
[CC--:B------:R-:W-:Y:S01]  /*4010*/  FMUL R19, R165.reuse, R166.reuse ;  /* 0x000000a6a5137220 */ /* 0x0c0fe20000400000 */
[----:B------:R-:W-:Y:S01]  /*4020*/  FMUL R18, R168, R166 ;  /* 0x000000a6a8127220 */ /* 0x000fe20000400000 */
[----:B------:R-:W-:Y:S05]  /*4030*/  YIELD ;  /* 0x0000000000007946 */ /* 0x000fea0003800000 */
[----:B------:R-:W-:Y:S01]  /*4040*/  BSSY.RECONVERGENT B2, `(.L_x_78) ;  /* 0x0000274000027945 */ /* 0x000fe20003800200 */
[----:B------:R-:W-:Y:S01]  /*4050*/  MOV R185, R182 ;  /* 0x000000b600b97202 */ /* 0x000fe20000000f00 */
[----:B------:R-:W-:Y:S01]  /*4060*/  FMUL R24, R165, -0.45704579353332519531 ;  /* 0xbeea01e8a5187820 */ /* 0x000fe20000400000 */
[----:B------:R-:W-:Y:S01]  /*4070*/  MOV R190, R177 ;  /* 0x000000b100be7202 */ /* 0x000fe20000000f00 */
[----:B------:R-:W-:Y:S01]  /*4080*/  FMUL R20, R20, 1.0925484895706176758 ;  /* 0x3f8bd8a114147820 */ /* 0x000fe20000400000 */
[----:B------:R-:W-:Y:S01]  /*4090*/  MOV R188, R176 ;  /* 0x000000b000bc7202 */ /* 0x000fe20000000f00 */
[----:B------:R-:W-:Y:S01]  /*40a0*/  FMUL R19, R19, -1.0925484895706176758 ;  /* 0xbf8bd8a113137820 */ /* 0x000fe20000400000 */
[----:B------:R-:W-:Y:S01]  /*40b0*/  MOV R173, R175 ;  /* 0x000000af00ad7202 */ /* 0x000fe20000000f00 */
[----:B------:R-:W-:Y:S01]  /*40c0*/  FMUL R18, R18, -1.0925484895706176758 ;  /* 0xbf8bd8a112127820 */ /* 0x000fe20000400000 */
[----:B------:R-:W-:-:S02]  /*40d0*/  MOV R186, R174 ;  /* 0x000000ae00ba7202 */ /* 0x000fc40000000f00 */
[----:B------:R-:W-:Y:S02]  /*40e0*/  CS2R R176, SRZ ;  /* 0x0000000000b07805 */ /* 0x000fe4000001ff00 */
[----:B------:R-:W-:Y:S02]  /*40f0*/  MOV R16, R151 ;  /* 0x0000009700107202 */ /* 0x000fe40000000f00 */
[----:B------:R-:W-:Y:S02]  /*4100*/  CS2R R174, SRZ ;  /* 0x0000000000ae7805 */ /* 0x000fe4000001ff00 */
[----:B------:R-:W-:Y:S02]  /*4110*/  MOV R182, RZ ;  /* 0x000000ff00b67202 */ /* 0x000fe40000000f00 */
[----:B-1-3--:R-:W-:Y:S01]  /*4120*/  LEA R17, R189, R189, 0x1 ;  /* 0x000000bdbd117211 */ /* 0x00afe200078e08ff */
[----:B------:R-:W-:Y:S06]  /*4130*/  @!P0 BRA `(.L_x_79) ;  /* 0x0000002400908947 */ /* 0x000fec0003800000 */
[----:B0-----:R-:W-:Y:S01]  /*4140*/  IADD3 R174, P0, PT, R116, UR36, RZ ;  /* 0x0000002474ae7c10 */ /* 0x001fe2000ff1e0ff */
[----:B------:R-:W0:Y:S03]  /*4150*/  LDC.64 R6, c[0x0][0x4d8] ;  /* 0x00013600ff067b82 */ /* 0x000e260000000a00 */
[----:B------:R-:W-:-:S05]  /*4160*/  IADD3.X R175, PT, PT, RZ, UR37, RZ, P0, !PT ;  /* 0x00000025ffaf7c10 */ /* 0x000fca00087fe4ff */
[----:B------:R-:W2:Y:S01]  /*4170*/  LDG.E R151, desc[UR6][R174.64] ;  /* 0x00000006ae977981 */ /* 0x000ea2000c1e1900 */
[----:B------:R-:W1:Y:S08]  /*4180*/  LDC.64 R8, c[0x0][0x4d0] ;  /* 0x00013400ff087b82 */ /* 0x000e700000000a00 */
[----:B------:R-:W3:Y:S08]  /*4190*/  LDC.64 R12, c[0x0][0x548] ;  /* 0x00015200ff0c7b82 */ /* 0x000ef00000000a00 */
[----:B------:R-:W4:Y:S08]  /*41a0*/  LDC.64 R14, c[0x0][0x540] ;  /* 0x00015000ff0e7b82 */ /* 0x000f300000000a00 */
[----:B------:R-:W4:Y:S01]  /*41b0*/  LDC R191, c[0x0][0x5c0] ;  /* 0x00017000ffbf7b82 */ /* 0x000f220000000800 */
[----:B--2---:R-:W-:-:S04]  /*41c0*/  SHF.R.U32.HI R10, RZ, 0x1, R151 ;  /* 0x00000001ff0a7819 */ /* 0x004fc80000011697 */
[----:B------:R-:W-:-:S03]  /*41d0*/  I2FP.F32.U32 R22, R10 ;  /* 0x0000000a00167245 */ /* 0x000fc60000201000 */
[----:B------:R-:W2:Y:S01]  /*41e0*/  LDC.64 R10, c[0x0][0x508] ;  /* 0x00014200ff0a7b82 */ /* 0x000ea20000000a00 */
[----:B------:R-:W0:Y:S02]  /*41f0*/  F2I.U32.TRUNC.NTZ R193, R22 ;  /* 0x0000001600c17305 */ /* 0x000e24000020f000 */
[C---:B0-----:R-:W-:Y:S02]  /*4200*/  IMAD R177, R193.reuse, R6, RZ ;  /* 0x00000006c1b17224 */ /* 0x041fe400078e02ff */
[----:B------:R-:W-:-:S03]  /*4210*/  IMAD R203, R193, UR40, RZ ;  /* 0x00000028c1cb7c24 */ /* 0x000fc6000f8e02ff */
[----:B-1----:R-:W-:-:S04]  /*4220*/  IADD3 R176, P0, PT, R177, R8, RZ ;  /* 0x00000008b1b07210 */ /* 0x002fc80007f1e0ff */
[----:B------:R-:W-:Y:S02]  /*4230*/  IADD3.X R177, PT, PT, RZ, R9, RZ, P0, !PT ;  /* 0x00000009ffb17210 */ /* 0x000fe400007fe4ff */
[----:B------:R-:W-:Y:S01]  /*4240*/  IADD3 R196, P0, PT, R176, R7, RZ ;  /* 0x00000007b0c47210 */ /* 0x000fe20007f1e0ff */
[----:B------:R-:W0:Y:S01]  /*4250*/  LDC.64 R8, c[0x0][0x5b0] ;  /* 0x00016c00ff087b82 */ /* 0x000e220000000a00 */
[----:B------:R-:W-:Y:S01]  /*4260*/  IADD3 R174, P1, PT, R150, R176, RZ ;  /* 0x000000b096ae7210 */ /* 0x000fe20007f3e0ff */
[----:B------:R4:W5:Y:S01]  /*4270*/  LDG.E R25, desc[UR6][R176.64] ;  /* 0x00000006b0197981 */ /* 0x000962000c1e1900 */
[----:B------:R-:W-:-:S05]  /*4280*/  IADD3.X R197, PT, PT, RZ, R177, RZ, P0, !PT ;  /* 0x000000b1ffc57210 */ /* 0x000fca00007fe4ff */
[----:B------:R-:W1:Y:S01]  /*4290*/  LDC.64 R6, c[0x0][0x578] ;  /* 0x00015e00ff067b82 */ /* 0x000e620000000a00 */
[----:B--2---:R-:W-:Y:S01]  /*42a0*/  IADD3 R202, P0, PT, R203, R10, RZ ;  /* 0x0000000acbca7210 */ /* 0x004fe20007f1e0ff */
[----:B------:R2:W5:Y:S01]  /*42b0*/  LDG.E R22, desc[UR6][R196.64] ;  /* 0x00000006c4167981 */ /* 0x000562000c1e1900 */
[----:B------:R-:W-:Y:S02]  /*42c0*/  IADD3.X R175, PT, PT, RZ, R177, RZ, P1, !PT ;  /* 0x000000b1ffaf7210 */ /* 0x000fe40000ffe4ff */
[----:B------:R-:W-:Y:S01]  /*42d0*/  IADD3.X R203, PT, PT, RZ, R11, RZ, P0, !PT ;  /* 0x0000000bffcb7210 */ /* 0x000fe200007fe4ff */
[----:B---3--:R-:W-:Y:S01]  /*42e0*/  IMAD R11, R193, R12, RZ ;  /* 0x0000000cc10b7224 */ /* 0x008fe200078e02ff */
[C---:B------:R-:W-:Y:S01]  /*42f0*/  IADD3 R200, P0, PT, R202.reuse, UR41, RZ ;  /* 0x00000029cac87c10 */ /* 0x040fe2000ff1e0ff */
[----:B------:R3:W5:Y:S01]  /*4300*/  LDG.E R187, desc[UR6][R174.64] ;  /* 0x00000006aebb7981 */ /* 0x000762000c1e1900 */
[----:B------:R-:W-:Y:S02]  /*4310*/  IADD3 R198, P1, PT, R202, UR4, RZ ;  /* 0x00000004cac67c10 */ /* 0x000fe4000ff3e0ff */
[----:B------:R-:W-:Y:S01]  /*4320*/  IADD3.X R201, PT, PT, RZ, R203, RZ, P0, !PT ;  /* 0x000000cbffc97210 */ /* 0x000fe200007fe4ff */
[----:B------:R-:W5:Y:S01]  /*4330*/  LDG.E R10, desc[UR6][R202.64] ;  /* 0x00000006ca0a7981 */ /* 0x000f62000c1e1900 */
[----:B----4-:R-:W-:-:S02]  /*4340*/  IADD3 R176, P0, PT, R11, R14, RZ ;  /* 0x0000000e0bb07210 */ /* 0x010fc40007f1e0ff */
[----:B------:R-:W-:Y:S01]  /*4350*/  IADD3.X R199, PT, PT, RZ, R203, RZ, P1, !PT ;  /* 0x000000cbffc77210 */ /* 0x000fe20000ffe4ff */
[----:B------:R-:W5:Y:S01]  /*4360*/  LDG.E R11, desc[UR6][R200.64] ;  /* 0x00000006c80b7981 */ /* 0x000f62000c1e1900 */
[----:B------:R-:W-:Y:S01]  /*4370*/  IADD3.X R177, PT, PT, RZ, R15, RZ, P0, !PT ;  /* 0x0000000fffb17210 */ /* 0x000fe200007fe4ff */
[C---:B------:R-:W-:Y:S01]  /*4380*/  IMAD R15, R193.reuse, UR39, RZ ;  /* 0x00000027c10f7c24 */ /* 0x040fe2000f8e02ff */
[----:B--2---:R-:W-:Y:S01]  /*4390*/  IADD3 R196, P0, PT, R176, R13, RZ ;  /* 0x0000000db0c47210 */ /* 0x004fe20007f1e0ff */
[----:B------:R-:W-:Y:S01]  /*43a0*/  IMAD R193, R193, UR35, RZ ;  /* 0x00000023c1c17c24 */ /* 0x000fe2000f8e02ff */
[-C--:B---3--:R-:W-:Y:S01]  /*43b0*/  IADD3 R174, P1, PT, R149, R176.reuse, RZ ;  /* 0x000000b095ae7210 */ /* 0x088fe20007f3e0ff */
[----:B------:R2:W5:Y:S01]  /*43c0*/  LDG.E R12, desc[UR6][R198.64] ;  /* 0x00000006c60c7981 */ /* 0x000562000c1e1900 */
[-C--:B------:R-:W-:Y:S02]  /*43d0*/  IADD3.X R197, PT, PT, RZ, R177.reuse, RZ, P0, !PT ;  /* 0x000000b1ffc57210 */ /* 0x080fe400007fe4ff */
[----:B------:R-:W-:Y:S01]  /*43e0*/  IADD3.X R175, PT, PT, RZ, R177, RZ, P1, !PT ;  /* 0x000000b1ffaf7210 */ /* 0x000fe20000ffe4ff */
[----:B------:R3:W5:Y:S01]  /*43f0*/  LDG.E R182, desc[UR6][R176.64] ;  /* 0x00000006b0b67981 */ /* 0x000762000c1e1900 */
[----:B------:R-:W-:-:S02]  /*4400*/  IADD3 R14, P0, PT, R148, R176, RZ ;  /* 0x000000b0940e7210 */ /* 0x000fc40007f1e0ff */
[----:B-1----:R-:W-:Y:S01]  /*4410*/  IADD3 R6, P1, PT, R15, R6, RZ ;  /* 0x000000060f067210 */ /* 0x002fe20007f3e0ff */
[----:B------:R3:W5:Y:S01]  /*4420*/  LDG.E R13, desc[UR6][R196.64] ;  /* 0x00000006c40d7981 */ /* 0x000762000c1e1900 */
[----:B0-----:R-:W-:Y:S02]  /*4430*/  IADD3 R8, P2, PT, R193, R8, RZ ;  /* 0x00000008c1087210 */ /* 0x001fe40007f5e0ff */
[----:B------:R-:W-:Y:S01]  /*4440*/  IADD3.X R15, PT, PT, RZ, R177, RZ, P0, !PT ;  /* 0x000000b1ff0f7210 */ /* 0x000fe200007fe4ff */
[----:B------:R3:W5:Y:S01]  /*4450*/  LDG.E R193, desc[UR6][R174.64] ;  /* 0x00000006aec17981 */ /* 0x000762000c1e1900 */
[----:B------:R-:W-:Y:S02]  /*4460*/  IADD3.X R7, PT, PT, RZ, R7, RZ, P1, !PT ;  /* 0x00000007ff077210 */ /* 0x000fe40000ffe4ff */
[----:B------:R-:W-:Y:S01]  /*4470*/  IADD3.X R9, PT, PT, RZ, R9, RZ, P2, !PT ;  /* 0x00000009ff097210 */ /* 0x000fe200017fe4ff */
[----:B------:R3:W5:Y:S01]  /*4480*/  LDG.E R194, desc[UR6][R14.64] ;  /* 0x000000060ec27981 */ /* 0x000762000c1e1900 */
[----:B--2---:R-:W-:-:S02]  /*4490*/  IADD3 R198, P1, PT, R8, UR5, RZ ;  /* 0x0000000508c67c10 */ /* 0x004fc4000ff3e0ff */
[----:B------:R-:W-:Y:S01]  /*44a0*/  IADD3 R200, P0, PT, R8, R191, RZ ;  /* 0x000000bf08c87210 */ /* 0x000fe20007f1e0ff */
[----:B------:R3:W5:Y:S01]  /*44b0*/  LDG.E R177, desc[UR6][R6.64] ;  /* 0x0000000606b17981 */ /* 0x000762000c1e1900 */
[-C--:B------:R-:W-:Y:S02]  /*44c0*/  IADD3.X R199, PT, PT, RZ, R9.reuse, RZ, P1, !PT ;  /* 0x00000009ffc77210 */ /* 0x080fe40000ffe4ff */
[----:B------:R-:W-:Y:S01]  /*44d0*/  IADD3.X R201, PT, PT, RZ, R9, RZ, P0, !PT ;  /* 0x00000009ffc97210 */ /* 0x000fe200007fe4ff */
[----:B------:R3:W5:Y:S04]  /*44e0*/  LDG.E R176, desc[UR6][R8.64] ;  /* 0x0000000608b07981 */ /* 0x000768000c1e1900 */
[----:B------:R3:W5:Y:S04]  /*44f0*/  LDG.E R206, desc[UR6][R198.64] ;  /* 0x00000006c6ce7981 */ /* 0x000768000c1e1900 */
[----:B------:R3:W5:Y:S01]  /*4500*/  LDG.E R207, desc[UR6][R200.64] ;  /* 0x00000006c8cf7981 */ /* 0x000762000c1e1900 */
[----:B------:R-:W-:Y:S01]  /*4510*/  ISETP.NE.AND P0, PT, R153, RZ, PT ;  /* 0x000000ff9900720c */ /* 0x000fe20003f05270 */
[----:B------:R-:W-:-:S12]  /*4520*/  BSSY.RECONVERGENT B0, `(.L_x_80) ;  /* 0x0000097000007945 */ /* 0x000fd80003800200 */
[----:B---3--:R-:W-:Y:S05]  /*4530*/  @!P0 BRA `(.L_x_81) ;  /* 0x0000000800548947 */ /* 0x008fea0003800000 */
[----:B------:R-:W-:Y:S02]  /*4540*/  IADD3 R14, P1, PT, R8, R189, RZ ;  /* 0x000000bd080e7210 */ /* 0x000fe40007f3e0ff */
[----:B------:R-:W-:Y:S02]  /*4550*/  LEA R6, P2, R189, R8, 0x1 ;  /* 0x00000008bd067211 */ /* 0x000fe400078408ff */
[----:B------:R-:W-:Y:S02]  /*4560*/  IADD3.X R15, PT, PT, RZ, R9, RZ, P1, !PT ;  /* 0x00000009ff0f7210 */ /* 0x000fe40000ffe4ff */
[C---:B------:R-:W-:Y:S02]  /*4570*/  IADD3 R202, P1, PT, R14.reuse, R191, RZ ;  /* 0x000000bf0eca7210 */ /* 0x040fe40007f3e0ff */
[----:B------:R-:W-:Y:S01]  /*4580*/  IADD3.X R7, PT, PT, RZ, R9, RZ, P2, !PT ;  /* 0x00000009ff077210 */ /* 0x000fe200017fe4ff */
[----:B------:R0:W5:Y:S01]  /*4590*/  LDG.E R115, desc[UR6][R14.64] ;  /* 0x000000060e737981 */ /* 0x000162000c1e1900 */
[----:B------:R-:W-:-:S02]  /*45a0*/  IADD3 R200, P2, PT, R14, UR5, RZ ;  /* 0x000000050ec87c10 */ /* 0x000fc4000ff5e0ff */
[----:B------:R-:W-:Y:S01]  /*45b0*/  IADD3.X R203, PT, PT, RZ, R15, RZ, P1, !PT ;  /* 0x0000000fffcb7210 */ /* 0x000fe20000ffe4ff */
[----:B------:R1:W5:Y:S01]  /*45c0*/  LDG.E R114, desc[UR6][R6.64] ;  /* 0x0000000606727981 */ /* 0x000362000c1e1900 */
[----:B------:R-:W-:Y:S02]  /*45d0*/  IADD3 R196, P3, PT, R17, R8, RZ ;  /* 0x0000000811c47210 */ /* 0x000fe40007f7e0ff */
[C---:B------:R-:W-:Y:S01]  /*45e0*/  IADD3 R198, P1, PT, R6.reuse, R191, RZ ;  /* 0x000000bf06c67210 */ /* 0x040fe20007f3e0ff */
[----:B------:R2:W5:Y:S01]  /*45f0*/  LDG.E R112, desc[UR6][R202.64] ;  /* 0x00000006ca707981 */ /* 0x000562000c1e1900 */
[----:B------:R-:W-:Y:S02]  /*4600*/  IADD3.X R201, PT, PT, RZ, R15, RZ, P2, !PT ;  /* 0x0000000fffc97210 */ /* 0x000fe400017fe4ff */
[----:B------:R-:W-:Y:S02]  /*4610*/  IADD3.X R197, PT, PT, RZ, R9, RZ, P3, !PT ;  /* 0x00000009ffc57210 */ /* 0x000fe40001ffe4ff */
[----:B------:R-:W-:Y:S01]  /*4620*/  IADD3 R174, P2, PT, R6, UR5, RZ ;  /* 0x0000000506ae7c10 */ /* 0x000fe2000ff5e0ff */
[----:B------:R2:W5:Y:S01]  /*4630*/  LDG.E R111, desc[UR6][R200.64] ;  /* 0x00000006c86f7981 */ /* 0x000562000c1e1900 */
[----:B------:R-:W-:-:S02]  /*4640*/  IADD3.X R199, PT, PT, RZ, R7, RZ, P1, !PT ;  /* 0x00000007ffc77210 */ /* 0x000fc40000ffe4ff */
[C---:B0-----:R-:W-:Y:S01]  /*4650*/  IADD3 R14, P3, PT, R196.reuse, R191, RZ ;  /* 0x000000bfc40e7210 */ /* 0x041fe20007f7e0ff */
[----:B------:R2:W5:Y:S01]  /*4660*/  LDG.E R113, desc[UR6][R196.64] ;  /* 0x00000006c4717981 */ /* 0x000562000c1e1900 */
[----:B-1----:R-:W-:Y:S02]  /*4670*/  IADD3 R6, P1, PT, R196, UR5, RZ ;  /* 0x00000005c4067c10 */ /* 0x002fe4000ff3e0ff */
[----:B------:R-:W-:Y:S01]  /*4680*/  IADD3.X R175, PT, PT, RZ, R7, RZ, P2, !PT ;  /* 0x00000007ffaf7210 */ /* 0x000fe200017fe4ff */
        /* <DEDUP_REMOVED lines=11> */
[----:B------:R-:W-:Y:S02]  /*4740*/  IADD3 R200, P1, PT, R6, R191, RZ ;  /* 0x000000bf06c87210 */ /* 0x000fe40007f3e0ff */
[CC--:B------:R-:W-:Y:S01]  /*4750*/  LEA R196, P2, R189.reuse, R8.reuse, 0x3 ;  /* 0x00000008bdc47211 */ /* 0x0c0fe200078418ff */
[----:B------:R-:W-:Y:S01]  /*4760*/  IMAD R15, R189, 0x6, RZ ;  /* 0x00000006bd0f7824 */ /* 0x000fe200078e02ff */
[----:B------:R-:W-:Y:S01]  /*4770*/  IADD3.X R201, PT, PT, RZ, R7, RZ, P1, !PT ;  /* 0x00000007ffc97210 */ /* 0x000fe20000ffe4ff */
[----:B------:R0:W5:Y:S01]  /*4780*/  LDG.E R103, desc[UR6][R6.64] ;  /* 0x0000000606677981 */ /* 0x000162000c1e1900 */
[----:B------:R-:W-:-:S02]  /*4790*/  IADD3 R174, P1, PT, R175, R8, RZ ;  /* 0x00000008afae7210 */ /* 0x000fc40007f3e0ff */
[----:B------:R-:W-:Y:S01]  /*47a0*/  LEA R75, R189, -R189, 0x3 ;  /* 0x800000bdbd4b7211 */ /* 0x000fe200078e18ff */
[----:B------:R1:W5:Y:S01]  /*47b0*/  LDG.E R99, desc[UR6][R200.64] ;  /* 0x00000006c8637981 */ /* 0x000362000c1e1900 */
[-C--:B------:R-:W-:Y:S02]  /*47c0*/  IADD3.X R197, PT, PT, RZ, R9.reuse, RZ, P2, !PT ;  /* 0x00000009ffc57210 */ /* 0x080fe400017fe4ff */
[----:B------:R-:W-:Y:S02]  /*47d0*/  IADD3 R198, P2, PT, R6, UR5, RZ ;  /* 0x0000000506c67c10 */ /* 0x000fe4000ff5e0ff */
[----:B------:R-:W-:Y:S01]  /*47e0*/  IADD3.X R175, PT, PT, RZ, R9, RZ, P1, !PT ;  /* 0x00000009ffaf7210 */ /* 0x000fe20000ffe4ff */
[----:B------:R-:W5:Y:S01]  /*47f0*/  LDG.E R101, desc[UR6][R196.64] ;  /* 0x00000006c4657981 */ /* 0x000f62000c1e1900 */
[-C--:B0-----:R-:W-:Y:S02]  /*4800*/  IADD3 R6, P1, PT, R75, R8.reuse, RZ ;  /* 0x000000084b067210 */ /* 0x081fe40007f3e0ff */
[----:B------:R-:W-:Y:S01]  /*4810*/  IADD3.X R199, PT, PT, RZ, R7, RZ, P2, !PT ;  /* 0x00000007ffc77210 */ /* 0x000fe200017fe4ff */
[----:B------:R-:W5:Y:S01]  /*4820*/  LDG.E R95, desc[UR6][R174.64] ;  /* 0x00000006ae5f7981 */ /* 0x000f62000c1e1900 */
[----:B------:R-:W-:-:S02]  /*4830*/  IADD3 R14, P2, PT, R15, R8, RZ ;  /* 0x000000080f0e7210 */ /* 0x000fc40007f5e0ff */
[-C--:B------:R-:W-:Y:S01]  /*4840*/  IADD3.X R7, PT, PT, RZ, R9.reuse, RZ, P1, !PT ;  /* 0x00000009ff077210 */ /* 0x080fe20000ffe4ff */
[----:B------:R0:W5:Y:S01]  /*4850*/  LDG.E R97, desc[UR6][R198.64] ;  /* 0x00000006c6617981 */ /* 0x000162000c1e1900 */
[C---:B------:R-:W-:Y:S02]  /*4860*/  IADD3 R202, P1, PT, R196.reuse, UR5, RZ ;  /* 0x00000005c4ca7c10 */ /* 0x040fe4000ff3e0ff */
[----:B------:R-:W-:Y:S01]  /*4870*/  IADD3.X R15, PT, PT, RZ, R9, RZ, P2, !PT ;  /* 0x00000009ff0f7210 */ /* 0x000fe200017fe4ff */
[----:B------:R-:W5:Y:S01]  /*4880*/  LDG.E R91, desc[UR6][R6.64] ;  /* 0x00000006065b7981 */ /* 0x000f62000c1e1900 */
[----:B------:R-:W-:Y:S02]  /*4890*/  IADD3 R204, P2, PT, R196, R191, RZ ;  /* 0x000000bfc4cc7210 */ /* 0x000fe40007f5e0ff */
[----:B------:R-:W-:Y:S01]  /*48a0*/  IADD3.X R203, PT, PT, RZ, R197, RZ, P1, !PT ;  /* 0x000000c5ffcb7210 */ /* 0x000fe20000ffe4ff */
[----:B------:R2:W5:Y:S01]  /*48b0*/  LDG.E R93, desc[UR6][R14.64] ;  /* 0x000000060e5d7981 */ /* 0x000562000c1e1900 */
[----:B-1----:R-:W-:-:S02]  /*48c0*/  IADD3 R200, P1, PT, R174, R191, RZ ;  /* 0x000000bfaec87210 */ /* 0x002fc40007f3e0ff */
[----:B------:R-:W-:Y:S01]  /*48d0*/  IADD3.X R205, PT, PT, RZ, R197, RZ, P2, !PT ;  /* 0x000000c5ffcd7210 */ /* 0x000fe200017fe4ff */
[----:B------:R1:W5:Y:S01]  /*48e0*/  LDG.E R87, desc[UR6][R202.64] ;  /* 0x00000006ca577981 */ /* 0x000362000c1e1900 */
[----:B0-----:R-:W-:Y:S02]  /*48f0*/  IADD3 R198, P2, PT, R174, UR5, RZ ;  /* 0x00000005aec67c10 */ /* 0x001fe4000ff5e0ff */
[----:B------:R-:W-:Y:S01]  /*4900*/  IADD3.X R201, PT, PT, RZ, R175, RZ, P1, !PT ;  /* 0x000000afffc97210 */ /* 0x000fe20000ffe4ff */
[----:B------:R1:W5:Y:S01]  /*4910*/  LDG.E R89, desc[UR6][R204.64] ;  /* 0x00000006cc597981 */ /* 0x000362000c1e1900 */
[C---:B------:R-:W-:Y:S02]  /*4920*/  IADD3 R196, P1, PT, R14.reuse, R191, RZ ;  /* 0x000000bf0ec47210 */ /* 0x040fe40007f3e0ff */
[----:B------:R-:W-:Y:S01]  /*4930*/  IADD3.X R199, PT, PT, RZ, R175, RZ, P2, !PT ;  /* 0x000000afffc77210 */ /* 0x000fe200017fe4ff */
[----:B------:R1:W5:Y:S01]  /*4940*/  LDG.E R85, desc[UR6][R200.64] ;  /* 0x00000006c8557981 */ /* 0x000362000c1e1900 */
[----:B------:R-:W-:-:S02]  /*4950*/  IADD3 R174, P2, PT, R14, UR5, RZ ;  /* 0x000000050eae7c10 */ /* 0x000fc4000ff5e0ff */
[C---:B--2---:R-:W-:Y:S01]  /*4960*/  IADD3 R14, P3, PT, R6.reuse, R191, RZ ;  /* 0x000000bf060e7210 */ /* 0x044fe20007f7e0ff */
[----:B------:R1:W5:Y:S01]  /*4970*/  LDG.E R83, desc[UR6][R198.64] ;  /* 0x00000006c6537981 */ /* 0x000362000c1e1900 */
[-C--:B------:R-:W-:Y:S02]  /*4980*/  IADD3.X R197, PT, PT, RZ, R15.reuse, RZ, P1, !PT ;  /* 0x0000000fffc57210 */ /* 0x080fe40000ffe4ff */
[----:B------:R-:W-:Y:S02]  /*4990*/  IADD3 R6, P1, PT, R6, UR5, RZ ;  /* 0x0000000506067c10 */ /* 0x000fe4000ff3e0ff */
[----:B------:R-:W-:Y:S01]  /*49a0*/  IADD3.X R175, PT, PT, RZ, R15, RZ, P2, !PT ;  /* 0x0000000fffaf7210 */ /* 0x000fe200017fe4ff */
[----:B------:R1:W5:Y:S01]  /*49b0*/  LDG.E R81, desc[UR6][R196.64] ;  /* 0x00000006c4517981 */ /* 0x000362000c1e1900 */
[-C--:B------:R-:W-:Y:S02]  /*49c0*/  IADD3.X R15, PT, PT, RZ, R7.reuse, RZ, P3, !PT ;  /* 0x00000007ff0f7210 */ /* 0x080fe40001ffe4ff */
[----:B------:R-:W-:Y:S01]  /*49d0*/  IADD3.X R7, PT, PT, RZ, R7, RZ, P1, !PT ;  /* 0x00000007ff077210 */ /* 0x000fe20000ffe4ff */
[----:B------:R1:W5:Y:S04]  /*49e0*/  LDG.E R79, desc[UR6][R174.64] ;  /* 0x00000006ae4f7981 */ /* 0x000368000c1e1900 */
[----:B------:R1:W5:Y:S04]  /*49f0*/  LDG.E R77, desc[UR6][R14.64] ;  /* 0x000000060e4d7981 */ /* 0x000368000c1e1900 */
[----:B------:R1:W5:Y:S01]  /*4a00*/  LDG.E R75, desc[UR6][R6.64] ;  /* 0x00000006064b7981 */ /* 0x000362000c1e1900 */
[----:B------:R-:W-:-:S13]  /*4a10*/  ISETP.GE.U32.AND P1, PT, R153, 0x3, PT ;  /* 0x000000039900780c */ /* 0x000fda0003f26070 */
[----:B-1----:R-:W-:Y:S05]  /*4a20*/  @!P1 BRA `(.L_x_81) ;  /* 0x0000000400189947 */ /* 0x002fea0003800000 */
[C---:B------:R-:W-:Y:S01]  /*4a30*/  IMAD R197, R189.reuse, 0xc, RZ ;  /* 0x0000000cbdc57824 */ /* 0x040fe200078e02ff */
[CC--:B------:R-:W-:Y:S01]  /*4a40*/  LEA R203, R189.reuse, R189.reuse, 0x3 ;  /* 0x000000bdbdcb7211 */ /* 0x0c0fe200078e18ff */
[C---:B------:R-:W-:Y:S01]  /*4a50*/  IMAD R199, R189.reuse, 0xb, RZ ;  /* 0x0000000bbdc77824 */ /* 0x040fe200078e02ff */
[C---:B------:R-:W-:Y:S01]  /*4a60*/  LEA R7, R189.reuse, -R189, 0x4 ;  /* 0x800000bdbd077211 */ /* 0x040fe200078e20ff */
[----:B------:R-:W-:Y:S01]  /*4a70*/  IMAD R201, R189, 0xa, RZ ;  /* 0x0000000abdc97824 */ /* 0x000fe200078e02ff */
[-C--:B------:R-:W-:Y:S01]  /*4a80*/  IADD3 R196, P1, PT, R197, R8.reuse, RZ ;  /* 0x00000008c5c47210 */ /* 0x080fe20007f3e0ff */
[----:B------:R-:W-:Y:S01]  /*4a90*/  IMAD R175, R189, 0xd, RZ ;  /* 0x0000000dbdaf7824 */ /* 0x000fe200078e02ff */
[-C--:B------:R-:W-:Y:S01]  /*4aa0*/  IADD3 R202, P4, PT, R203, R8.reuse, RZ ;  /* 0x00000008cbca7210 */ /* 0x080fe20007f9e0ff */
[----:B------:R-:W-:Y:S01]  /*4ab0*/  IMAD R15, R189, 0xe, RZ ;  /* 0x0000000ebd0f7824 */ /* 0x000fe200078e02ff */
[----:B------:R-:W-:Y:S02]  /*4ac0*/  IADD3 R198, P2, PT, R199, R8, RZ ;  /* 0x00000008c7c67210 */ /* 0x000fe40007f5e0ff */
[----:B------:R-:W-:-:S02]  /*4ad0*/  IADD3.X R197, PT, PT, RZ, R9, RZ, P1, !PT ;  /* 0x00000009ffc57210 */ /* 0x000fc40000ffe4ff */
[----:B------:R-:W-:Y:S02]  /*4ae0*/  IADD3.X R203, PT, PT, RZ, R9, RZ, P4, !PT ;  /* 0x00000009ffcb7210 */ /* 0x000fe400027fe4ff */
[C---:B------:R-:W-:Y:S01]  /*4af0*/  IADD3 R216, P1, PT, R202.reuse, R191, RZ ;  /* 0x000000bfcad87210 */ /* 0x040fe20007f3e0ff */
[----:B------:R-:W5:Y:S01]  /*4b00*/  LDG.E R67, desc[UR6][R196.64] ;  /* 0x00000006c4437981 */ /* 0x000f62000c1e1900 */
[----:B------:R-:W-:Y:S02]  /*4b10*/  IADD3 R200, P3, PT, R201, R8, RZ ;  /* 0x00000008c9c87210 */ /* 0x000fe40007f7e0ff */
[----:B------:R-:W-:Y:S01]  /*4b20*/  IADD3.X R199, PT, PT, RZ, R9, RZ, P2, !PT ;  /* 0x00000009ffc77210 */ /* 0x000fe200017fe4ff */
[----:B------:R0:W5:Y:S01]  /*4b30*/  LDG.E R73, desc[UR6][R202.64] ;  /* 0x00000006ca497981 */ /* 0x000162000c1e1900 */
[----:B------:R-:W-:Y:S02]  /*4b40*/  IADD3 R214, P2, PT, R202, UR5, RZ ;  /* 0x00000005cad67c10 */ /* 0x000fe4000ff5e0ff */
[----:B------:R-:W-:Y:S01]  /*4b50*/  IADD3.X R217, PT, PT, RZ, R203, RZ, P1, !PT ;  /* 0x000000cbffd97210 */ /* 0x000fe20000ffe4ff */
[----:B------:R-:W5:Y:S01]  /*4b60*/  LDG.E R69, desc[UR6][R198.64] ;  /* 0x00000006c6457981 */ /* 0x000f62000c1e1900 */
[----:B------:R-:W-:-:S02]  /*4b70*/  IADD3.X R201, PT, PT, RZ, R9, RZ, P3, !PT ;  /* 0x00000009ffc97210 */ /* 0x000fc40001ffe4ff */
[C---:B------:R-:W-:Y:S01]  /*4b80*/  IADD3 R212, P1, PT, R200.reuse, R191, RZ ;  /* 0x000000bfc8d47210 */ /* 0x040fe20007f3e0ff */
[----:B------:R-:W5:Y:S01]  /*4b90*/  LDG.E R59, desc[UR6][R216.64] ;  /* 0x00000006d83b7981 */ /* 0x000f62000c1e1900 */
[----:B------:R-:W-:Y:S02]  /*4ba0*/  IADD3.X R215, PT, PT, RZ, R203, RZ, P2, !PT ;  /* 0x000000cbffd77210 */ /* 0x000fe400017fe4ff */
[----:B------:R-:W-:Y:S01]  /*4bb0*/  IADD3 R208, P2, PT, R200, UR5, RZ ;  /* 0x00000005c8d07c10 */ /* 0x000fe2000ff5e0ff */
[----:B------:R1:W5:Y:S01]  /*4bc0*/  LDG.E R71, desc[UR6][R200.64] ;  /* 0x00000006c8477981 */ /* 0x000362000c1e1900 */
[----:B------:R-:W-:Y:S02]  /*4bd0*/  IADD3.X R213, PT, PT, RZ, R201, RZ, P1, !PT ;  /* 0x000000c9ffd57210 */ /* 0x000fe40000ffe4ff */
[----:B------:R-:W-:Y:S01]  /*4be0*/  IADD3 R204, P1, PT, R198, R191, RZ ;  /* 0x000000bfc6cc7210 */ /* 0x000fe20007f3e0ff */
[----:B------:R-:W5:Y:S01]  /*4bf0*/  LDG.E R57, desc[UR6][R214.64] ;  /* 0x00000006d6397981 */ /* 0x000f62000c1e1900 */
[----:B------:R-:W-:-:S02]  /*4c00*/  IADD3 R174, P4, PT, R175, R8, RZ ;  /* 0x00000008afae7210 */ /* 0x000fc40007f9e0ff */
[-C--:B------:R-:W-:Y:S01]  /*4c10*/  IADD3 R14, P5, PT, R15, R8.reuse, RZ ;  /* 0x000000080f0e7210 */ /* 0x080fe20007fbe0ff */
[----:B------:R-:W5:Y:S01]  /*4c20*/  LDG.E R55, desc[UR6][R212.64] ;  /* 0x00000006d4377981 */ /* 0x000f62000c1e1900 */
[----:B------:R-:W-:Y:S02]  /*4c30*/  IADD3 R6, P6, PT, R7, R8, RZ ;  /* 0x0000000807067210 */ /* 0x000fe40007fde0ff */
[----:B------:R-:W-:Y:S02]  /*4c40*/  IADD3.X R209, PT, PT, RZ, R201, RZ, P2, !PT ;  /* 0x000000c9ffd17210 */ /* 0x000fe400017fe4ff */
[----:B------:R-:W-:Y:S02]  /*4c50*/  IADD3 R8, P2, PT, R198, UR5, RZ ;  /* 0x00000005c6087c10 */ /* 0x000fe4000ff5e0ff */
[----:B------:R-:W-:Y:S01]  /*4c60*/  IADD3.X R205, PT, PT, RZ, R199, RZ, P1, !PT ;  /* 0x000000c7ffcd7210 */ /* 0x000fe20000ffe4ff */
[----:B------:R-:W5:Y:S01]  /*4c70*/  LDG.E R53, desc[UR6][R208.64] ;  /* 0x00000006d0357981 */ /* 0x000f62000c1e1900 */
[----:B0-----:R-:W-:-:S02]  /*4c80*/  IADD3 R202, P1, PT, R196, R191, RZ ;  /* 0x000000bfc4ca7210 */ /* 0x001fc40007f3e0ff */
[-C--:B------:R-:W-:Y:S01]  /*4c90*/  IADD3.X R175, PT, PT, RZ, R9.reuse, RZ, P4, !PT ;  /* 0x00000009ffaf7210 */ /* 0x080fe200027fe4ff */
[----:B------:R-:W5:Y:S01]  /*4ca0*/  LDG.E R51, desc[UR6][R204.64] ;  /* 0x00000006cc337981 */ /* 0x000f62000c1e1900 */
[-C--:B------:R-:W-:Y:S02]  /*4cb0*/  IADD3.X R15, PT, PT, RZ, R9.reuse, RZ, P5, !PT ;  /* 0x00000009ff0f7210 */ /* 0x080fe40002ffe4ff */
[----:B------:R-:W-:Y:S01]  /*4cc0*/  IADD3.X R7, PT, PT, RZ, R9, RZ, P6, !PT ;  /* 0x00000009ff077210 */ /* 0x000fe200037fe4ff */
[----:B------:R0:W5:Y:S01]  /*4cd0*/  LDG.E R65, desc[UR6][R174.64] ;  /* 0x00000006ae417981 */ /* 0x000162000c1e1900 */
[----:B------:R-:W-:Y:S02]  /*4ce0*/  IADD3.X R9, PT, PT, RZ, R199, RZ, P2, !PT ;  /* 0x000000c7ff097210 */ /* 0x000fe400017fe4ff */
[----:B-1----:R-:W-:Y:S01]  /*4cf0*/  IADD3 R200, P2, PT, R196, UR5, RZ ;  /* 0x00000005c4c87c10 */ /* 0x002fe2000ff5e0ff */
[----:B------:R-:W5:Y:S01]  /*4d00*/  LDG.E R63, desc[UR6][R14.64] ;  /* 0x000000060e3f7981 */ /* 0x000f62000c1e1900 */
[----:B------:R-:W-:-:S02]  /*4d10*/  IADD3.X R203, PT, PT, RZ, R197, RZ, P1, !PT ;  /* 0x000000c5ffcb7210 */ /* 0x000fc40000ffe4ff */
[C---:B------:R-:W-:Y:S01]  /*4d20*/  IADD3 R198, P1, PT, R174.reuse, R191, RZ ;  /* 0x000000bfaec67210 */ /* 0x040fe20007f3e0ff */
[----:B------:R1:W5:Y:S01]  /*4d30*/  LDG.E R49, desc[UR6][R8.64] ;  /* 0x0000000608317981 */ /* 0x000362000c1e1900 */
[----:B------:R-:W-:Y:S02]  /*4d40*/  IADD3.X R201, PT, PT, RZ, R197, RZ, P2, !PT ;  /* 0x000000c5ffc97210 */ /* 0x000fe400017fe4ff */
[----:B------:R-:W-:Y:S01]  /*4d50*/  IADD3 R196, P2, PT, R174, UR5, RZ ;  /* 0x00000005aec47c10 */ /* 0x000fe2000ff5e0ff */
[----:B------:R2:W5:Y:S01]  /*4d60*/  LDG.E R61, desc[UR6][R6.64] ;  /* 0x00000006063d7981 */ /* 0x000562000c1e1900 */
[----:B------:R-:W-:Y:S02]  /*4d70*/  IADD3.X R199, PT, PT, RZ, R175, RZ, P1, !PT ;  /* 0x000000afffc77210 */ /* 0x000fe40000ffe4ff */
[----:B0-----:R-:W-:Y:S01]  /*4d80*/  IADD3 R174, P1, PT, R14, R191, RZ ;  /* 0x000000bf0eae7210 */ /* 0x001fe20007f3e0ff */
[----:B------:R0:W5:Y:S01]  /*4d90*/  LDG.E R47, desc[UR6][R202.64] ;  /* 0x00000006ca2f7981 */ /* 0x000162000c1e1900 */
[----:B------:R-:W-:-:S02]  /*4da0*/  IADD3.X R197, PT, PT, RZ, R175, RZ, P2, !PT ;  /* 0x000000afffc57210 */ /* 0x000fc400017fe4ff */
[----:B-1----:R-:W-:Y:S01]  /*4db0*/  IADD3 R8, P3, PT, R6, R191, RZ ;  /* 0x000000bf06087210 */ /* 0x002fe20007f7e0ff */
[----:B------:R0:W5:Y:S01]  /*4dc0*/  LDG.E R45, desc[UR6][R200.64] ;  /* 0x00000006c82d7981 */ /* 0x000162000c1e1900 */
[----:B------:R-:W-:Y:S02]  /*4dd0*/  IADD3.X R175, PT, PT, RZ, R15, RZ, P1, !PT ;  /* 0x0000000fffaf7210 */ /* 0x000fe40000ffe4ff */
[----:B------:R-:W-:Y:S01]  /*4de0*/  IADD3 R14, P2, PT, R14, UR5, RZ ;  /* 0x000000050e0e7c10 */ /* 0x000fe2000ff5e0ff */
[----:B------:R0:W5:Y:S01]  /*4df0*/  LDG.E R43, desc[UR6][R198.64] ;  /* 0x00000006c62b7981 */ /* 0x000162000c1e1900 */
[----:B--2---:R-:W-:Y:S02]  /*4e00*/  IADD3 R6, P1, PT, R6, UR5, RZ ;  /* 0x0000000506067c10 */ /* 0x004fe4000ff3e0ff */
[----:B------:R-:W-:Y:S01]  /*4e10*/  IADD3.X R9, PT, PT, RZ, R7, RZ, P3, !PT ;  /* 0x00000007ff097210 */ /* 0x000fe20001ffe4ff */
[----:B------:R0:W5:Y:S01]  /*4e20*/  LDG.E R41, desc[UR6][R196.64] ;  /* 0x00000006c4297981 */ /* 0x000162000c1e1900 */
[----:B------:R-:W-:-:S02]  /*4e30*/  IADD3.X R15, PT, PT, RZ, R15, RZ, P2, !PT ;  /* 0x0000000fff0f7210 */ /* 0x000fc400017fe4ff */
[----:B------:R-:W-:Y:S01]  /*4e40*/  IADD3.X R7, PT, PT, RZ, R7, RZ, P1, !PT ;  /* 0x00000007ff077210 */ /* 0x000fe20000ffe4ff */
[----:B------:R0:W5:Y:S04]  /*4e50*/  LDG.E R39, desc[UR6][R174.64] ;  /* 0x00000006ae277981 */ /* 0x000168000c1e1900 */
[----:B------:R0:W5:Y:S04]  /*4e60*/  LDG.E R37, desc[UR6][R14.64] ;  /* 0x000000060e257981 */ /* 0x000168000c1e1900 */
[----:B------:R0:W5:Y:S04]  /*4e70*/  LDG.E R35, desc[UR6][R8.64] ;  /* 0x0000000608237981 */ /* 0x000168000c1e1900 */
[----:B------:R0:W5:Y:S02]  /*4e80*/  LDG.E R33, desc[UR6][R6.64] ;  /* 0x0000000606217981 */ /* 0x000164000c1e1900 */
.L_x_81:
[----:B------:R-:W-:Y:S05]  /*4e90*/  BSYNC.RECONVERGENT B0 ;  /* 0x0000000000007941 */ /* 0x000fea0003800200 */
.L_x_80:
[----:B0-----:R-:W-:Y:S01]  /*4ea0*/  HFMA2 R7, -RZ, RZ, 1.640625, 6892 ;  /* 0x3e906ebbff077431 */ /* 0x001fe200000001ff */
[----:B------:R-:W-:Y:S04]  /*4eb0*/  BSSY.RECONVERGENT B0, `(.L_x_82) ;  /* 0x000004a000007945 */ /* 0x000fe80003800200 */
[-C--:B-----5:R-:W-:Y:S01]  /*4ec0*/  FFMA R174, R176, R7.reuse, 0.5 ;  /* 0x3f000000b0ae7423 */ /* 0x0a0fe20000000007 */
[-C--:B------:R-:W-:Y:S01]  /*4ed0*/  FFMA R8, R207, R7.reuse, 0.5 ;  /* 0x3f000000cf087423 */ /* 0x080fe20000000007 */
[----:B------:R-:W-:Y:S01]  /*4ee0*/  FFMA R176, R206, R7, 0.5 ;  /* 0x3f000000ceb07423 */ /* 0x000fe20000000007 */
[----:B------:R-:W-:Y:S06]  /*4ef0*/  @!P0 BRA `(.L_x_83) ;  /* 0x0000000400148947 */ /* 0x000fec0003800000 */
[----:B------:R-:W-:Y:S01]  /*4f00*/  FMUL R15, R166, 0.48860251903533935547 ;  /* 0x3efa2a1ca60f7820 */ /* 0x000fe20000400000 */
[----:B------:R-:W-:Y:S01]  /*4f10*/  ISETP.NE.AND P0, PT, R153, 0x1, PT ;  /* 0x000000019900780c */ /* 0x000fe20003f05270 */
[----:B------:R-:W-:Y:S02]  /*4f20*/  FMUL R9, R165, -0.48860251903533935547 ;  /* 0xbefa2a1ca5097820 */ /* 0x000fe40000400000 */
[C---:B------:R-:W-:Y:S01]  /*4f30*/  FMUL R6, R15.reuse, R114 ;  /* 0x000000720f067220 */ /* 0x040fe20000400000 */
[C---:B------:R-:W-:Y:S01]  /*4f40*/  FMUL R7, R15.reuse, R110 ;  /* 0x0000006e0f077220 */ /* 0x040fe20000400000 */
[----:B------:R-:W-:Y:S01]  /*4f50*/  FMUL R14, R15, R109 ;  /* 0x0000006d0f0e7220 */ /* 0x000fe20000400000 */
[----:B------:R-:W-:Y:S01]  /*4f60*/  FMUL R15, R168, 0.48860251903533935547 ;  /* 0x3efa2a1ca80f7820 */ /* 0x000fe20000400000 */
[C---:B------:R-:W-:Y:S01]  /*4f70*/  FFMA R6, R9.reuse, R115, R6 ;  /* 0x0000007309067223 */ /* 0x040fe20000000006 */
[C---:B------:R-:W-:Y:S01]  /*4f80*/  FFMA R196, R9.reuse, R112, R7 ;  /* 0x0000007009c47223 */ /* 0x040fe20000000007 */
[----:B------:R-:W-:-:S02]  /*4f90*/  FFMA R14, R9, R111, R14 ;  /* 0x0000006f090e7223 */ /* 0x000fc4000000000e */
[C---:B------:R-:W-:Y:S01]  /*4fa0*/  FFMA R7, -R15.reuse, R113, R6 ;  /* 0x000000710f077223 */ /* 0x040fe20000000106 */
[C---:B------:R-:W-:Y:S01]  /*4fb0*/  FFMA R9, -R15.reuse, R107, R196 ;  /* 0x0000006b0f097223 */ /* 0x040fe200000001c4 */
[----:B------:R-:W-:Y:S02]  /*4fc0*/  FFMA R15, -R15, R105, R14 ;  /* 0x000000690f0f7223 */ /* 0x000fe4000000010e */
[----:B------:R-:W-:Y:S01]  /*4fd0*/  FADD R174, R174, R7 ;  /* 0x00000007aeae7221 */ /* 0x000fe20000000000 */
[----:B------:R-:W-:Y:S01]  /*4fe0*/  FADD R8, R8, R9 ;  /* 0x0000000908087221 */ /* 0x000fe20000000000 */
[----:B------:R-:W-:Y:S01]  /*4ff0*/  FADD R176, R176, R15 ;  /* 0x0000000fb0b07221 */ /* 0x000fe20000000000 */
[----:B------:R-:W-:Y:S06]  /*5000*/  @!P0 BRA `(.L_x_83) ;  /* 0x0000000000d08947 */ /* 0x000fec0003800000 */
[C---:B------:R-:W-:Y:S01]  /*5010*/  FMUL R7, R19.reuse, R95 ;  /* 0x0000005f13077220 */ /* 0x040fe20000400000 */
[C---:B------:R-:W-:Y:S01]  /*5020*/  FMUL R6, R19.reuse, R85 ;  /* 0x0000005513067220 */ /* 0x040fe20000400000 */
[----:B------:R-:W-:Y:S01]  /*5030*/  FMUL R14, R19, R83 ;  /* 0x00000053130e7220 */ /* 0x000fe20000400000 */
[----:B------:R-:W-:Y:S01]  /*5040*/  ISETP.GE.U32.AND P0, PT, R153, 0x3, PT ;  /* 0x000000039900780c */ /* 0x000fe20003f06070 */
[C---:B------:R-:W-:Y:S01]  /*5050*/  FFMA R7, R20.reuse, R103, R7 ;  /* 0x0000006714077223 */ /* 0x040fe20000000007 */
[C---:B------:R-:W-:Y:S01]  /*5060*/  FFMA R6, R20.reuse, R99, R6 ;  /* 0x0000006314067223 */ /* 0x040fe20000000006 */
[----:B------:R-:W-:Y:S01]  /*5070*/  FFMA R14, R20, R97, R14 ;  /* 0x00000061140e7223 */ /* 0x000fe2000000000e */
[----:B------:R-:W-:Y:S01]  /*5080*/  FMUL R15, R138, 0.54627424478530883789 ;  /* 0x3f0bd8a18a0f7820 */ /* 0x000fe20000400000 */
[C---:B------:R-:W-:Y:S01]  /*5090*/  FFMA R7, R0.reuse, R93, R7 ;  /* 0x0000005d00077223 */ /* 0x040fe20000000007 */
[C---:B------:R-:W-:Y:S01]  /*50a0*/  FFMA R6, R0.reuse, R81, R6 ;  /* 0x0000005100067223 */ /* 0x040fe20000000006 */
[----:B------:R-:W-:-:S02]  /*50b0*/  FFMA R14, R0, R79, R14 ;  /* 0x0000004f000e7223 */ /* 0x000fc4000000000e */
[C---:B------:R-:W-:Y:S01]  /*50c0*/  FFMA R196, R18.reuse, R91, R7 ;  /* 0x0000005b12c47223 */ /* 0x040fe20000000007 */
[C---:B------:R-:W-:Y:S01]  /*50d0*/  FFMA R6, R18.reuse, R77, R6 ;  /* 0x0000004d12067223 */ /* 0x040fe20000000006 */
[----:B------:R-:W-:Y:S02]  /*50e0*/  FFMA R14, R18, R75, R14 ;  /* 0x0000004b120e7223 */ /* 0x000fe4000000000e */
[C---:B------:R-:W-:Y:S01]  /*50f0*/  FFMA R7, R15.reuse, R101, R196 ;  /* 0x000000650f077223 */ /* 0x040fe200000000c4 */
[C---:B------:R-:W-:Y:S01]  /*5100*/  FFMA R9, R15.reuse, R89, R6 ;  /* 0x000000590f097223 */ /* 0x040fe20000000006 */
[----:B------:R-:W-:Y:S02]  /*5110*/  FFMA R15, R15, R87, R14 ;  /* 0x000000570f0f7223 */ /* 0x000fe4000000000e */
[----:B------:R-:W-:Y:S01]  /*5120*/  FADD R174, R174, R7 ;  /* 0x00000007aeae7221 */ /* 0x000fe20000000000 */
[----:B------:R-:W-:Y:S01]  /*5130*/  FADD R8, R8, R9 ;  /* 0x0000000908087221 */ /* 0x000fe20000000000 */
[----:B------:R-:W-:Y:S01]  /*5140*/  FADD R176, R176, R15 ;  /* 0x0000000fb0b07221 */ /* 0x000fe20000000000 */
[----:B------:R-:W-:Y:S06]  /*5150*/  @!P0 BRA `(.L_x_83) ;  /* 0x00000000007c8947 */ /* 0x000fec0003800000 */
[----:B------:R-:W-:Y:S01]  /*5160*/  FMUL R196, R166, R117 ;  /* 0x00000075a6c47220 */ /* 0x000fe20000400000 */
[----:B------:R-:W-:Y:S01]  /*5170*/  FMUL R7, R134, R139 ;  /* 0x0000008b86077220 */ /* 0x000fe20000400000 */
[----:B------:R-:W-:Y:S01]  /*5180*/  FMUL R9, R135, R24 ;  /* 0x0000001887097220 */ /* 0x000fe20000400000 */
[----:B------:R-:W-:Y:S01]  /*5190*/  FMUL R15, R118, R137 ;  /* 0x00000089760f7220 */ /* 0x000fe20000400000 */
[C---:B------:R-:W-:Y:S01]  /*51a0*/  FMUL R6, R196.reuse, R71 ;  /* 0x00000047c4067220 */ /* 0x040fe20000400000 */
[C---:B------:R-:W-:Y:S01]  /*51b0*/  FMUL R14, R196.reuse, R55 ;  /* 0x00000037c40e7220 */ /* 0x040fe20000400000 */
[----:B------:R-:W-:Y:S02]  /*51c0*/  FMUL R196, R196, R53 ;  /* 0x00000035c4c47220 */ /* 0x000fe40000400000 */
[C---:B------:R-:W-:Y:S01]  /*51d0*/  FFMA R6, R7.reuse, R73, R6 ;  /* 0x0000004907067223 */ /* 0x040fe20000000006 */
[C---:B------:R-:W-:Y:S01]  /*51e0*/  FFMA R14, R7.reuse, R59, R14 ;  /* 0x0000003b070e7223 */ /* 0x040fe2000000000e */
[----:B------:R-:W-:Y:S01]  /*51f0*/  FFMA R196, R7, R57, R196 ;  /* 0x0000003907c47223 */ /* 0x000fe200000000c4 */
[----:B------:R-:W-:Y:S01]  /*5200*/  FMUL R7, R133, R136 ;  /* 0x0000008885077220 */ /* 0x000fe20000400000 */
        /* <DEDUP_REMOVED lines=19> */
[----:B------:R-:W-:-:S07]  /*5340*/  FADD R176, R176, R15 ;  /* 0x0000000fb0b07221 */ /* 0x000fce0000000000 */
.L_x_83:
[----:B------:R-:W-:Y:S05]  /*5350*/  BSYNC.RECONVERGENT B0 ;  /* 0x0000000000007941 */ /* 0x000fea0003800200 */
.L_x_82:
[C---:B------:R-:W-:Y:S01]  /*5360*/  FMUL R9, R165.reuse, R13 ;  /* 0x0000000da5097220 */ /* 0x040fe20000400000 */
[-C--:B------:R-:W-:Y:S01]  /*5370*/  FMUL R6, R166, R193.reuse ;  /* 0x000000c1a6067220 */ /* 0x080fe20000400000 */
[-C--:B------:R-:W-:Y:S01]  /*5380*/  FMUL R7, R168, R194.reuse ;  /* 0x000000c2a8077220 */ /* 0x080fe20000400000 */
[----:B------:R-:W-:Y:S01]  /*5390*/  FADD R25, R164, -R25 ;  /* 0x80000019a4197221 */ /* 0x000fe20000000000 */
[----:B------:R-:W-:Y:S01]  /*53a0*/  FFMA R9, R168, R193, -R9 ;  /* 0x000000c1a8097223 */ /* 0x000fe20000000809 */
[----:B------:R-:W-:Y:S01]  /*53b0*/  FFMA R6, R165, R194, -R6 ;  /* 0x000000c2a5067223 */ /* 0x000fe20000000806 */
[----:B------:R-:W-:Y:S01]  /*53c0*/  FFMA R7, R166, R13, -R7 ;  /* 0x0000000da6077223 */ /* 0x000fe20000000807 */
[----:B------:R-:W-:Y:S01]  /*53d0*/  BSSY.RECONVERGENT B0, `(.L_x_84) ;  /* 0x0000036000007945 */ /* 0x000fe20003800200 */
[----:B------:R-:W-:Y:S01]  /*53e0*/  FADD R14, R9, R9 ;  /* 0x00000009090e7221 */ /* 0x000fe20000000000 */
[----:B------:R-:W-:Y:S01]  /*53f0*/  FADD R9, R6, R6 ;  /* 0x0000000606097221 */ /* 0x000fe20000000000 */
[----:B------:R-:W-:-:S02]  /*5400*/  FADD R7, R7, R7 ;  /* 0x0000000707077221 */ /* 0x000fc40000000000 */
[-C--:B------:R-:W-:Y:S01]  /*5410*/  FMUL R15, R193, R14.reuse ;  /* 0x0000000ec10f7220 */ /* 0x080fe20000400000 */
[C---:B------:R-:W-:Y:S01]  /*5420*/  FMUL R6, R194.reuse, R9 ;  /* 0x00000009c2067220 */ /* 0x040fe20000400000 */
[CC--:B------:R-:W-:Y:S02]  /*5430*/  FMUL R200, R13.reuse, R7.reuse ;  /* 0x000000070dc87220 */ /* 0x0c0fe40000400000 */
[----:B------:R-:W-:Y:S01]  /*5440*/  FFMA R196, R194, R7, -R15 ;  /* 0x00000007c2c47223 */ /* 0x000fe2000000080f */
[C---:B------:R-:W-:Y:S01]  /*5450*/  FFMA R15, R182.reuse, R9, R168 ;  /* 0x00000009b60f7223 */ /* 0x040fe200000000a8 */
[C---:B------:R-:W-:Y:S01]  /*5460*/  FFMA R7, R182.reuse, R7, R165 ;  /* 0x00000007b6077223 */ /* 0x040fe200000000a5 */
[-C--:B------:R-:W-:Y:S01]  /*5470*/  FFMA R198, R13, R14.reuse, -R6 ;  /* 0x0000000e0dc67223 */ /* 0x080fe20000000806 */
[----:B------:R-:W-:Y:S01]  /*5480*/  FFMA R9, R193, R9, -R200 ;  /* 0x00000009c1097223 */ /* 0x000fe200000008c8 */
[----:B------:R-:W-:Y:S01]  /*5490*/  FADD R15, R15, R196 ;  /* 0x000000c40f0f7221 */ /* 0x000fe20000000000 */
[----:B------:R-:W-:Y:S01]  /*54a0*/  FFMA R6, R182, R14, R166 ;  /* 0x0000000eb6067223 */ /* 0x000fe200000000a6 */
[----:B------:R-:W-:Y:S01]  /*54b0*/  FADD R7, R7, R198 ;  /* 0x000000c607077221 */ /* 0x000fe20000000000 */
[----:B------:R-:W-:Y:S01]  /*54c0*/  FADD R14, R162, -R187 ;  /* 0x800000bba20e7221 */ /* 0x000fe20000000000 */
[----:B------:R-:W-:Y:S01]  /*54d0*/  FFMA R198, R15, R15, RZ ;  /* 0x0000000f0fc67223 */ /* 0x000fe200000000ff */
[----:B------:R-:W-:Y:S01]  /*54e0*/  FADD R6, R6, R9 ;  /* 0x0000000906067221 */ /* 0x000fe20000000000 */
[----:B------:R-:W-:Y:S01]  /*54f0*/  FADD R9, R163, -R22 ;  /* 0x80000016a3097221 */ /* 0x000fe20000000000 */
[----:B------:R-:W-:Y:S01]  /*5500*/  FMUL R175, R193, R14 ;  /* 0x0000000ec1af7220 */ /* 0x000fe20000400000 */
[----:B------:R-:W-:Y:S01]  /*5510*/  FFMA R187, R7, R7, R198 ;  /* 0x0000000707bb7223 */ /* 0x000fe200000000c6 */
[C---:B------:R-:W-:Y:S01]  /*5520*/  FMUL R22, R194.reuse, R25 ;  /* 0x00000019c2167220 */ /* 0x040fe20000400000 */
[CC--:B------:R-:W-:Y:S01]  /*5530*/  FMUL R196, R13.reuse, R9.reuse ;  /* 0x000000090dc47220 */ /* 0x0c0fe20000400000 */
[----:B------:R-:W-:Y:S01]  /*5540*/  FFMA R175, R194, R9, -R175 ;  /* 0x00000009c2af7223 */ /* 0x000fe200000008af */
[----:B------:R-:W-:Y:S01]  /*5550*/  FFMA R189, R6, R6, R187 ;  /* 0x0000000606bd7223 */ /* 0x000fe200000000bb */
[----:B------:R-:W-:Y:S01]  /*5560*/  FFMA R22, R13, R14, -R22 ;  /* 0x0000000e0d167223 */ /* 0x000fe20000000816 */
[----:B------:R-:W-:Y:S01]  /*5570*/  FFMA R196, R193, R25, -R196 ;  /* 0x00000019c1c47223 */ /* 0x000fe200000008c4 */
[----:B------:R-:W-:-:S02]  /*5580*/  FADD R175, R175, R175 ;  /* 0x000000afafaf7221 */ /* 0x000fc40000000000 */
[----:B------:R-:W-:Y:S01]  /*5590*/  FMNMX R236, R189, 1.0754944163277645694e-20, !PT ;  /* 0x1e4b27b8bdec7809 */ /* 0x000fe20007800000 */
[----:B------:R-:W-:Y:S01]  /*55a0*/  FADD R22, R22, R22 ;  /* 0x0000001616167221 */ /* 0x000fe20000000000 */
[----:B------:R-:W-:Y:S01]  /*55b0*/  FADD R187, R196, R196 ;  /* 0x000000c4c4bb7221 */ /* 0x000fe20000000000 */
[----:B------:R-:W-:Y:S01]  /*55c0*/  FMUL R196, R194, R175 ;  /* 0x000000afc2c47220 */ /* 0x000fe20000400000 */
[----:B------:R-:W-:Y:S01]  /*55d0*/  IADD3 R197, PT, PT, R236, -0xd000000, RZ ;  /* 0xf3000000ecc57810 */ /* 0x000fe20007ffe0ff */
[----:B------:R0:W1:Y:S01]  /*55e0*/  MUFU.RSQ R191, R236 ;  /* 0x000000ec00bf7308 */ /* 0x0000620000001400 */
[----:B------:R-:W-:Y:S01]  /*55f0*/  FMUL R189, R193, R187 ;  /* 0x000000bbc1bd7220 */ /* 0x000fe20000400000 */
[-C--:B------:R-:W-:Y:S01]  /*5600*/  FMUL R198, R13, R22.reuse ;  /* 0x000000160dc67220 */ /* 0x080fe20000400000 */
[----:B------:R-:W-:Y:S01]  /*5610*/  ISETP.GT.U32.AND P0, PT, R197, 0x727fffff, PT ;  /* 0x727fffffc500780c */ /* 0x000fe20003f04070 */
[C---:B------:R-:W-:Y:S01]  /*5620*/  FFMA R25, R182.reuse, R175, R25 ;  /* 0x000000afb6197223 */ /* 0x040fe20000000019 */
[CC--:B------:R-:W-:Y:S01]  /*5630*/  FFMA R9, R182.reuse, R22.reuse, R9 ;  /* 0x00000016b6097223 */ /* 0x0c0fe20000000009 */
[-C--:B------:R-:W-:Y:S01]  /*5640*/  FFMA R182, R182, R187.reuse, R14 ;  /* 0x000000bbb6b67223 */ /* 0x080fe2000000000e */
[----:B------:R-:W-:Y:S01]  /*5650*/  FFMA R196, R13, R187, -R196 ;  /* 0x000000bb0dc47223 */ /* 0x000fe200000008c4 */
[----:B------:R-:W-:Y:S01]  /*5660*/  FFMA R14, R194, R22, -R189 ;  /* 0x00000016c20e7223 */ /* 0x000fe200000008bd */
[----:B------:R-:W-:-:S02]  /*5670*/  FFMA R175, R193, R175, -R198 ;  /* 0x000000afc1af7223 */ /* 0x000fc400000008c6 */
[----:B------:R-:W-:Y:S01]  /*5680*/  FADD R13, R9, R196 ;  /* 0x000000c4090d7221 */ /* 0x000fe20000000000 */
[----:B------:R-:W-:Y:S01]  /*5690*/  FADD R14, R25, R14 ;  /* 0x0000000e190e7221 */ /* 0x000fe20000000000 */
[----:B------:R-:W-:-:S03]  /*56a0*/  FADD R9, R182, R175 ;  /* 0x000000afb6097221 */ /* 0x000fc60000000000 */
[----:B0-----:R-:W-:Y:S05]  /*56b0*/  @!P0 BRA `(.L_x_85) ;  /* 0x00000000000c8947 */ /* 0x001fea0003800000 */
[----:B------:R-:W-:-:S07]  /*56c0*/  MOV R22, 0x56e0 ;  /* 0x000056e000167802 */ /* 0x000fce0000000f00 */
[----:B-1----:R-:W-:Y:S05]  /*56d0*/  CALL.REL.NOINC `($__internal_3_$__cuda_sm20_sqrt_rn_f32_slowpath) ;  /* 0x000000b8008c7944 */ /* 0x002fea0003c00000 */
[----:B------:R-:W-:Y:S05]  /*56e0*/  BRA `(.L_x_86) ;  /* 0x0000000000107947 */ /* 0x000fea0003800000 */
.L_x_85:
[----:B-1----:R-:W-:Y:S01]  /*56f0*/  FMUL.FTZ R229, R236, R191 ;  /* 0x000000bfece57220 */ /* 0x002fe20000410000 */
[----:B------:R-:W-:-:S03]  /*5700*/  FMUL.FTZ R25, R191, 0.5 ;  /* 0x3f000000bf197820 */ /* 0x000fc60000410000 */
[----:B------:R-:W-:-:S04]  /*5710*/  FFMA R22, -R229, R229, R236 ;  /* 0x000000e5e5167223 */ /* 0x000fc800000001ec */
[----:B------:R-:W-:-:S07]  /*5720*/  FFMA R229, R22, R25, R229 ;  /* 0x0000001916e57223 */ /* 0x000fce00000000e5 */
.L_x_86:
[----:B------:R-:W-:Y:S05]  /*5730*/  BSYNC.RECONVERGENT B0 ;  /* 0x0000000000007941 */ /* 0x000fea0003800200 */
.L_x_84:
        /* <DEDUP_REMOVED lines=15> */
.L_x_88:
[----:B------:R-:W-:Y:S05]  /*5830*/  BSYNC.RECONVERGENT B4 ;  /* 0x0000000000047941 */ /* 0x000fea0003800200 */
.L_x_87:
        /* <DEDUP_REMOVED lines=15> */
.L_x_90:
[----:B------:R-:W-:Y:S05]  /*5930*/  BSYNC.RECONVERGENT B4 ;  /* 0x0000000000047941 */ /* 0x000fea0003800200 */
.L_x_89:
        /* <DEDUP_REMOVED lines=15> */
.L_x_92:
[----:B------:R-:W-:Y:S05]  /*5a30*/  BSYNC.RECONVERGENT B4 ;  /* 0x0000000000047941 */ /* 0x000fea0003800200 */
.L_x_91:
        /* <DEDUP_REMOVED lines=17> */
.L_x_94:
[----:B------:R-:W-:Y:S05]  /*5b50*/  BSYNC.RECONVERGENT B4 ;  /* 0x0000000000047941 */ /* 0x000fea0003800200 */
.L_x_93:
        /* <DEDUP_REMOVED lines=17> */
.L_x_96:
[----:B------:R-:W-:Y:S05]  /*5c70*/  BSYNC.RECONVERGENT B4 ;  /* 0x0000000000047941 */ /* 0x000fea0003800200 */
.L_x_95:
        /* <DEDUP_REMOVED lines=17> */
.L_x_98:
[----:B------:R-:W-:Y:S05]  /*5d90*/  BSYNC.RECONVERGENT B4 ;  /* 0x0000000000047941 */ /* 0x000fea0003800200 */
.L_x_97:
        /* <DEDUP_REMOVED lines=15> */
.L_x_100:
[----:B------:R-:W-:Y:S05]  /*5e90*/  BSYNC.RECONVERGENT B4 ;  /* 0x0000000000047941 */ /* 0x000fea0003800200 */
.L_x_99:
        /* <DEDUP_REMOVED lines=15> */
.L_x_102:
[----:B------:R-:W-:Y:S05]  /*5f90*/  BSYNC.RECONVERGENT B4 ;  /* 0x0000000000047941 */ /* 0x000fea0003800200 */
.L_x_101:
        /* <DEDUP_REMOVED lines=15> */
.L_x_104:
[----:B------:R-:W-:Y:S05]  /*6090*/  BSYNC.RECONVERGENT B4 ;  /* 0x0000000000047941 */ /* 0x000fea0003800200 */
.L_x_103:
[----:B------:R-:W-:Y:S01]  /*60a0*/  FMNMX R12, R22, 1.00000002004087734272e+20, PT ;  /* 0x60ad78ec160c7809 */ /* 0x000fe20003800000 */
[-C--:B------:R-:W-:Y:S01]  /*60b0*/  FFMA R7, R9, R9.reuse, RZ ;  /* 0x0000000909077223 */ /* 0x080fe200000000ff */
[----:B------:R-:W-:Y:S01]  /*60c0*/  FFMA R6, R10, R9, RZ ;  /* 0x000000090a067223 */ /* 0x000fe200000000ff */
[----:B------:R-:W-:Y:S01]  /*60d0*/  BSSY.RECONVERGENT B4, `(.L_x_105) ;  /* 0x0000014000047945 */ /* 0x000fe20003800200 */
[----:B------:R-:W-:Y:S01]  /*60e0*/  FMNMX R12, R12, -1.00000002004087734272e+20, !PT ;  /* 0xe0ad78ec0c0c7809 */ /* 0x000fe20007800000 */
[-C--:B------:R-:W-:Y:S01]  /*60f0*/  FFMA R7, R14, R14.reuse, R7 ;  /* 0x0000000e0e077223 */ /* 0x080fe20000000007 */
[----:B------:R-:W-:-:S03]  /*6100*/  FFMA R6, R11, R14, R6 ;  /* 0x0000000e0b067223 */ /* 0x000fc60000000006 */
[-C--:B------:R-:W-:Y:S01]  /*6110*/  FFMA R15, R12, R12.reuse, R7 ;  /* 0x0000000c0c0f7223 */ /* 0x080fe20000000007 */
[----:B------:R-:W-:-:S04]  /*6120*/  FFMA R6, R13, R12, R6 ;  /* 0x0000000c0d067223 */ /* 0x000fc80000000006 */
[----:B------:R-:W-:-:S04]  /*6130*/  FSETP.GEU.AND P0, PT, |R15|, 1.0754944163277645694e-20, PT ;  /* 0x1e4b27b80f00780b */ /* 0x000fc80003f0e200 */
[----:B------:R-:W-:-:S04]  /*6140*/  FSEL R7, R15, 1.0754944163277645694e-20, P0 ;  /* 0x1e4b27b80f077808 */ /* 0x000fc80000000000 */
        /* <DEDUP_REMOVED lines=12> */
.L_x_106:
[----:B------:R-:W-:Y:S05]  /*6210*/  BSYNC.RECONVERGENT B4 ;  /* 0x0000000000047941 */ /* 0x000fea0003800200 */
.L_x_105:
[----:B------:R-:W-:Y:S01]  /*6220*/  FMNMX R22, R22, 1.00000002004087734272e+20, PT ;  /* 0x60ad78ec16167809 */ /* 0x000fe20003800000 */
[----:B------:R-:W-:Y:S03]  /*6230*/  BSSY.RECONVERGENT B4, `(.L_x_107) ;  /* 0x000004c000047945 */ /* 0x000fe60003800200 */
[----:B------:R-:W-:-:S05]  /*6240*/  FMNMX R22, R22, -1.00000002004087734272e+20, !PT ;  /* 0xe0ad78ec16167809 */ /* 0x000fca0007800000 */
[-C--:B------:R-:W-:Y:S01]  /*6250*/  FFMA R9, R9, R22.reuse, R10 ;  /* 0x0000001609097223 */ /* 0x080fe2000000000a */
[-C--:B------:R-:W-:Y:S01]  /*6260*/  FFMA R14, R14, R22.reuse, R11 ;  /* 0x000000160e0e7223 */ /* 0x080fe2000000000b */
[----:B------:R-:W-:Y:S02]  /*6270*/  FFMA R12, R12, R22, R13 ;  /* 0x000000160c0c7223 */ /* 0x000fe4000000000d */
[----:B------:R-:W-:-:S04]  /*6280*/  FFMA R9, R9, R9, RZ ;  /* 0x0000000909097223 */ /* 0x000fc800000000ff */
[----:B------:R-:W-:-:S04]  /*6290*/  FFMA R9, R14, R14, R9 ;  /* 0x0000000e0e097223 */ /* 0x000fc80000000009 */
[----:B------:R-:W-:-:S04]  /*62a0*/  FFMA R9, R12, R12, R9 ;  /* 0x0000000c0c097223 */ /* 0x000fc80000000009 */
[----:B------:R-:W-:Y:S01]  /*62b0*/  FADD R12, -R9, 1 ;  /* 0x3f800000090c7421 */ /* 0x000fe20000000100 */
[----:B------:R-:W-:-:S03]  /*62c0*/  HFMA2 R9, -RZ, RZ, -1.875, 0 ;  /* 0xbf800000ff097431 */ /* 0x000fc600000001ff */
[----:B------:R-:W-:Y:S01]  /*62d0*/  FMUL R236, R15, R12 ;  /* 0x0000000c0fec7220 */ /* 0x000fe20000400000 */
[----:B------:R-:W-:-:S04]  /*62e0*/  MOV R12, 0xbf800000 ;  /* 0xbf800000000c7802 */ /* 0x000fc80000000f00 */
        /* <DEDUP_REMOVED lines=18> */
.L_x_111:
[----:B-1----:R-:W-:Y:S01]  /*6410*/  FMUL.FTZ R9, R236, R11 ;  /* 0x0000000bec097220 */ /* 0x002fe20000410000 */
[----:B------:R-:W-:-:S03]  /*6420*/  FMUL.FTZ R11, R11, 0.5 ;  /* 0x3f0000000b0b7820 */ /* 0x000fc60000410000 */
[----:B------:R-:W-:-:S04]  /*6430*/  FFMA R10, -R9, R9, R236 ;  /* 0x00000009090a7223 */ /* 0x000fc800000001ec */
[----:B------:R-:W-:-:S07]  /*6440*/  FFMA R9, R10, R11, R9 ;  /* 0x0000000b0a097223 */ /* 0x000fce0000000009 */
.L_x_112:
[----:B------:R-:W-:Y:S05]  /*6450*/  BSYNC.RECONVERGENT B1 ;  /* 0x0000000000017941 */ /* 0x000fea0003800200 */
.L_x_110:
[----:B------:R-:W-:Y:S05]  /*6460*/  BSYNC.RECONVERGENT B0 ;  /* 0x0000000000007941 */ /* 0x000fea0003800200 */
.L_x_109:
        /* <DEDUP_REMOVED lines=21> */
.L_x_114:
[----:B------:R-:W-:Y:S05]  /*65c0*/  BSYNC.RECONVERGENT B5 ;  /* 0x0000000000057941 */ /* 0x000fea0003800200 */
.L_x_113:
        /* <DEDUP_REMOVED lines=15> */
.L_x_116:
[----:B------:R-:W-:Y:S05]  /*66c0*/  BSYNC.RECONVERGENT B5 ;  /* 0x0000000000057941 */ /* 0x000fea0003800200 */
.L_x_115:
[----:B------:R-:W-:-:S04]  /*66d0*/  FMNMX R22, R22, 1.00000002004087734272e+20, PT ;  /* 0x60ad78ec16167809 */ /* 0x000fc80003800000 */
[----:B------:R-:W-:-:S07]  /*66e0*/  FMNMX R12, R22, -1.00000002004087734272e+20, !PT ;  /* 0xe0ad78ec160c7809 */ /* 0x000fce0007800000 */
.L_x_108:
[----:B------:R-:W-:Y:S05]  /*66f0*/  BSYNC.RECONVERGENT B4 ;  /* 0x0000000000047941 */ /* 0x000fea0003800200 */
.L_x_107:
[----:B------:R-:W-:Y:S02]  /*6700*/  LOP3.LUT R6, R151, 0x1, RZ, 0xc0, !PT ;  /* 0x0000000197067812 */ /* 0x000fe400078ec0ff */
[----:B------:R-:W-:Y:S02]  /*6710*/  FMNMX R182, R12, R9, PT ;  /* 0x000000090cb67209 */ /* 0x000fe40003800000 */
[----:B------:R-:W-:-:S04]  /*6720*/  ISETP.NE.U32.AND P0, PT, R6, 0x1, PT ;  /* 0x000000010600780c */ /* 0x000fc80003f05070 */
[----:B------:R-:W-:-:S05]  /*6730*/  FSEL R177, R177, -R177, !P0 ;  /* 0x800000b1b1b17208 */ /* 0x000fca0004000000 */
[C---:B------:R-:W-:Y:S01]  /*6740*/  FMUL R174, R177.reuse, R174 ;  /* 0x000000aeb1ae7220 */ /* 0x040fe20000400000 */
[C---:B------:R-:W-:Y:S01]  /*6750*/  FMUL R175, R177.reuse, R8 ;  /* 0x00000008b1af7220 */ /* 0x040fe20000400000 */
[----:B------:R-:W-:Y:S02]  /*6760*/  FMUL R176, R177, R176 ;  /* 0x000000b0b1b07220 */ /* 0x000fe40000400000 */
[----:B------:R-:W-:-:S07]  /*6770*/  @P0 FMNMX R182, R12, R9, !PT ;  /* 0x000000090cb60209 */ /* 0x000fce0007800000 */
.L_x_79:
[----:B0--34-:R-:W-:Y:S05]  /*6780*/  BSYNC.RECONVERGENT B2 ;  /* 0x0000000000027941 */ /* 0x019fea0003800200 */
.L_x_78:
[----:B------:R-:W-:Y:S01]  /*6790*/  FADD R6, -R182, R185 ;  /* 0x000000b9b6067221 */ /* 0x000fe20000000100 */
[----:B------:R-:W-:Y:S01]  /*67a0*/  FADD R159, -R190, R159 ;  /* 0x0000009fbe9f7221 */ /* 0x000fe20000000100 */
[----:B------:R-:W-:Y:S01]  /*67b0*/  HFMA2 R10, -RZ, RZ, 0.96630859375, -0.0022525787353515625 ;  /* 0x3bbb989dff0a7431 */ /* 0x000fe200000001ff */
[----:B------:R-:W-:Y:S01]  /*67c0*/  MOV R12, 0x437c0000 ;  /* 0x437c0000000c7802 */ /* 0x000fe20000000f00 */
[----:B------:R-:W-:Y:S01]  /*67d0*/  HFMA2 R22, -RZ, RZ, 1.8515625, -0.7724609375 ;  /* 0x3f68ba2eff167431 */ /* 0x000fe200000001ff */
[----:B------:R-:W-:Y:S01]  /*67e0*/  FMNMX R6, RZ, R6, !PT ;  /* 0x00000006ff067209 */ /* 0x000fe20007800000 */
[----:B------:R-:W-:Y:S01]  /*67f0*/  BSSY.RECONVERGENT B2, `(.L_x_117) ;  /* 0x000002d000027945 */ /* 0x000fe20003800200 */
[----:B------:R-:W-:Y:S01]  /*6800*/  MOV R13, 0x3f800000 ;  /* 0x3f800000000d7802 */ /* 0x000fe20000000f00 */
[----:B------:R-:W-:Y:S01]  /*6810*/  FADD R5, -R186, R5 ;  /* 0x00000005ba057221 */ /* 0x000fe20000000100 */
[----:B------:R-:W-:Y:S01]  /*6820*/  FADD R4, -R173, R4 ;  /* 0x00000004ad047221 */ /* 0x000fe20000000100 */
[----:B------:R-:W-:Y:S01]  /*6830*/  FMUL R6, R6, R159 ;  /* 0x0000009f06067220 */ /* 0x000fe20000400000 */
[----:B------:R-:W-:Y:S01]  /*6840*/  FADD R3, -R188, R3 ;  /* 0x00000003bc037221 */ /* 0x000fe20000000100 */
[----:B------:R-:W-:-:S03]  /*6850*/  FFMA R13, R22, -1.1000000238418579102, R13 ;  /* 0xbf8ccccd160d7823 */ /* 0x000fc6000000000d */
[----:B------:R-:W-:Y:S01]  /*6860*/  FMNMX R7, RZ, R6, !PT ;  /* 0x00000006ff077209 */ /* 0x000fe20007800000 */
[----:B------:R-:W-:-:S04]  /*6870*/  FFMA R22, R13, R22, 0.90909087657928466797 ;  /* 0x3f68ba2e0d167423 */ /* 0x000fc80000000016 */
[C---:B------:R-:W-:Y:S01]  /*6880*/  FADD R158, -R7.reuse, R158 ;  /* 0x0000009e079e7221 */ /* 0x040fe20000000100 */
[----:B------:R-:W-:-:S04]  /*6890*/  FMNMX R7, -R7, 46.051700592041015625, PT ;  /* 0x423834f107077809 */ /* 0x000fc80003800100 */
[----:B------:R-:W-:Y:S02]  /*68a0*/  FMNMX R158, RZ, R158, !PT ;  /* 0x0000009eff9e7209 */ /* 0x000fe40007800000 */
[----:B------:R-:W-:Y:S02]  /*68b0*/  FMNMX R7, R7, -1.00000002004087734272e+20, !PT ;  /* 0xe0ad78ec07077809 */ /* 0x000fe40007800000 */
[----:B------:R-:W-:-:S03]  /*68c0*/  FMNMX R6, -R158, 46.051700592041015625, PT ;  /* 0x423834f19e067809 */ /* 0x000fc60003800100 */
[----:B------:R-:W-:Y:S01]  /*68d0*/  FFMA.SAT R8, R7, R10, 0.5 ;  /* 0x3f00000007087423 */ /* 0x000fe2000000200a */
[----:B------:R-:W-:-:S03]  /*68e0*/  FMNMX R11, R6, -1.00000002004087734272e+20, !PT ;  /* 0xe0ad78ec060b7809 */ /* 0x000fc60007800000 */
[----:B------:R-:W-:Y:S02]  /*68f0*/  FFMA.RM R8, R8, R12, 12582913 ;  /* 0x4b40000108087423 */ /* 0x000fe4000000400c */
[----:B------:R-:W-:Y:S02]  /*6900*/  FFMA.SAT R9, R11, R10, 0.5 ;  /* 0x3f0000000b097423 */ /* 0x000fe4000000200a */
[C---:B------:R-:W-:Y:S01]  /*6910*/  FADD R10, R8.reuse, -12583039 ;  /* 0xcb40007f080a7421 */ /* 0x040fe20000000000 */
[----:B------:R-:W-:Y:S01]  /*6920*/  SHF.L.U32 R8, R8, 0x17, RZ ;  /* 0x0000001708087819 */ /* 0x000fe200000006ff */
[----:B------:R-:W-:Y:S02]  /*6930*/  FFMA.RM R12, R9, R12, 12582913 ;  /* 0x4b400001090c7423 */ /* 0x000fe4000000400c */
[C---:B------:R-:W-:Y:S02]  /*6940*/  FFMA R10, R7.reuse, 1.4426950216293334961, -R10 ;  /* 0x3fb8aa3b070a7823 */ /* 0x040fe4000000080a */
[C---:B------:R-:W-:Y:S01]  /*6950*/  FADD R14, R12.reuse, -12583039 ;  /* 0xcb40007f0c0e7421 */ /* 0x040fe20000000000 */
[----:B------:R-:W-:Y:S01]  /*6960*/  SHF.L.U32 R12, R12, 0x17, RZ ;  /* 0x000000170c0c7819 */ /* 0x000fe200000006ff */
[----:B------:R-:W-:Y:S01]  /*6970*/  FFMA R10, R7, 1.925963033500011079e-08, R10 ;  /* 0x32a57060070a7823 */ /* 0x000fe2000000000a */
[----:B------:R-:W-:Y:S01]  /*6980*/  FADD R7, R182, R185 ;  /* 0x000000b9b6077221 */ /* 0x000fe20000000000 */
[----:B------:R-:W-:-:S02]  /*6990*/  FFMA R14, R11, 1.4426950216293334961, -R14 ;  /* 0x3fb8aa3b0b0e7823 */ /* 0x000fc4000000080e */
[----:B------:R0:W1:Y:S01]  /*69a0*/  MUFU.EX2 R9, R10 ;  /* 0x0000000a00097308 */ /* 0x0000620000000800 */
[----:B------:R-:W-:Y:S01]  /*69b0*/  FMUL R7, R7, 0.5 ;  /* 0x3f00000007077820 */ /* 0x000fe20000400000 */
[----:B------:R-:W-:-:S03]  /*69c0*/  FFMA R14, R11, 1.925963033500011079e-08, R14 ;  /* 0x32a570600b0e7823 */ /* 0x000fc6000000000e */
[----:B------:R-:W-:-:S03]  /*69d0*/  FMUL R7, R7, 1000 ;  /* 0x447a000007077820 */ /* 0x000fc60000400000 */
[----:B------:R-:W2:Y:S01]  /*69e0*/  MUFU.EX2 R11, R14 ;  /* 0x0000000e000b7308 */ /* 0x000ea20000000800 */
[----:B0-----:R-:W-:-:S04]  /*69f0*/  FFMA R10, |R7|, R22, RZ ;  /* 0x00000016070a7223 */ /* 0x001fc800000002ff */
[----:B------:R-:W-:-:S03]  /*6a00*/  FFMA R13, R10, -1.1000000238418579102, |R7| ;  /* 0xbf8ccccd0a0d7823 */ /* 0x000fc60000000407 */
[----:B------:R-:W0:Y:S01]  /*6a10*/  FCHK P0, |R7|, 1.1000000238418579102 ;  /* 0x3f8ccccd07007902 */ /* 0x000e220000000200 */
[----:B-1----:R-:W-:Y:S01]  /*6a20*/  FFMA R9, R8, -R9, 1 ;  /* 0x3f80000008097423 */ /* 0x002fe20000000809 */
[----:B------:R-:W-:Y:S01]  /*6a30*/  FFMA R22, R22, R13, R10 ;  /* 0x0000000d16167223 */ /* 0x000fe2000000000a */
[----:B------:R-:W-:Y:S02]  /*6a40*/  HFMA2 R10, -RZ, RZ, 1.875, 0 ;  /* 0x3f800000ff0a7431 */ /* 0x000fe400000001ff */
[----:B--2---:R-:W-:-:S04]  /*6a50*/  FMUL R8, R12, R11 ;  /* 0x0000000b0c087220 */ /* 0x004fc80000400000 */
[----:B------:R-:W-:Y:S01]  /*6a60*/  FMUL.SAT R9, R9, R8 ;  /* 0x0000000809097220 */ /* 0x000fe20000402000 */
[----:B0-----:R-:W-:Y:S06]  /*6a70*/  @!P0 BRA `(.L_x_118) ;  /* 0x0000000000108947 */ /* 0x001fec0003800000 */
[----:B------:R-:W-:Y:S01]  /*6a80*/  FADD R25, |R7|, -RZ ;  /* 0x800000ff07197221 */ /* 0x000fe20000000200 */
[----:B------:R-:W-:Y:S02]  /*6a90*/  MOV R22, 0x3f8ccccd ;  /* 0x3f8ccccd00167802 */ /* 0x000fe40000000f00 */
[----:B------:R-:W-:-:S07]  /*6aa0*/  MOV R232, 0x6ac0 ;  /* 0x00006ac000e87802 */ /* 0x000fce0000000f00 */
[----:B------:R-:W-:Y:S05]  /*6ab0*/  CALL.REL.NOINC `($__internal_4_$__cuda_sm3x_div_rn_noftz_f32_slowpath) ;  /* 0x000000a400ec7944 */ /* 0x000fea0003c00000 */
.L_x_118:
[----:B------:R-:W-:Y:S05]  /*6ac0*/  BSYNC.RECONVERGENT B2 ;  /* 0x0000000000027941 */ /* 0x000fea0003800200 */
.L_x_117:
[----:B------:R-:W-:Y:S01]  /*6ad0*/  FADD R11, R22, 1 ;  /* 0x3f800000160b7421 */ /* 0x000fe20000000000 */
[----:B------:R-:W-:Y:S04]  /*6ae0*/  BSSY.RECONVERGENT B0, `(.L_x_119) ;  /* 0x0000048000007945 */ /* 0x000fe80003800200 */
[----:B------:R-:W-:-:S13]  /*6af0*/  FSETP.NEU.AND P0, PT, R11, 1, PT ;  /* 0x3f8000000b00780b */ /* 0x000fda0003f0d000 */
[----:B------:R-:W-:Y:S05]  /*6b00*/  @!P0 BRA `(.L_x_120) ;  /* 0x0000000400148947 */ /* 0x000fea0003800000 */
[----:B------:R-:W-:-:S13]  /*6b10*/  FSETP.NAN.AND P0, PT, |R11|, |R11|, PT ;  /* 0x4000000b0b00720b */ /* 0x000fda0003f08200 */
[----:B------:R-:W-:Y:S01]  /*6b20*/  @P0 FADD R10, R11, -0.10000000149011611938 ;  /* 0xbdcccccd0b0a0421 */ /* 0x000fe20000000000 */
[----:B------:R-:W-:Y:S06]  /*6b30*/  @P0 BRA `(.L_x_120) ;  /* 0x0000000400080947 */ /* 0x000fec0003800000 */
[----:B------:R-:W-:-:S04]  /*6b40*/  FSETP.NEU.AND P0, PT, |R11|, +INF , PT ;  /* 0x7f8000000b00780b */ /* 0x000fc80003f0d200 */
[----:B------:R-:W-:-:S13]  /*6b50*/  FSETP.NEU.AND P0, PT, R11, RZ, P0 ;  /* 0x000000ff0b00720b */ /* 0x000fda000070d000 */
[----:B------:R-:W-:-:S05]  /*6b60*/  @!P0 FADD R10, R11, R11 ;  /* 0x0000000b0b0a8221 */ /* 0x000fca0000000000 */
[----:B------:R-:W-:-:S04]  /*6b70*/  @!P0 LOP3.LUT R10, R10, 0x7fffffff, RZ, 0xc0, !PT ;  /* 0x7fffffff0a0a8812 */ /* 0x000fc800078ec0ff */
[----:B------:R-:W-:Y:S01]  /*6b80*/  @!P0 LOP3.LUT R10, R10, 0x7f800000, RZ, 0x3c, !PT ;  /* 0x7f8000000a0a8812 */ /* 0x000fe200078e3cff */
[----:B------:R-:W-:Y:S06]  /*6b90*/  @!P0 BRA `(.L_x_120) ;  /* 0x0000000000f08947 */ /* 0x000fec0003800000 */
[C---:B------:R-:W-:Y:S01]  /*6ba0*/  FMUL R10, |R11|.reuse, 16777216 ;  /* 0x4b8000000b0a7820 */ /* 0x040fe20000400200 */
[----:B------:R-:W-:Y:S02]  /*6bb0*/  FSETP.GEU.AND P0, PT, |R11|, 1.175494350822287508e-38, PT ;  /* 0x008000000b00780b */ /* 0x000fe40003f0e200 */
[----:B------:R-:W-:Y:S02]  /*6bc0*/  MOV R186, 0x3a2c32e4 ;  /* 0x3a2c32e400ba7802 */ /* 0x000fe40000000f00 */
[----:B------:R-:W-:Y:S02]  /*6bd0*/  FSEL R10, R10, |R11|, !P0 ;  /* 0x4000000b0a0a7208 */ /* 0x000fe40004000000 */
[----:B------:R-:W-:Y:S02]  /*6be0*/  FSETP.GEU.AND P2, PT, R22, -1, PT ;  /* 0xbf8000001600780b */ /* 0x000fe40003f4e000 */
[----:B------:R-:W-:-:S04]  /*6bf0*/  IADD3 R11, PT, PT, R10, -0x3f3504f3, RZ ;  /* 0xc0cafb0d0a0b7810 */ /* 0x000fc80007ffe0ff */
[----:B------:R-:W-:-:S04]  /*6c00*/  LOP3.LUT R11, R11, 0xff800000, RZ, 0xc0, !PT ;  /* 0xff8000000b0b7812 */ /* 0x000fc800078ec0ff */
[-C--:B------:R-:W-:Y:S02]  /*6c10*/  IADD3 R10, PT, PT, R10, -R11.reuse, RZ ;  /* 0x8000000b0a0a7210 */ /* 0x080fe40007ffe0ff */
[----:B------:R-:W-:-:S03]  /*6c20*/  I2FP.F32.S32 R11, R11 ;  /* 0x0000000b000b7245 */ /* 0x000fc60000201400 */
[C---:B------:R-:W-:Y:S01]  /*6c30*/  FADD R13, R10.reuse, 1 ;  /* 0x3f8000000a0d7421 */ /* 0x040fe20000000000 */
[----:B------:R-:W-:Y:S01]  /*6c40*/  FADD R12, R10, -1 ;  /* 0xbf8000000a0c7421 */ /* 0x000fe20000000000 */
[----:B------:R-:W-:-:S03]  /*6c50*/  FSEL R10, RZ, -24, P0 ;  /* 0xc1c00000ff0a7808 */ /* 0x000fc60000000000 */
[----:B------:R-:W-:Y:S01]  /*6c60*/  FADD R14, R12, R12 ;  /* 0x0000000c0c0e7221 */ /* 0x000fe20000000000 */
[----:B------:R-:W0:Y:S01]  /*6c70*/  MUFU.RCP R13, R13 ;  /* 0x0000000d000d7308 */ /* 0x000e220000001000 */
[----:B------:R-:W-:Y:S02]  /*6c80*/  FFMA R10, R11, 1.1920928955078125e-07, R10 ;  /* 0x340000000b0a7823 */ /* 0x000fe4000000000a */
[----:B0-----:R-:W-:-:S04]  /*6c90*/  FMUL R15, R13, R14 ;  /* 0x0000000e0d0f7220 */ /* 0x001fc80000400000 */
[----:B------:R-:W-:Y:S01]  /*6ca0*/  FADD R14, R12, -R15 ;  /* 0x8000000f0c0e7221 */ /* 0x000fe20000000000 */
[CC--:B------:R-:W-:Y:S01]  /*6cb0*/  FMUL R11, R15.reuse, R15.reuse ;  /* 0x0000000f0f0b7220 */ /* 0x0c0fe20000400000 */
[----:B------:R-:W-:Y:S02]  /*6cc0*/  FFMA R173, R15, 1.4426950216293334961, R10 ;  /* 0x3fb8aa3b0fad7823 */ /* 0x000fe4000000000a */
[----:B------:R-:W-:Y:S01]  /*6cd0*/  FADD R25, R14, R14 ;  /* 0x0000000e0e197221 */ /* 0x000fe20000000000 */
[C---:B------:R-:W-:Y:S01]  /*6ce0*/  FFMA R14, R11.reuse, R186, 0.0032181653659790754318 ;  /* 0x3b52e7db0b0e7423 */ /* 0x040fe200000000ba */
[----:B------:R-:W-:Y:S02]  /*6cf0*/  FADD R10, R10, -R173 ;  /* 0x800000ad0a0a7221 */ /* 0x000fe40000000000 */
[----:B------:R-:W-:Y:S01]  /*6d00*/  FFMA R12, R12, -R15, R25 ;  /* 0x8000000f0c0c7223 */ /* 0x000fe20000000019 */
[----:B------:R-:W-:Y:S01]  /*6d10*/  FFMA R14, R11, R14, 0.018033718690276145935 ;  /* 0x3c93bb730b0e7423 */ /* 0x000fe2000000000e */
[----:B------:R-:W-:-:S02]  /*6d20*/  FFMA R25, R15, 1.4426950216293334961, R10 ;  /* 0x3fb8aa3b0f197823 */ /* 0x000fc4000000000a */
[----:B------:R-:W-:Y:S01]  /*6d30*/  FMUL R12, R13, R12 ;  /* 0x0000000c0d0c7220 */ /* 0x000fe20000400000 */
[----:B------:R-:W-:-:S03]  /*6d40*/  FFMA R14, R11, R14, 0.12022458761930465698 ;  /* 0x3df6384f0b0e7423 */ /* 0x000fc6000000000e */
[----:B------:R-:W-:Y:S01]  /*6d50*/  FFMA R10, R12, 1.4426950216293334961, R25 ;  /* 0x3fb8aa3b0c0a7823 */ /* 0x000fe20000000019 */
[----:B------:R-:W-:-:S03]  /*6d60*/  FMUL R14, R11, R14 ;  /* 0x0000000e0b0e7220 */ /* 0x000fc60000400000 */
[----:B------:R-:W-:Y:S01]  /*6d70*/  FFMA R13, R15, 1.9251366722983220825e-08, R10 ;  /* 0x32a55e340f0d7823 */ /* 0x000fe2000000000a */
[----:B------:R-:W-:-:S04]  /*6d80*/  FMUL R11, R14, 3 ;  /* 0x404000000e0b7820 */ /* 0x000fc80000400000 */
[----:B------:R-:W-:Y:S01]  /*6d90*/  FFMA R11, R12, R11, R13 ;  /* 0x0000000b0c0b7223 */ /* 0x000fe2000000000d */
[----:B------:R-:W-:-:S03]  /*6da0*/  HFMA2 R13, -RZ, RZ, 0.64013671875, -15.109375 ;  /* 0x391fcb8eff0d7431 */ /* 0x000fc600000001ff */
[----:B------:R-:W-:-:S04]  /*6db0*/  FFMA R14, R15, R14, R11 ;  /* 0x0000000e0f0e7223 */ /* 0x000fc8000000000b */
[----:B------:R-:W-:-:S04]  /*6dc0*/  FADD R10, R173, R14 ;  /* 0x0000000ead0a7221 */ /* 0x000fc80000000000 */
[----:B------:R-:W-:Y:S01]  /*6dd0*/  FMUL R11, R10, -0.10000000149011611938 ;  /* 0xbdcccccd0a0b7820 */ /* 0x000fe20000400000 */
[----:B------:R-:W-:-:S03]  /*6de0*/  FADD R173, -R173, R10 ;  /* 0x0000000aadad7221 */ /* 0x000fc60000000100 */
[----:B------:R-:W0:Y:S01]  /*6df0*/  FRND R12, R11 ;  /* 0x0000000b000c7307 */ /* 0x000e220000201000 */
[----:B------:R-:W-:Y:S01]  /*6e00*/  FADD R173, R14, -R173 ;  /* 0x800000ad0ead7221 */ /* 0x000fe20000000000 */
[----:B------:R-:W-:Y:S01]  /*6e10*/  FFMA R10, R10, -0.10000000149011611938, -R11 ;  /* 0xbdcccccd0a0a7823 */ /* 0x000fe2000000080b */
[----:B------:R-:W-:-:S03]  /*6e20*/  FSETP.GT.AND P1, PT, |R11|, 152, PT ;  /* 0x431800000b00780b */ /* 0x000fc60003f24200 */
[----:B------:R-:W-:Y:S01]  /*6e30*/  FFMA R173, R173, -0.10000000149011611938, R10 ;  /* 0xbdcccccdadad7823 */ /* 0x000fe2000000000a */
[----:B0-----:R-:W-:Y:S01]  /*6e40*/  FADD R10, R11, -R12 ;  /* 0x8000000c0b0a7221 */ /* 0x001fe20000000000 */
[----:B------:R-:W-:-:S03]  /*6e50*/  FSETP.GT.AND P0, PT, R12, RZ, PT ;  /* 0x000000ff0c00720b */ /* 0x000fc60003f04000 */
[----:B------:R-:W-:Y:S01]  /*6e60*/  FADD R10, R10, R173 ;  /* 0x000000ad0a0a7221 */ /* 0x000fe20000000000 */
[----:B------:R-:W-:Y:S02]  /*6e70*/  SEL R12, RZ, 0x83000000, P0 ;  /* 0x83000000ff0c7807 */ /* 0x000fe40000000000 */
[----:B------:R-:W-:Y:S01]  /*6e80*/  FSETP.GEU.AND P0, PT, R11, RZ, PT ;  /* 0x000000ff0b00720b */ /* 0x000fe20003f0e000 */
[----:B------:R-:W-:Y:S01]  /*6e90*/  FFMA R13, R10, R13, 0.0013391353422775864601 ;  /* 0x3aaf85ed0a0d7423 */ /* 0x000fe2000000000d */
[----:B------:R-:W-:-:S03]  /*6ea0*/  IADD3 R14, PT, PT, R12, 0x7f000000, RZ ;  /* 0x7f0000000c0e7810 */ /* 0x000fc60007ffe0ff */
[C---:B------:R-:W-:Y:S02]  /*6eb0*/  FFMA R15, R10.reuse, R13, 0.0096188392490148544312 ;  /* 0x3c1d98560a0f7423 */ /* 0x040fe4000000000d */
[----:B------:R-:W0:Y:S02]  /*6ec0*/  F2I.NTZ R13, R11 ;  /* 0x0000000b000d7305 */ /* 0x000e240000203100 */
[----:B------:R-:W-:-:S04]  /*6ed0*/  FFMA R15, R10, R15, 0.055503588169813156128 ;  /* 0x3d6357bb0a0f7423 */ /* 0x000fc8000000000f */
[----:B------:R-:W-:-:S04]  /*6ee0*/  FFMA R15, R10, R15, 0.24022644758224487305 ;  /* 0x3e75fdec0a0f7423 */ /* 0x000fc8000000000f */
[----:B------:R-:W-:-:S04]  /*6ef0*/  FFMA R15, R10, R15, 0.69314718246459960938 ;  /* 0x3f3172180a0f7423 */ /* 0x000fc8000000000f */
[----:B------:R-:W-:Y:S01]  /*6f00*/  FFMA R15, R10, R15, 1 ;  /* 0x3f8000000a0f7423 */ /* 0x000fe2000000000f */
[----:B0-----:R-:W-:Y:S02]  /*6f10*/  LEA R13, R13, -R12, 0x17 ;  /* 0x8000000c0d0d7211 */ /* 0x001fe400078eb8ff */
[----:B------:R-:W-:Y:S01]  /*6f20*/  FSEL R10, RZ, +INF , !P0 ;  /* 0x7f800000ff0a7808 */ /* 0x000fe20004000000 */
[----:B------:R-:W-:-:S04]  /*6f30*/  FMUL R14, R14, R15 ;  /* 0x0000000f0e0e7220 */ /* 0x000fc80000400000 */
[----:B------:R-:W-:Y:S01]  /*6f40*/  @!P1 FMUL R10, R13, R14 ;  /* 0x0000000e0d0a9220 */ /* 0x000fe20000400000 */
[----:B------:R-:W-:-:S07]  /*6f50*/  @!P2 MOV R10, 0x7fffffff ;  /* 0x7fffffff000aa802 */ /* 0x000fce0000000f00 */
.L_x_120:
[----:B------:R-:W-:Y:S05]  /*6f60*/  BSYNC.RECONVERGENT B0 ;  /* 0x0000000000007941 */ /* 0x000fea0003800200 */
.L_x_119:
[----:B------:R-:W-:Y:S01]  /*6f70*/  FADD R191, -R182, R183 ;  /* 0x000000b7b6bf7221 */ /* 0x000fe20000000100 */
[----:B------:R-:W-:Y:S01]  /*6f80*/  HFMA2 R22, -RZ, RZ, 0.83837890625, -4044 ;  /* 0x3ab5ebe6ff167431 */ /* 0x000fe200000001ff */
[----:B------:R-:W-:Y:S01]  /*6f90*/  FSETP.NEU.AND P2, PT, R7, RZ, PT ;  /* 0x000000ff0700720b */ /* 0x000fe20003f4d000 */
[----:B------:R-:W-:Y:S01]  /*6fa0*/  FADD R10, R10, -1 ;  /* 0xbf8000000a0a7421 */ /* 0x000fe20000000000 */
[----:B------:R-:W-:Y:S01]  /*6fb0*/  FSETP.GEU.AND P4, PT, R159, 9.9999999747524270788e-07, PT ;  /* 0x358637bd9f00780b */ /* 0x000fe20003f8e000 */
[----:B------:R-:W-:Y:S01]  /*6fc0*/  BSSY.RECONVERGENT B0, `(.L_x_121) ;  /* 0x000005d000007945 */ /* 0x000fe20003800200 */
[----:B------:R-:W-:Y:S01]  /*6fd0*/  FMNMX R206, RZ, R191, !PT ;  /* 0x000000bfffce7209 */ /* 0x000fe20007800000 */
[----:B------:R-:W-:-:S04]  /*6fe0*/  FADD R161, -R9, R161 ;  /* 0x000000a109a17221 */ /* 0x000fc80000000100 */
[----:B------:R-:W-:-:S05]  /*6ff0*/  FMUL R190, R159, R206 ;  /* 0x000000ce9fbe7220 */ /* 0x000fca0000400000 */
[----:B------:R-:W-:Y:S02]  /*7000*/  FMNMX R13, RZ, R190, !PT ;  /* 0x000000beff0d7209 */ /* 0x000fe40007800000 */
[----:B------:R-:W-:Y:S02]  /*7010*/  @!P4 MOV R188, RZ ;  /* 0x000000ff00bcc202 */ /* 0x000fe40000000f00 */
[C---:B------:R-:W-:Y:S01]  /*7020*/  FSETP.GEU.AND P0, PT, |R13|.reuse, 0.40999999642372131348, PT ;  /* 0x3ed1eb850d00780b */ /* 0x040fe20003f0e200 */
[C---:B------:R-:W-:Y:S01]  /*7030*/  FMUL R11, R13.reuse, -1.4426950216293334961 ;  /* 0xbfb8aa3b0d0b7820 */ /* 0x040fe20000400000 */
[----:B------:R-:W-:Y:S02]  /*7040*/  FSETP.NEU.AND P3, PT, R13, RZ, PT ;  /* 0x000000ff0d00720b */ /* 0x000fe40003f6d000 */
[----:B------:R-:W-:Y:S02]  /*7050*/  @!P4 MOV R185, RZ ;  /* 0x000000ff00b9c202 */ /* 0x000fe40000000f00 */
[----:B------:R-:W-:Y:S01]  /*7060*/  @!P4 MOV R186, RZ ;  /* 0x000000ff00bac202 */ /* 0x000fe20000000f00 */
[----:B------:R-:W0:Y:S02]  /*7070*/  FRND R11, R11 ;  /* 0x0000000b000b7307 */ /* 0x000e240000201000 */
[----:B0-----:R-:W-:-:S04]  /*7080*/  FSEL R12, R11, RZ, P0 ;  /* 0x000000ff0b0c7208 */ /* 0x001fc80000000000 */
[C---:B------:R-:W-:Y:S01]  /*7090*/  FSETP.NEU.AND P0, PT, R12.reuse, 128, PT ;  /* 0x430000000c00780b */ /* 0x040fe20003f0d000 */
[----:B------:R-:W-:-:S03]  /*70a0*/  FFMA R15, R12, -0.693145751953125, -R13 ;  /* 0xbf3172000c0f7823 */ /* 0x000fc6000000080d */
[C---:B------:R-:W-:Y:S01]  /*70b0*/  FSEL R14, R12.reuse, 127, P0 ;  /* 0x42fe00000c0e7808 */ /* 0x040fe20000000000 */
[----:B------:R-:W-:-:S03]  /*70c0*/  FFMA R15, R12, -1.428606765330187045e-06, R15 ;  /* 0xb5bfbe8e0c0f7823 */ /* 0x000fc6000000000f */
[C---:B------:R-:W-:Y:S01]  /*70d0*/  FSETP.GEU.AND P1, PT, R14.reuse, -126, PT ;  /* 0xc2fc00000e00780b */ /* 0x040fe20003f2e000 */
[----:B------:R-:W-:Y:S01]  /*70e0*/  FMUL R25, R14, 0.5 ;  /* 0x3f0000000e197820 */ /* 0x000fe20000400000 */
[----:B------:R-:W-:-:S04]  /*70f0*/  FFMA R12, R15, R22, 0.0083824126049876213074 ;  /* 0x3c0956630f0c7423 */ /* 0x000fc80000000016 */
[----:B------:R-:W-:Y:S01]  /*7100*/  FSEL R25, R25, R14, !P1 ;  /* 0x0000000e19197208 */ /* 0x000fe20004800000 */
[----:B------:R-:W-:-:S03]  /*7110*/  FFMA R12, R15, R12, 0.041667830199003219604 ;  /* 0x3d2aabe30f0c7423 */ /* 0x000fc6000000000c */
[----:B------:R-:W0:Y:S01]  /*7120*/  MUFU.EX2 R11, R25 ;  /* 0x00000019000b7308 */ /* 0x000e220000000800 */
[----:B------:R-:W-:-:S04]  /*7130*/  FFMA R12, R15, R12, 0.16666397452354431152 ;  /* 0x3e2aa9f60f0c7423 */ /* 0x000fc8000000000c */
[----:B------:R-:W-:-:S04]  /*7140*/  FFMA R12, R15, R12, 0.49999994039535522461 ;  /* 0x3efffffe0f0c7423 */ /* 0x000fc8000000000c */
[----:B------:R-:W-:-:S04]  /*7150*/  FMUL R12, R15, R12 ;  /* 0x0000000c0f0c7220 */ /* 0x000fc80000400000 */
[----:B------:R-:W-:Y:S01]  /*7160*/  FFMA R12, R15, R12, R15 ;  /* 0x0000000c0f0c7223 */ /* 0x000fe2000000000f */
[----:B0-----:R-:W-:Y:S01]  /*7170*/  @!P1 FMUL R11, R11, R11 ;  /* 0x0000000b0b0b9220 */ /* 0x001fe20000400000 */
[----:B------:R-:W-:Y:S02]  /*7180*/  FSETP.GEU.AND P1, PT, R7, RZ, PT ;  /* 0x000000ff0700720b */ /* 0x000fe40003f2e000 */
[----:B------:R-:W-:Y:S01]  /*7190*/  MOV R7, 0x41300000 ;  /* 0x4130000000077802 */ /* 0x000fe20000000f00 */
[----:B------:R-:W-:-:S03]  /*71a0*/  FADD R173, R11, -1 ;  /* 0xbf8000000bad7421 */ /* 0x000fc60000000000 */
[----:B------:R-:W-:Y:S01]  /*71b0*/  FSEL R7, R7, -11, !P1 ;  /* 0xc130000007077808 */ /* 0x000fe20004800000 */
[----:B------:R-:W-:Y:S01]  /*71c0*/  FFMA R11, R12, R11, R173 ;  /* 0x0000000b0c0b7223 */ /* 0x000fe200000000ad */
[----:B------:R-:W-:Y:S02]  /*71d0*/  SHF.R.U32.HI R12, RZ, 0x1, R16 ;  /* 0x00000001ff0c7819 */ /* 0x000fe40000011610 */
[----:B------:R-:W-:Y:S01]  /*71e0*/  FSEL R7, R7, -RZ, P2 ;  /* 0x800000ff07077208 */ /* 0x000fe20001000000 */
[----:B------:R-:W-:Y:S01]  /*71f0*/  @!P0 FADD R11, R11, R11 ;  /* 0x0000000b0b0b8221 */ /* 0x000fe20000000000 */
[----:B------:R-:W-:Y:S02]  /*7200*/  FSETP.GT.AND P0, PT, R14, 128, PT ;  /* 0x430000000e00780b */ /* 0x000fe40003f04000 */
[----:B------:R-:W-:Y:S01]  /*7210*/  I2FP.F32.U32 R12, R12 ;  /* 0x0000000c000c7245 */ /* 0x000fe20000201000 */
[----:B------:R-:W-:Y:S01]  /*7220*/  FMUL R7, R10, R7 ;  /* 0x000000070a077220 */ /* 0x000fe20000400000 */
[----:B------:R-:W-:-:S02]  /*7230*/  FSETP.GEU.AND P1, PT, R14, -25, PT ;  /* 0xc1c800000e00780b */ /* 0x000fc40003f2e000 */
[----:B------:R-:W-:Y:S01]  /*7240*/  FSEL R11, R11, +INF , !P0 ;  /* 0x7f8000000b0b7808 */ /* 0x000fe20004000000 */
[----:B------:R0:W1:Y:S01]  /*7250*/  F2I.U32.TRUNC.NTZ R173, R12 ;  /* 0x0000000c00ad7305 */ /* 0x000062000020f000 */
[----:B------:R-:W-:Y:S01]  /*7260*/  FFMA R160, -R9, R7, R160 ;  /* 0x0000000709a07223 */ /* 0x000fe200000001a0 */
[----:B------:R-:W-:Y:S02]  /*7270*/  @!P4 MOV R14, RZ ;  /* 0x000000ff000ec202 */ /* 0x000fe40000000f00 */
[----:B------:R-:W-:Y:S01]  /*7280*/  FSEL R11, R11, -1, P1 ;  /* 0xbf8000000b0b7808 */ /* 0x000fe20000800000 */
[----:B------:R-:W-:-:S04]  /*7290*/  @!P3 FADD R11, -R13, -R13 ;  /* 0x8000000d0d0bb221 */ /* 0x000fc80000000100 */
[C---:B------:R-:W-:Y:S01]  /*72a0*/  @!P4 FADD R189, R11.reuse, 1 ;  /* 0x3f8000000bbdc421 */ /* 0x040fe20000000000 */
[----:B------:R-:W-:Y:S01]  /*72b0*/  @!P4 FMUL R7, R11, R183 ;  /* 0x000000b70b07c220 */ /* 0x000fe20000400000 */
[----:B------:R-:W-:-:S03]  /*72c0*/  FMUL R10, R8, -R11 ;  /* 0x8000000b080a7220 */ /* 0x000fc60000400000 */
[----:B------:R-:W-:Y:S01]  /*72d0*/  @!P4 FFMA R196, R182, R189, -R7 ;  /* 0x000000bdb6c4c223 */ /* 0x000fe20000000807 */
[----:B------:R-:W-:Y:S01]  /*72e0*/  FADD.SAT R7, RZ, R10 ;  /* 0x0000000aff077221 */ /* 0x000fe20000002000 */
[----:B------:R-:W-:Y:S01]  /*72f0*/  FMNMX R9, R10, 1, PT ;  /* 0x3f8000000a097809 */ /* 0x000fe20003800000 */
[----:B01----:R-:W-:Y:S06]  /*7300*/  @!P4 BRA `(.L_x_122) ;  /* 0x0000000000a0c947 */ /* 0x003fec0003800000 */
[----:B------:R-:W-:Y:S01]  /*7310*/  FSETP.GEU.AND P0, PT, |R159|, 1.0754944163277645694e-20, PT ;  /* 0x1e4b27b89f00780b */ /* 0x000fe20003f0e200 */
[----:B------:R-:W-:Y:S01]  /*7320*/  BSSY.RECONVERGENT B1, `(.L_x_123) ;  /* 0x0000013000017945 */ /* 0x000fe20003800200 */
[----:B------:R-:W-:-:S11]  /*7330*/  MOV R186, 0x60a14ba2 ;  /* 0x60a14ba200ba7802 */ /* 0x000fd60000000f00 */
[----:B------:R-:W-:Y:S05]  /*7340*/  @!P0 BRA `(.L_x_124) ;  /* 0x0000000000408947 */ /* 0x000fea0003800000 */
[----:B------:R-:W-:Y:S01]  /*7350*/  IADD3 R12, PT, PT, R159, 0x1800000, RZ ;  /* 0x018000009f0c7810 */ /* 0x000fe20007ffe0ff */
[----:B------:R-:W-:Y:S03]  /*7360*/  BSSY.RECONVERGENT B2, `(.L_x_125) ;  /* 0x000000c000027945 */ /* 0x000fe60003800200 */
[----:B------:R-:W-:-:S04]  /*7370*/  LOP3.LUT R12, R12, 0x7f800000, RZ, 0xc0, !PT ;  /* 0x7f8000000c0c7812 */ /* 0x000fc800078ec0ff */
[----:B------:R-:W-:-:S13]  /*7380*/  ISETP.GT.U32.AND P0, PT, R12, 0x1ffffff, PT ;  /* 0x01ffffff0c00780c */ /* 0x000fda0003f04070 */
[----:B------:R-:W-:Y:S05]  /*7390*/  @P0 BRA `(.L_x_126) ;  /* 0x0000000000100947 */ /* 0x000fea0003800000 */
[----:B------:R-:W-:Y:S02]  /*73a0*/  MOV R14, R159 ;  /* 0x0000009f000e7202 */ /* 0x000fe40000000f00 */
[----:B------:R-:W-:-:S07]  /*73b0*/  MOV R189, 0x73d0 ;  /* 0x000073d000bd7802 */ /* 0x000fce0000000f00 */
[----:B------:R-:W-:Y:S05]  /*73c0*/  CALL.REL.NOINC `($__internal_2_$__cuda_sm20_rcp_rn_f32_slowpath) ;  /* 0x0000009800787944 */ /* 0x000fea0003c00000 */
[----:B------:R-:W-:Y:S05]  /*73d0*/  BRA `(.L_x_127) ;  /* 0x0000000000107947 */ /* 0x000fea0003800000 */
.L_x_126:
[----:B------:R-:W0:Y:S02]  /*73e0*/  MUFU.RCP R12, R159 ;  /* 0x0000009f000c7308 */ /* 0x000e240000001000 */
[----:B0-----:R-:W-:-:S04]  /*73f0*/  FFMA R14, R159, R12, -1 ;  /* 0xbf8000009f0e7423 */ /* 0x001fc8000000000c */
[----:B------:R-:W-:-:S04]  /*7400*/  FADD.FTZ R15, -R14, -RZ ;  /* 0x800000ff0e0f7221 */ /* 0x000fc80000010100 */
[----:B------:R-:W-:-:S07]  /*7410*/  FFMA R12, R12, R15, R12 ;  /* 0x0000000f0c0c7223 */ /* 0x000fce000000000c */
.L_x_127:
[----:B------:R-:W-:Y:S05]  /*7420*/  BSYNC.RECONVERGENT B2 ;  /* 0x0000000000027941 */ /* 0x000fea0003800200 */
.L_x_125:
[----:B------:R-:W-:-:S04]  /*7430*/  FMNMX R12, R12, 1.00000002004087734272e+20, PT ;  /* 0x60ad78ec0c0c7809 */ /* 0x000fc80003800000 */
[----:B------:R-:W-:-:S07]  /*7440*/  FMNMX R186, R12, -1.00000002004087734272e+20, !PT ;  /* 0xe0ad78ec0cba7809 */ /* 0x000fce0007800000 */
.L_x_124:
[----:B------:R-:W-:Y:S05]  /*7450*/  BSYNC.RECONVERGENT B1 ;  /* 0x0000000000017941 */ /* 0x000fea0003800200 */
.L_x_123:
[----:B------:R-:W-:Y:S01]  /*7460*/  HFMA2 R15, -RZ, RZ, 0.96630859375, -0.0022525787353515625 ;  /* 0x3bbb989dff0f7431 */ /* 0x000fe200000001ff */
[----:B------:R-:W-:Y:S01]  /*7470*/  FMNMX R12, -R13, 46.051700592041015625, PT ;  /* 0x423834f10d0c7809 */ /* 0x000fe20003800100 */
[----:B------:R-:W-:Y:S01]  /*7480*/  FADD R188, R183, UR38 ;  /* 0x00000026b7bc7e21 */ /* 0x000fe20008000000 */
[----:B------:R-:W-:Y:S01]  /*7490*/  MOV R25, 0x437c0000 ;  /* 0x437c000000197802 */ /* 0x000fe20000000f00 */
[----:B------:R-:W-:Y:S01]  /*74a0*/  HFMA2 R189, -RZ, RZ, 0, 0 ;  /* 0x00000000ffbd7431 */ /* 0x000fe200000001ff */
[----:B------:R-:W-:-:S05]  /*74b0*/  FMNMX R12, R12, -1.00000002004087734272e+20, !PT ;  /* 0xe0ad78ec0c0c7809 */ /* 0x000fca0007800000 */
[----:B------:R-:W-:-:S04]  /*74c0*/  FFMA.SAT R14, R12, R15, 0.5 ;  /* 0x3f0000000c0e7423 */ /* 0x000fc8000000200f */
[----:B------:R-:W-:Y:S01]  /*74d0*/  FFMA.RM R14, R14, R25, 12582913 ;  /* 0x4b4000010e0e7423 */ /* 0x000fe20000004019 */
[----:B------:R-:W-:-:S03]  /*74e0*/  FADD R25, R182, UR38 ;  /* 0x00000026b6197e21 */ /* 0x000fc60008000000 */
[C---:B------:R-:W-:Y:S01]  /*74f0*/  FADD R15, R14.reuse, -12583039 ;  /* 0xcb40007f0e0f7421 */ /* 0x040fe20000000000 */
[----:B------:R-:W-:-:S03]  /*7500*/  SHF.L.U32 R14, R14, 0x17, RZ ;  /* 0x000000170e0e7819 */ /* 0x000fc600000006ff */
[----:B------:R-:W-:-:S04]  /*7510*/  FFMA R15, R12, 1.4426950216293334961, -R15 ;  /* 0x3fb8aa3b0c0f7823 */ /* 0x000fc8000000080f */
[----:B------:R-:W-:-:S06]  /*7520*/  FFMA R15, R12, 1.925963033500011079e-08, R15 ;  /* 0x32a570600c0f7823 */ /* 0x000fcc000000000f */
[----:B------:R-:W0:Y:S02]  /*7530*/  MUFU.EX2 R15, R15 ;  /* 0x0000000f000f7308 */ /* 0x000e240000000800 */
[----:B0-----:R-:W-:Y:S01]  /*7540*/  FMUL R185, R14, R15 ;  /* 0x0000000f0eb97220 */ /* 0x001fe20000400000 */
[----:B------:R-:W-:-:S03]  /*7550*/  FADD R14, -R11, -RZ ;  /* 0x800000ff0b0e7221 */ /* 0x000fc60000000100 */
[----:B------:R-:W-:-:S04]  /*7560*/  FMUL R12, R188, R185 ;  /* 0x000000b9bc0c7220 */ /* 0x000fc80000400000 */
[----:B------:R-:W-:-:S04]  /*7570*/  FFMA R12, -R11, R186, -R12 ;  /* 0x000000ba0b0c7223 */ /* 0x000fc8000000090c */
[----:B------:R-:W-:-:S07]  /*7580*/  FADD R196, R12, R25 ;  /* 0x000000190cc47221 */ /* 0x000fce0000000000 */
.L_x_122:
[----:B------:R-:W-:Y:S05]  /*7590*/  BSYNC.RECONVERGENT B0 ;  /* 0x0000000000007941 */ /* 0x000fea0003800200 */
.L_x_121:
[----:B------:R-:W-:Y:S01]  /*75a0*/  FADD R12, R182, R183 ;  /* 0x000000b7b60c7221 */ /* 0x000fe20000000000 */
[----:B------:R-:W-:Y:S01]  /*75b0*/  HFMA2 R15, -RZ, RZ, 1.88671875, -19.203125 ;  /* 0x3f8ccccdff0f7431 */ /* 0x000fe200000001ff */
[----:B------:R-:W-:Y:S01]  /*75c0*/  MOV R22, 0x3f68ba2e ;  /* 0x3f68ba2e00167802 */ /* 0x000fe20000000f00 */
[----:B------:R-:W-:Y:S01]  /*75d0*/  BSSY.RECONVERGENT B2, `(.L_x_128) ;  /* 0x000000f000027945 */ /* 0x000fe20003800200 */
[----:B------:R-:W-:-:S04]  /*75e0*/  FMUL R12, R12, 0.5 ;  /* 0x3f0000000c0c7820 */ /* 0x000fc80000400000 */
[----:B------:R-:W-:Y:S01]  /*75f0*/  FMUL R12, R12, 1000 ;  /* 0x447a00000c0c7820 */ /* 0x000fe20000400000 */
[----:B------:R-:W-:-:S03]  /*7600*/  FFMA R15, R22, -R15, 1 ;  /* 0x3f800000160f7423 */ /* 0x000fc6000000080f */
[----:B------:R-:W0:Y:S01]  /*7610*/  FCHK P0, |R12|, 1.1000000238418579102 ;  /* 0x3f8ccccd0c007902 */ /* 0x000e220000000200 */
[----:B------:R-:W-:-:S04]  /*7620*/  FFMA R15, R15, R22, 0.90909087657928466797 ;  /* 0x3f68ba2e0f0f7423 */ /* 0x000fc80000000016 */
[----:B------:R-:W-:-:S04]  /*7630*/  FFMA R22, |R12|, R15, RZ ;  /* 0x0000000f0c167223 */ /* 0x000fc800000002ff */
[----:B------:R-:W-:-:S04]  /*7640*/  FFMA R25, R22, -1.1000000238418579102, |R12| ;  /* 0xbf8ccccd16197823 */ /* 0x000fc8000000040c */
[----:B------:R-:W-:Y:S01]  /*7650*/  FFMA R15, R15, R25, R22 ;  /* 0x000000190f0f7223 */ /* 0x000fe20000000016 */
[----:B0-----:R-:W-:Y:S06]  /*7660*/  @!P0 BRA `(.L_x_129) ;  /* 0x0000000000148947 */ /* 0x001fec0003800000 */
[----:B------:R-:W-:Y:S01]  /*7670*/  FADD R25, |R12|, -RZ ;  /* 0x800000ff0c197221 */ /* 0x000fe20000000200 */
[----:B------:R-:W-:Y:S02]  /*7680*/  MOV R22, 0x3f8ccccd ;  /* 0x3f8ccccd00167802 */ /* 0x000fe40000000f00 */
[----:B------:R-:W-:-:S07]  /*7690*/  MOV R232, 0x76b0 ;  /* 0x000076b000e87802 */ /* 0x000fce0000000f00 */
[----:B------:R-:W-:Y:S05]  /*76a0*/  CALL.REL.NOINC `($__internal_4_$__cuda_sm3x_div_rn_noftz_f32_slowpath) ;  /* 0x0000009800f07944 */ /* 0x000fea0003c00000 */
[----:B------:R-:W-:-:S07]  /*76b0*/  MOV R15, R22 ;  /* 0x00000016000f7202 */ /* 0x000fce0000000f00 */
.L_x_129:
[----:B------:R-:W-:Y:S05]  /*76c0*/  BSYNC.RECONVERGENT B2 ;  /* 0x0000000000027941 */ /* 0x000fea0003800200 */
.L_x_128:
[----:B------:R-:W-:Y:S01]  /*76d0*/  FADD R22, R15, 1 ;  /* 0x3f8000000f167421 */ /* 0x000fe20000000000 */
[----:B------:R-:W-:Y:S01]  /*76e0*/  HFMA2 R199, -RZ, RZ, 0.771484375, 0.21533203125 ;  /* 0x3a2c32e4ffc77431 */ /* 0x000fe200000001ff */
[----:B------:R-:W-:Y:S02]  /*76f0*/  BSSY.RECONVERGENT B0, `(.L_x_130) ;  /* 0x0000049000007945 */ /* 0x000fe40003800200 */
[C---:B------:R-:W-:Y:S01]  /*7700*/  FMUL R25, |R22|.reuse, 16777216 ;  /* 0x4b80000016197820 */ /* 0x040fe20000400200 */
[C---:B------:R-:W-:Y:S02]  /*7710*/  FSETP.GEU.AND P0, PT, |R22|.reuse, 1.175494350822287508e-38, PT ;  /* 0x008000001600780b */ /* 0x040fe40003f0e200 */
[----:B------:R-:W-:Y:S02]  /*7720*/  FSETP.NEU.AND P1, PT, R22, 1, PT ;  /* 0x3f8000001600780b */ /* 0x000fe40003f2d000 */
[----:B------:R-:W-:-:S04]  /*7730*/  FSEL R25, R25, |R22|, !P0 ;  /* 0x4000001619197208 */ /* 0x000fc80004000000 */
        /* <DEDUP_REMOVED lines=26> */
[----:B------:R-:W-:-:S04]  /*78e0*/  FFMA R200, R200, R187, R25 ;  /* 0x000000bbc8c87223 */ /* 0x000fc80000000019 */
[----:B------:R-:W-:Y:S01]  /*78f0*/  FFMA R197, R198, R197, R200 ;  /* 0x000000c5c6c57223 */ /* 0x000fe200000000c8 */
[----:B------:R-:W-:-:S03]  /*7900*/  MOV R200, 0x391fcb8e ;  /* 0x391fcb8e00c87802 */ /* 0x000fc60000000f00 */
[----:B------:R-:W-:-:S04]  /*7910*/  FADD R25, R202, R197 ;  /* 0x000000c5ca197221 */ /* 0x000fc80000000000 */
[----:B------:R-:W-:Y:S01]  /*7920*/  FMUL R194, R25, -0.10000000149011611938 ;  /* 0xbdcccccd19c27820 */ /* 0x000fe20000400000 */
[----:B------:R-:W-:-:S03]  /*7930*/  FADD R202, -R202, R25 ;  /* 0x00000019caca7221 */ /* 0x000fc60000000100 */
[----:B------:R-:W0:Y:S01]  /*7940*/  FRND R187, R194 ;  /* 0x000000c200bb7307 */ /* 0x000e220000201000 */
[----:B------:R-:W-:Y:S01]  /*7950*/  FADD R202, R197, -R202 ;  /* 0x800000cac5ca7221 */ /* 0x000fe20000000000 */
[----:B------:R-:W-:Y:S01]  /*7960*/  FFMA R25, R25, -0.10000000149011611938, -R194 ;  /* 0xbdcccccd19197823 */ /* 0x000fe200000008c2 */
[----:B------:R-:W-:-:S03]  /*7970*/  FSETP.GEU.AND P2, PT, R194, RZ, PT ;  /* 0x000000ffc200720b */ /* 0x000fc60003f4e000 */
[----:B------:R-:W-:Y:S02]  /*7980*/  FFMA R25, R202, -0.10000000149011611938, R25 ;  /* 0xbdcccccdca197823 */ /* 0x000fe40000000019 */
[----:B------:R-:W1:Y:S01]  /*7990*/  F2I.NTZ R193, R194 ;  /* 0x000000c200c17305 */ /* 0x000e620000203100 */
[----:B0-----:R-:W-:Y:S01]  /*79a0*/  FADD R198, R194, -R187 ;  /* 0x800000bbc2c67221 */ /* 0x001fe20000000000 */
[----:B------:R-:W-:-:S03]  /*79b0*/  FSETP.GT.AND P0, PT, R187, RZ, PT ;  /* 0x000000ffbb00720b */ /* 0x000fc60003f04000 */
[----:B------:R-:W-:-:S04]  /*79c0*/  FADD R25, R25, R198 ;  /* 0x000000c619197221 */ /* 0x000fc80000000000 */
[C---:B------:R-:W-:Y:S01]  /*79d0*/  FFMA R198, R25.reuse, R200, 0.0013391353422775864601 ;  /* 0x3aaf85ed19c67423 */ /* 0x040fe200000000c8 */
[----:B------:R-:W-:Y:S02]  /*79e0*/  SEL R200, RZ, 0x83000000, P0 ;  /* 0x83000000ffc87807 */ /* 0x000fe40000000000 */
[----:B------:R-:W-:Y:S01]  /*79f0*/  FSETP.GT.AND P0, PT, |R194|, 152, PT ;  /* 0x43180000c200780b */ /* 0x000fe20003f04200 */
[----:B------:R-:W-:Y:S01]  /*7a00*/  FFMA R198, R25, R198, 0.0096188392490148544312 ;  /* 0x3c1d985619c67423 */ /* 0x000fe200000000c6 */
[----:B------:R-:W-:Y:S02]  /*7a10*/  IADD3 R187, PT, PT, R200, 0x7f000000, RZ ;  /* 0x7f000000c8bb7810 */ /* 0x000fe40007ffe0ff */
[----:B-1----:R-:W-:Y:S01]  /*7a20*/  LEA R200, R193, -R200, 0x17 ;  /* 0x800000c8c1c87211 */ /* 0x002fe200078eb8ff */
[----:B------:R-:W-:-:S04]  /*7a30*/  FFMA R198, R25, R198, 0.055503588169813156128 ;  /* 0x3d6357bb19c67423 */ /* 0x000fc800000000c6 */
[----:B------:R-:W-:-:S04]  /*7a40*/  FFMA R198, R25, R198, 0.24022644758224487305 ;  /* 0x3e75fdec19c67423 */ /* 0x000fc800000000c6 */
[----:B------:R-:W-:-:S04]  /*7a50*/  FFMA R198, R25, R198, 0.69314718246459960938 ;  /* 0x3f31721819c67423 */ /* 0x000fc800000000c6 */
[----:B------:R-:W-:Y:S01]  /*7a60*/  FFMA R198, R25, R198, 1 ;  /* 0x3f80000019c67423 */ /* 0x000fe200000000c6 */
[----:B------:R-:W-:-:S03]  /*7a70*/  HFMA2 R25, -RZ, RZ, 1.875, 0 ;  /* 0x3f800000ff197431 */ /* 0x000fc600000001ff */
[----:B------:R-:W-:-:S04]  /*7a80*/  FMUL R187, R198, R187 ;  /* 0x000000bbc6bb7220 */ /* 0x000fc80000400000 */
[----:B------:R-:W-:Y:S01]  /*7a90*/  FMUL R197, R187, R200 ;  /* 0x000000c8bbc57220 */ /* 0x000fe20000400000 */
[----:B------:R-:W-:Y:S01]  /*7aa0*/  @P0 FSEL R197, RZ, +INF , !P2 ;  /* 0x7f800000ffc50808 */ /* 0x000fe20005000000 */
[----:B------:R-:W-:Y:S06]  /*7ab0*/  @!P1 BRA `(.L_x_131) ;  /* 0x0000000000309947 */ /* 0x000fec0003800000 */
        /* <DEDUP_REMOVED lines=9> */
[----:B------:R-:W-:Y:S02]  /*7b50*/  FSETP.GEU.AND P0, PT, R15, -1, PT ;  /* 0xbf8000000f00780b */ /* 0x000fe40003f0e000 */
[----:B------:R-:W-:-:S11]  /*7b60*/  MOV R25, R197 ;  /* 0x000000c500197202 */ /* 0x000fd60000000f00 */
[----:B------:R-:W-:-:S07]  /*7b70*/  @!P0 MOV R25, 0x7fffffff ;  /* 0x7fffffff00198802 */ /* 0x000fce0000000f00 */
.L_x_131:
[----:B------:R-:W-:Y:S05]  /*7b80*/  BSYNC.RECONVERGENT B0 ;  /* 0x0000000000007941 */ /* 0x000fea0003800200 */
.L_x_130:
[----:B------:R-:W-:Y:S01]  /*7b90*/  HFMA2 R15, -RZ, RZ, 2.59375, 0 ;  /* 0x41300000ff0f7431 */ /* 0x000fe200000001ff */
[C---:B------:R-:W-:Y:S01]  /*7ba0*/  FSETP.GEU.AND P0, PT, R12.reuse, RZ, PT ;  /* 0x000000ff0c00720b */ /* 0x040fe20003f0e000 */
[----:B------:R-:W-:Y:S01]  /*7bb0*/  FADD R187, R7, R7 ;  /* 0x0000000707bb7221 */ /* 0x000fe20000000000 */
[----:B------:R-:W-:Y:S01]  /*7bc0*/  FSETP.NEU.AND P2, PT, R12, RZ, PT ;  /* 0x000000ff0c00720b */ /* 0x000fe20003f4d000 */
[----:B------:R-:W-:Y:S01]  /*7bd0*/  FMUL R198, R161, R192 ;  /* 0x000000c0a1c67220 */ /* 0x000fe20000400000 */
[----:B------:R-:W-:Y:S01]  /*7be0*/  FADD R194, R25, -1 ;  /* 0xbf80000019c27421 */ /* 0x000fe20000000000 */
[----:B------:R-:W-:Y:S02]  /*7bf0*/  BSSY.RECONVERGENT B2, `(.L_x_132) ;  /* 0x000002c000027945 */ /* 0x000fe40003800200 */
[----:B------:R-:W-:Y:S01]  /*7c00*/  FMUL R200, R187, R198 ;  /* 0x000000c6bbc87220 */ /* 0x000fe20000400000 */
[----:B------:R-:W-:Y:S02]  /*7c10*/  FSEL R15, R15, -11, !P0 ;  /* 0xc13000000f0f7808 */ /* 0x000fe40004000000 */
[----:B------:R-:W-:Y:S01]  /*7c20*/  FSETP.GEU.AND P0, PT, R22, 9.9999999747524270788e-07, PT ;  /* 0x358637bd1600780b */ /* 0x000fe20003f0e000 */
[----:B------:R-:W-:Y:S01]  /*7c30*/  FFMA R200, R7, R184, R200 ;  /* 0x000000b807c87223 */ /* 0x000fe200000000c8 */
[----:B------:R-:W-:-:S05]  /*7c40*/  FSEL R15, R15, -RZ, P2 ;  /* 0x800000ff0f0f7208 */ /* 0x000fca0001000000 */
[C---:B------:R-:W-:Y:S01]  /*7c50*/  FMUL R25, R15.reuse, R194 ;  /* 0x000000c20f197220 */ /* 0x040fe20000400000 */
[----:B------:R-:W-:Y:S01]  /*7c60*/  FMUL R15, R15, R200 ;  /* 0x000000c80f0f7220 */ /* 0x000fe20000400000 */
[----:B------:R-:W-:Y:S02]  /*7c70*/  FFMA R194, R187, R21, R184 ;  /* 0x00000015bbc27223 */ /* 0x000fe400000000b8 */
[C---:B------:R-:W-:Y:S01]  /*7c80*/  FMUL R193, R25.reuse, R198 ;  /* 0x000000c619c17220 */ /* 0x040fe20000400000 */
[C---:B------:R-:W-:Y:S01]  /*7c90*/  FMUL R200, R25.reuse, R187 ;  /* 0x000000bb19c87220 */ /* 0x040fe20000400000 */
[----:B------:R-:W-:Y:S01]  /*7ca0*/  FMUL R198, R25, R184 ;  /* 0x000000b819c67220 */ /* 0x000fe20000400000 */
[----:B------:R-:W-:Y:S01]  /*7cb0*/  MOV R25, RZ ;  /* 0x000000ff00197202 */ /* 0x000fe20000000f00 */
[----:B------:R-:W-:Y:S01]  /*7cc0*/  FFMA R187, R160, R21, R193 ;  /* 0x00000015a0bb7223 */ /* 0x000fe200000000c1 */
[----:B------:R-:W-:-:S03]  /*7cd0*/  FFMA R193, R200, R192, R23 ;  /* 0x000000c0c8c17223 */ /* 0x000fc60000000017 */
[----:B------:R-:W-:Y:S01]  /*7ce0*/  FADD R184, R187, R187 ;  /* 0x000000bbbbb87221 */ /* 0x000fe20000000000 */
[----:B------:R-:W-:Y:S06]  /*7cf0*/  @!P0 BRA `(.L_x_133) ;  /* 0x00000000006c8947 */ /* 0x000fec0003800000 */
[----:B------:R-:W0:Y:S01]  /*7d00*/  MUFU.RCP R187, R22 ;  /* 0x0000001600bb7308 */ /* 0x000e220000001000 */
[----:B------:R-:W-:Y:S01]  /*7d10*/  BSSY.RECONVERGENT B0, `(.L_x_134) ;  /* 0x000000c000007945 */ /* 0x000fe20003800200 */
[----:B------:R-:W-:Y:S01]  /*7d20*/  MOV R25, 0x3f800000 ;  /* 0x3f80000000197802 */ /* 0x000fe20000000f00 */
[----:B0-----:R-:W-:Y:S02]  /*7d30*/  FFMA R200, -R22, R187, 1 ;  /* 0x3f80000016c87423 */ /* 0x001fe400000001bb */
[----:B------:R-:W-:Y:S05]  /*7d40*/  @!P1 BRA `(.L_x_135) ;  /* 0x0000000000209947 */ /* 0x000fea0003800000 */
[----:B------:R-:W-:-:S13]  /*7d50*/  FSETP.NAN.AND P0, PT, |R22|, |R22|, PT ;  /* 0x400000161600720b */ /* 0x000fda0003f08200 */
[----:B------:R-:W-:Y:S01]  /*7d60*/  @P0 FADD R25, R22, -0.10000000149011611938 ;  /* 0xbdcccccd16190421 */ /* 0x000fe20000000000 */
[----:B------:R-:W-:Y:S06]  /*7d70*/  @P0 BRA `(.L_x_135) ;  /* 0x0000000000140947 */ /* 0x000fec0003800000 */
[----:B------:R-:W-:Y:S02]  /*7d80*/  FSETP.NEU.AND P0, PT, |R22|, +INF , PT ;  /* 0x7f8000001600780b */ /* 0x000fe40003f0d200 */
[----:B------:R-:W-:-:S11]  /*7d90*/  MOV R25, R197 ;  /* 0x000000c500197202 */ /* 0x000fd60000000f00 */
[----:B------:R-:W-:-:S05]  /*7da0*/  @!P0 FADD R199, R22, R22 ;  /* 0x0000001616c78221 */ /* 0x000fca0000000000 */
[----:B------:R-:W-:-:S04]  /*7db0*/  @!P0 LOP3.LUT R199, R199, 0x7fffffff, RZ, 0xc0, !PT ;  /* 0x7fffffffc7c78812 */ /* 0x000fc800078ec0ff */
[----:B------:R-:W-:-:S07]  /*7dc0*/  @!P0 LOP3.LUT R25, R199, 0x7f800000, RZ, 0x3c, !PT ;  /* 0x7f800000c7198812 */ /* 0x000fce00078e3cff */
.L_x_135:
[----:B------:R-:W-:Y:S05]  /*7dd0*/  BSYNC.RECONVERGENT B0 ;  /* 0x0000000000007941 */ /* 0x000fea0003800200 */
.L_x_134:
[----:B------:R-:W-:Y:S01]  /*7de0*/  FMUL R25, R25, -0.10000000149011611938 ;  /* 0xbdcccccd19197820 */ /* 0x000fe20000400000 */
[----:B------:R-:W-:Y:S01]  /*7df0*/  FFMA R200, R187, R200, R187 ;  /* 0x000000c8bbc87223 */ /* 0x000fe200000000bb */
[----:B------:R-:W-:Y:S02]  /*7e00*/  BSSY.RECONVERGENT B4, `(.L_x_136) ;  /* 0x0000009000047945 */ /* 0x000fe40003800200 */
[----:B------:R-:W0:Y:S01]  /*7e10*/  FCHK P0, R25, R22 ;  /* 0x0000001619007302 */ /* 0x000e220000000000 */
[----:B------:R-:W-:-:S04]  /*7e20*/  FFMA R187, R25, R200, RZ ;  /* 0x000000c819bb7223 */ /* 0x000fc800000000ff */
[----:B------:R-:W-:-:S04]  /*7e30*/  FFMA R197, -R22, R187, R25 ;  /* 0x000000bb16c57223 */ /* 0x000fc80000000119 */
[----:B------:R-:W-:Y:S01]  /*7e40*/  FFMA R200, R200, R197, R187 ;  /* 0x000000c5c8c87223 */ /* 0x000fe200000000bb */
[----:B0-----:R-:W-:Y:S06]  /*7e50*/  @!P0 BRA `(.L_x_137) ;  /* 0x00000000000c8947 */ /* 0x001fec0003800000 */
[----:B------:R-:W-:-:S07]  /*7e60*/  MOV R232, 0x7e80 ;  /* 0x00007e8000e87802 */ /* 0x000fce0000000f00 */
[----:B------:R-:W-:Y:S05]  /*7e70*/  CALL.REL.NOINC `($__internal_4_$__cuda_sm3x_div_rn_noftz_f32_slowpath) ;  /* 0x0000009000fc7944 */ /* 0x000fea0003c00000 */
[----:B------:R-:W-:-:S07]  /*7e80*/  MOV R200, R22 ;  /* 0x0000001600c87202 */ /* 0x000fce0000000f00 */
.L_x_137:
[----:B------:R-:W-:Y:S05]  /*7e90*/  BSYNC.RECONVERGENT B4 ;  /* 0x0000000000047941 */ /* 0x000fea0003800200 */
.L_x_136:
[----:B------:R-:W-:-:S07]  /*7ea0*/  FMUL R25, R15, R200 ;  /* 0x000000c80f197220 */ /* 0x000fce0000400000 */
.L_x_133:
[----:B------:R-:W-:Y:S05]  /*7eb0*/  BSYNC.RECONVERGENT B2 ;  /* 0x0000000000027941 */ /* 0x000fea0003800200 */
.L_x_132:
[----:B------:R-:W-:Y:S01]  /*7ec0*/  HFMA2 R22, -RZ, RZ, 1.8310546875, -0.000730037689208984375 ;  /* 0x3f5391fbff167431 */ /* 0x000fe200000001ff */
[----:B------:R-:W-:Y:S01]  /*7ed0*/  MOV R15, 0x3f800000 ;  /* 0x3f800000000f7802 */ /* 0x000fe20000000f00 */
[----:B------:R-:W0:Y:S01]  /*7ee0*/  FCHK P0, R25, 1.2100000381469726562 ;  /* 0x3f9ae14819007902 */ /* 0x000e220000000000 */
[----:B------:R-:W-:Y:S01]  /*7ef0*/  BSSY.RECONVERGENT B2, `(.L_x_138) ;  /* 0x000000b000027945 */ /* 0x000fe20003800200 */
[----:B------:R-:W-:Y:S02]  /*7f00*/  FSETP.GEU.AND P1, PT, R159, 9.9999999747524270788e-07, PT ;  /* 0x358637bd9f00780b */ /* 0x000fe40003f2e000 */
[----:B------:R-:W-:-:S04]  /*7f10*/  FFMA R15, R22, -1.2100000381469726562, R15 ;  /* 0xbf9ae148160f7823 */ /* 0x000fc8000000000f */
[----:B------:R-:W-:-:S04]  /*7f20*/  FFMA R15, R15, R22, 0.82644623517990112305 ;  /* 0x3f5391fb0f0f7423 */ /* 0x000fc80000000016 */
[----:B------:R-:W-:-:S04]  /*7f30*/  FFMA R22, R15, R25, RZ ;  /* 0x000000190f167223 */ /* 0x000fc800000000ff */
[----:B------:R-:W-:-:S04]  /*7f40*/  FFMA R187, R22, -1.2100000381469726562, R25 ;  /* 0xbf9ae14816bb7823 */ /* 0x000fc80000000019 */
[----:B------:R-:W-:Y:S01]  /*7f50*/  FFMA R22, R15, R187, R22 ;  /* 0x000000bb0f167223 */ /* 0x000fe20000000016 */
[----:B0-----:R-:W-:Y:S06]  /*7f60*/  @!P0 BRA `(.L_x_139) ;  /* 0x00000000000c8947 */ /* 0x001fec0003800000 */
[----:B------:R-:W-:Y:S02]  /*7f70*/  MOV R22, 0x3f9ae148 ;  /* 0x3f9ae14800167802 */ /* 0x000fe40000000f00 */
[----:B------:R-:W-:-:S07]  /*7f80*/  MOV R232, 0x7fa0 ;  /* 0x00007fa000e87802 */ /* 0x000fce0000000f00 */
[----:B------:R-:W-:Y:S05]  /*7f90*/  CALL.REL.NOINC `($__internal_4_$__cuda_sm3x_div_rn_noftz_f32_slowpath) ;  /* 0x0000009000b47944 */ /* 0x000fea0003c00000 */
.L_x_139:
[----:B------:R-:W-:Y:S05]  /*7fa0*/  BSYNC.RECONVERGENT B2 ;  /* 0x0000000000027941 */ /* 0x000fea0003800200 */
.L_x_138:
[----:B------:R-:W-:Y:S01]  /*7fb0*/  FSETP.NEU.AND P2, PT, R12, RZ, PT ;  /* 0x000000ff0c00720b */ /* 0x000fe20003f4d000 */
[----:B------:R-:W-:Y:S01]  /*7fc0*/  FADD R195, RZ, R195 ;  /* 0x000000c3ffc37221 */ /* 0x000fe20000000000 */
[----:B------:R-:W-:Y:S01]  /*7fd0*/  FSETP.GT.AND P0, PT, R196, RZ, PT ;  /* 0x000000ffc400720b */ /* 0x000fe20003f04000 */
[----:B------:R-:W-:Y:S01]  /*7fe0*/  FMUL R22, R22, 1.1000000238418579102 ;  /* 0x3f8ccccd16167820 */ /* 0x000fe20000400000 */
[----:B------:R-:W-:Y:S01]  /*7ff0*/  SEL R15, RZ, 0xffffffff, !P2 ;  /* 0xffffffffff0f7807 */ /* 0x000fe20005000000 */
[----:B------:R-:W-:Y:S01]  /*8000*/  FMUL R187, R8, R195 ;  /* 0x000000c308bb7220 */ /* 0x000fe20000400000 */
[----:B------:R-:W-:Y:S01]  /*8010*/  FSETP.GT.AND P2, PT, R12, RZ, PT ;  /* 0x000000ff0c00720b */ /* 0x000fe20003f44000 */
[----:B------:R-:W-:Y:S01]  /*8020*/  FADD R23, R198, R23 ;  /* 0x00000017c6177221 */ /* 0x000fe20000000000 */
[----:B------:R-:W-:Y:S01]  /*8030*/  I2FP.F32.S32 R12, R15 ;  /* 0x0000000f000c7245 */ /* 0x000fe20000201400 */
[----:B------:R-:W-:Y:S01]  /*8040*/  FMUL R25, R187, 0.5 ;  /* 0x3f000000bb197820 */ /* 0x000fe20000400000 */
[----:B------:R-:W-:Y:S01]  /*8050*/  FSETP.GEU.AND P3, PT, R196, RZ, PT ;  /* 0x000000ffc400720b */ /* 0x000fe20003f6e000 */
[----:B------:R-:W-:Y:S01]  /*8060*/  FADD R204, RZ, R181 ;  /* 0x000000b5ffcc7221 */ /* 0x000fe20000000000 */
[----:B------:R-:W-:Y:S01]  /*8070*/  FSEL R15, R12, 1, !P2 ;  /* 0x3f8000000c0f7808 */ /* 0x000fe20005000000 */
[----:B------:R-:W-:Y:S01]  /*8080*/  FADD R12, R184, R23 ;  /* 0x00000017b80c7221 */ /* 0x000fe20000000000 */
[----:B------:R-:W-:Y:S01]  /*8090*/  FADD R23, RZ, R178 ;  /* 0x000000b2ff177221 */ /* 0x000fe20000000000 */
[----:B------:R-:W-:Y:S01]  /*80a0*/  @!P0 FSEL R187, R25, RZ, P3 ;  /* 0x000000ff19bb8208 */ /* 0x000fe20001800000 */
[----:B------:R-:W-:Y:S01]  /*80b0*/  FADD R203, RZ, R180 ;  /* 0x000000b4ffcb7221 */ /* 0x000fe20000000000 */
[----:B------:R-:W-:Y:S01]  /*80c0*/  FMUL R22, R22, R15 ;  /* 0x0000000f16167220 */ /* 0x000fe20000400000 */
[----:B------:R-:W-:Y:S01]  /*80d0*/  FMNMX R178, RZ, R196, !PT ;  /* 0x000000c4ffb27209 */ /* 0x000fe20007800000 */
[----:B------:R-:W-:Y:S01]  /*80e0*/  FADD R200, RZ, R179 ;  /* 0x000000b3ffc87221 */ /* 0x000fe20000000000 */
[----:B------:R-:W-:Y:S01]  /*80f0*/  @!P1 FMUL R198, R182, R187 ;  /* 0x000000bbb6c69220 */ /* 0x000fe20000400000 */
[----:B------:R-:W-:Y:S01]  /*8100*/  FMUL R210, R22, 1000 ;  /* 0x447a000016d27820 */ /* 0x000fe20000400000 */
[----:B------:R-:W-:Y:S01]  /*8110*/  BSSY.RECONVERGENT B2, `(.L_x_140) ;  /* 0x000004a000027945 */ /* 0x000fe20003800200 */
[----:B------:R-:W-:Y:S01]  /*8120*/  FADD R169, RZ, R169 ;  /* 0x000000a9ffa97221 */ /* 0x000fe20000000000 */
[----:B------:R-:W-:Y:S01]  /*8130*/  @!P1 FFMA R15, R187, R183, -R198 ;  /* 0x000000b7bb0f9223 */ /* 0x000fe200000008c6 */
[----:B------:R-:W-:Y:S01]  /*8140*/  FADD R172, RZ, R172 ;  /* 0x000000acffac7221 */ /* 0x000fe20000000000 */
[----:B------:R-:W-:Y:S01]  /*8150*/  FADD R171, RZ, R171 ;  /* 0x000000abffab7221 */ /* 0x000fe20000000000 */
[----:B------:R-:W-:Y:S01]  /*8160*/  FADD R170, RZ, R170 ;  /* 0x000000aaffaa7221 */ /* 0x000fe20000000000 */
[----:B------:R-:W-:Y:S01]  /*8170*/  @!P1 MOV R207, RZ ;  /* 0x000000ff00cf9202 */ /* 0x000fe20000000f00 */
[----:B------:R-:W-:Y:S01]  /*8180*/  FADD R204, RZ, R204 ;  /* 0x000000ccffcc7221 */ /* 0x000fe20000000000 */
[----:B------:R-:W-:Y:S01]  /*8190*/  @!P1 MOV R213, RZ ;  /* 0x000000ff00d59202 */ /* 0x000fe20000000f00 */
[----:B------:R-:W-:Y:S01]  /*81a0*/  FADD R203, RZ, R203 ;  /* 0x000000cbffcb7221 */ /* 0x000fe20000000000 */
[----:B------:R-:W-:Y:S01]  /*81b0*/  FADD R200, RZ, R200 ;  /* 0x000000c8ffc87221 */ /* 0x000fe20000000000 */
[----:B------:R-:W-:Y:S01]  /*81c0*/  FADD R23, RZ, R23 ;  /* 0x00000017ff177221 */ /* 0x000fe20000000000 */
[----:B------:R-:W-:Y:S01]  /*81d0*/  FMUL R178, R195, R178 ;  /* 0x000000b2c3b27220 */ /* 0x000fe20000400000 */
[----:B------:R-:W-:Y:S01]  /*81e0*/  @!P1 FMUL R189, R187, R189 ;  /* 0x000000bdbbbd9220 */ /* 0x000fe20000400000 */
[----:B------:R-:W-:Y:S01]  /*81f0*/  @!P1 FMUL R181, R11, -R187 ;  /* 0x800000bb0bb59220 */ /* 0x000fe20000400000 */
[----:B------:R-:W-:Y:S01]  /*8200*/  FFMA R211, R210, 0.5, R211 ;  /* 0x3f000000d2d37823 */ /* 0x000fe200000000d3 */
[----:B------:R-:W-:Y:S06]  /*8210*/  @!P1 BRA `(.L_x_141) ;  /* 0x0000000000e49947 */ /* 0x000fec0003800000 */
[----:B------:R-:W-:Y:S01]  /*8220*/  HFMA2 R22, -RZ, RZ, 0.96630859375, -0.0022525787353515625 ;  /* 0x3bbb989dff167431 */ /* 0x000fe200000001ff */
[----:B------:R-:W-:Y:S01]  /*8230*/  FMNMX R197, -R13, 46.051700592041015625, PT ;  /* 0x423834f10dc57809 */ /* 0x000fe20003800100 */
[----:B------:R-:W-:Y:S01]  /*8240*/  FMUL R183, R159, R159 ;  /* 0x0000009f9fb77220 */ /* 0x000fe20000400000 */
[----:B------:R-:W-:Y:S01]  /*8250*/  MOV R180, 0x437c0000 ;  /* 0x437c000000b47802 */ /* 0x000fe20000000f00 */
[----:B------:R-:W-:Y:S01]  /*8260*/  UMOV UR16, 0x3f800000 ;  /* 0x3f80000000107882 */ /* 0x000fe20000000000 */
[----:B------:R-:W-:Y:S01]  /*8270*/  FMNMX R25, R197, -1.00000002004087734272e+20, !PT ;  /* 0xe0ad78ecc5197809 */ /* 0x000fe20007800000 */
[----:B------:R-:W0:Y:S01]  /*8280*/  MUFU.RCP R179, R183 ;  /* 0x000000b700b37308 */ /* 0x000e220000001000 */
[----:B------:R-:W-:Y:S01]  /*8290*/  FMUL R188, R187, -R188 ;  /* 0x800000bcbbbc7220 */ /* 0x000fe20000400000 */
[----:B------:R-:W-:Y:S01]  /*82a0*/  FSETP.GT.AND P0, PT, R197, -1.00000002004087734272e+20, PT ;  /* 0xe0ad78ecc500780b */ /* 0x000fe20003f04000 */
[----:B------:R-:W-:Y:S01]  /*82b0*/  BSSY.RECONVERGENT B4, `(.L_x_142) ;  /* 0x0000027000047945 */ /* 0x000fe20003800200 */
[----:B------:R-:W-:Y:S01]  /*82c0*/  FFMA.SAT R15, R25, R22, 0.5 ;  /* 0x3f000000190f7423 */ /* 0x000fe20000002016 */
[----:B------:R-:W-:Y:S01]  /*82d0*/  FSETP.GEU.AND P3, PT, R197, -1.00000002004087734272e+20, PT ;  /* 0xe0ad78ecc500780b */ /* 0x000fe20003f6e000 */
[----:B------:R-:W-:Y:S01]  /*82e0*/  FMUL R14, R187, R14 ;  /* 0x0000000ebb0e7220 */ /* 0x000fe20000400000 */
[----:B------:R-:W-:Y:S01]  /*82f0*/  FSETP.GEU.AND P1, PT, R183, 1.0754944163277645694e-20, PT ;  /* 0x1e4b27b8b700780b */ /* 0x000fe20003f2e000 */
[----:B------:R-:W-:Y:S01]  /*8300*/  FFMA.RM R181, R15, R180, 12582913 ;  /* 0x4b4000010fb57423 */ /* 0x000fe200000040b4 */
[----:B------:R-:W-:-:S03]  /*8310*/  FFMA.SAT R15, -R13, R22, 0.5 ;  /* 0x3f0000000d0f7423 */ /* 0x000fc60000002116 */
[----:B------:R-:W-:Y:S01]  /*8320*/  FADD R184, R181, -12583039 ;  /* 0xcb40007fb5b87421 */ /* 0x000fe20000000000 */
[----:B------:R-:W-:Y:S01]  /*8330*/  FFMA.RM R22, R15, R180, 12582913 ;  /* 0x4b4000010f167423 */ /* 0x000fe200000040b4 */
[----:B------:R-:W-:Y:S02]  /*8340*/  SHF.L.U32 R181, R181, 0x17, RZ ;  /* 0x00000017b5b57819 */ /* 0x000fe400000006ff */
[C---:B------:R-:W-:Y:S01]  /*8350*/  FFMA R184, R25.reuse, 1.4426950216293334961, -R184 ;  /* 0x3fb8aa3b19b87823 */ /* 0x040fe200000008b8 */
[C---:B------:R-:W-:Y:S01]  /*8360*/  FADD R180, R22.reuse, -12583039 ;  /* 0xcb40007f16b47421 */ /* 0x040fe20000000000 */
[----:B------:R-:W-:Y:S02]  /*8370*/  SHF.L.U32 R22, R22, 0x17, RZ ;  /* 0x0000001716167819 */ /* 0x000fe400000006ff */
[----:B------:R-:W-:Y:S01]  /*8380*/  FFMA R189, R25, 1.925963033500011079e-08, R184 ;  /* 0x32a5706019bd7823 */ /* 0x000fe200000000b8 */
[----:B------:R-:W-:Y:S01]  /*8390*/  FFMA R180, -R13, 1.4426950216293334961, -R180 ;  /* 0x3fb8aa3b0db47823 */ /* 0x000fe200000009b4 */
[----:B0-----:R-:W-:-:S02]  /*83a0*/  FFMA R184, -R183, R179, 1 ;  /* 0x3f800000b7b87423 */ /* 0x001fc400000001b3 */
[----:B------:R-:W0:Y:S01]  /*83b0*/  MUFU.EX2 R196, R189 ;  /* 0x000000bd00c47308 */ /* 0x000e220000000800 */
[----:B------:R-:W-:Y:S01]  /*83c0*/  FFMA R180, -R13, 1.925963033500011079e-08, R180 ;  /* 0x32a570600db47823 */ /* 0x000fe200000001b4 */
[----:B------:R-:W-:-:S04]  /*83d0*/  FFMA R15, R179, R184, R179 ;  /* 0x000000b8b30f7223 */ /* 0x000fc800000000b3 */
[----:B------:R-:W-:Y:S02]  /*83e0*/  FFMA R184, R15, -1, RZ ;  /* 0xbf8000000fb87823 */ /* 0x000fe400000000ff */
[----:B------:R1:W2:Y:S02]  /*83f0*/  MUFU.EX2 R25, R180 ;  /* 0x000000b400197308 */ /* 0x0002a40000000800 */
[----:B------:R-:W-:-:S04]  /*8400*/  FFMA R179, -R183, R184, -1 ;  /* 0xbf800000b7b37423 */ /* 0x000fc800000001b8 */
[----:B------:R-:W-:Y:S01]  /*8410*/  FFMA R15, R15, R179, R184 ;  /* 0x000000b30f0f7223 */ /* 0x000fe200000000b8 */
[----:B0-----:R-:W-:Y:S01]  /*8420*/  FMUL R181, R181, R196 ;  /* 0x000000c4b5b57220 */ /* 0x001fe20000400000 */
[----:B------:R-:W-:Y:S01]  /*8430*/  MOV R196, UR16 ;  /* 0x0000001000c47c02 */ /* 0x000fe20008000f00 */
[----:B-1----:R-:W-:Y:S02]  /*8440*/  FMUL R180, R187, R186 ;  /* 0x000000babbb47220 */ /* 0x002fe40000400000 */
[----:B------:R-:W-:Y:S01]  /*8450*/  FMUL R207, R181, R188 ;  /* 0x000000bcb5cf7220 */ /* 0x000fe20000400000 */
[----:B------:R-:W0:Y:S01]  /*8460*/  FCHK P2, -R196, R183 ;  /* 0x000000b7c4007302 */ /* 0x000e220000040100 */
[----:B------:R-:W-:Y:S01]  /*8470*/  FMUL R181, R187, -R185 ;  /* 0x800000b9bbb57220 */ /* 0x000fe20000400000 */
[----:B--2---:R-:W-:Y:S01]  /*8480*/  FMUL R25, R22, R25 ;  /* 0x0000001916197220 */ /* 0x004fe20000400000 */
[----:B------:R-:W-:-:S03]  /*8490*/  FMUL R22, R207, 0.5 ;  /* 0x3f000000cf167820 */ /* 0x000fc60000400000 */
[----:B------:R-:W-:Y:S02]  /*84a0*/  FMUL R180, R180, R25 ;  /* 0x00000019b4b47220 */ /* 0x000fe40000400000 */
[----:B------:R-:W-:Y:S01]  /*84b0*/  @!P0 FSEL R207, R22, RZ, P3 ;  /* 0x000000ff16cf8208 */ /* 0x000fe20001800000 */
[----:B0-----:R-:W-:Y:S06]  /*84c0*/  @!P2 BRA `(.L_x_143) ;  /* 0x000000000014a947 */ /* 0x001fec0003800000 */
[----:B------:R-:W-:Y:S02]  /*84d0*/  MOV R22, R183 ;  /* 0x000000b700167202 */ /* 0x000fe40000000f00 */
[----:B------:R-:W-:Y:S02]  /*84e0*/  MOV R25, 0xbf800000 ;  /* 0xbf80000000197802 */ /* 0x000fe40000000f00 */
[----:B------:R-:W-:-:S07]  /*84f0*/  MOV R232, 0x8510 ;  /* 0x0000851000e87802 */ /* 0x000fce0000000f00 */
[----:B------:R-:W-:Y:S05]  /*8500*/  CALL.REL.NOINC `($__internal_4_$__cuda_sm3x_div_rn_noftz_f32_slowpath) ;  /* 0x0000008c00587944 */ /* 0x000fea0003c00000 */
[----:B------:R-:W-:-:S07]  /*8510*/  MOV R15, R22 ;  /* 0x00000016000f7202 */ /* 0x000fce0000000f00 */
.L_x_143:
[----:B------:R-:W-:Y:S05]  /*8520*/  BSYNC.RECONVERGENT B4 ;  /* 0x0000000000047941 */ /* 0x000fea0003800200 */
.L_x_142:
[C---:B------:R-:W-:Y:S01]  /*8530*/  FSEL R15, R14.reuse, R15, !P1 ;  /* 0x0000000f0e0f7208 */ /* 0x040fe20004800000 */
[----:B------:R-:W-:Y:S01]  /*8540*/  FADD R207, R207, -R180 ;  /* 0x800000b4cfcf7221 */ /* 0x000fe20000000000 */
[----:B------:R-:W-:Y:S02]  /*8550*/  FSEL R14, R14, -9.29804910739471728640e+19, P1 ;  /* 0xe0a14ba20e0e7808 */ /* 0x000fe40000800000 */
[----:B------:R-:W-:-:S03]  /*8560*/  MOV R189, R187 ;  /* 0x000000bb00bd7202 */ /* 0x000fc60000000f00 */
[----:B------:R-:W-:Y:S01]  /*8570*/  FMUL R14, R15, R14 ;  /* 0x0000000e0f0e7220 */ /* 0x000fe20000400000 */
[----:B------:R-:W-:-:S04]  /*8580*/  HFMA2 R15, -RZ, RZ, 0, 0 ;  /* 0x00000000ff0f7431 */ /* 0x000fc800000001ff */
[----:B------:R-:W-:-:S04]  /*8590*/  FMNMX R14, R14, 1.00000002004087734272e+20, PT ;  /* 0x60ad78ec0e0e7809 */ /* 0x000fc80003800000 */
[----:B------:R-:W-:-:S07]  /*85a0*/  FMNMX R213, R14, -1.00000002004087734272e+20, !PT ;  /* 0xe0ad78ec0ed57809 */ /* 0x000fce0007800000 */
.L_x_141:
[----:B------:R-:W-:Y:S05]  /*85b0*/  BSYNC.RECONVERGENT B2 ;  /* 0x0000000000027941 */ /* 0x000fea0003800200 */
.L_x_140:
[----:B------:R-:W-:Y:S01]  /*85c0*/  FSETP.GEU.AND P0, PT, |R159|, 1.0754944163277645694e-20, PT ;  /* 0x1e4b27b89f00780b */ /* 0x000fe20003f0e200 */
[----:B------:R-:W-:Y:S01]  /*85d0*/  FADD R172, RZ, R172 ;  /* 0x000000acffac7221 */ /* 0x000fe20000000000 */
[----:B------:R-:W-:Y:S01]  /*85e0*/  FADD R171, RZ, R171 ;  /* 0x000000abffab7221 */ /* 0x000fe20000000000 */
[----:B------:R-:W-:Y:S01]  /*85f0*/  ISETP.NE.AND P1, PT, R153, RZ, PT ;  /* 0x000000ff9900720c */ /* 0x000fe20003f25270 */
[----:B------:R-:W-:Y:S01]  /*8600*/  FADD R170, RZ, R170 ;  /* 0x000000aaffaa7221 */ /* 0x000fe20000000000 */
[----:B------:R-:W-:Y:S01]  /*8610*/  FSEL R14, R159, 1.0754944163277645694e-20, P0 ;  /* 0x1e4b27b89f0e7808 */ /* 0x000fe20000000000 */
[----:B------:R-:W-:Y:S01]  /*8620*/  BSSY.RECONVERGENT B2, `(.L_x_144) ;  /* 0x0000013000027945 */ /* 0x000fe20003800200 */
[C---:B------:R-:W-:Y:S01]  /*8630*/  FMUL R209, R7.reuse, R172 ;  /* 0x000000ac07d17220 */ /* 0x040fe20000400000 */
[C---:B------:R-:W-:Y:S01]  /*8640*/  FMUL R185, R7.reuse, R171 ;  /* 0x000000ab07b97220 */ /* 0x040fe20000400000 */
[----:B------:R-:W0:Y:S01]  /*8650*/  MUFU.RCP R25, R14 ;  /* 0x0000000e00197308 */ /* 0x000e220000001000 */
[----:B------:R-:W-:Y:S01]  /*8660*/  FFMA R210, R210, 0.5, R189 ;  /* 0x3f000000d2d27823 */ /* 0x000fe200000000bd */
[----:B------:R-:W-:Y:S01]  /*8670*/  P2R R183, PR, RZ, 0x2 ;  /* 0x00000002ffb77803 */ /* 0x000fe20000000000 */
[----:B------:R-:W-:Y:S01]  /*8680*/  FADD R212, RZ, R169 ;  /* 0x000000a9ffd47221 */ /* 0x000fe20000000000 */
[----:B------:R-:W-:-:S04]  /*8690*/  FMUL R7, R7, R170 ;  /* 0x000000aa07077220 */ /* 0x000fc80000400000 */
        /* <DEDUP_REMOVED lines=11> */
.L_x_145:
[----:B------:R-:W-:Y:S05]  /*8750*/  BSYNC.RECONVERGENT B2 ;  /* 0x0000000000027941 */ /* 0x000fea0003800200 */
.L_x_144:
        /* <DEDUP_REMOVED lines=15> */
.L_x_147:
[----:B------:R-:W-:Y:S05]  /*8850*/  BSYNC.RECONVERGENT B2 ;  /* 0x0000000000027941 */ /* 0x000fea0003800200 */
.L_x_146:
[----:B------:R-:W0:Y:S01]  /*8860*/  MUFU.RCP R25, R14 ;  /* 0x0000000e00197308 */ /* 0x000e220000001000 */
[----:B------:R-:W-:Y:S01]  /*8870*/  FMNMX R22, R22, 1.00000002004087734272e+20, PT ;  /* 0x60ad78ec16167809 */ /* 0x000fe20003800000 */
[----:B------:R-:W-:Y:S03]  /*8880*/  BSSY.RECONVERGENT B2, `(.L_x_148) ;  /* 0x000000e000027945 */ /* 0x000fe60003800200 */
[----:B------:R-:W-:-:S03]  /*8890*/  FMNMX R22, R22, -1.00000002004087734272e+20, !PT ;  /* 0xe0ad78ec16167809 */ /* 0x000fc60007800000 */
[----:B------:R-:W1:Y:S02]  /*88a0*/  FCHK P0, R3, R14 ;  /* 0x0000000e03007302 */ /* 0x000e640000000000 */
[----:B------:R-:W-:Y:S01]  /*88b0*/  FMUL R179, R171, R22 ;  /* 0x00000016abb37220 */ /* 0x000fe20000400000 */
        /* <DEDUP_REMOVED lines=10> */
.L_x_149:
[----:B------:R-:W-:Y:S05]  /*8960*/  BSYNC.RECONVERGENT B2 ;  /* 0x0000000000027941 */ /* 0x000fea0003800200 */
.L_x_148:
[----:B------:R-:W-:Y:S01]  /*8970*/  FMNMX R22, R22, 1.00000002004087734272e+20, PT ;  /* 0x60ad78ec16167809 */ /* 0x000fe20003800000 */
[----:B------:R-:W-:Y:S01]  /*8980*/  FFMA R169, R172, R169, R179 ;  /* 0x000000a9aca97223 */ /* 0x000fe200000000b3 */
[C---:B------:R-:W-:Y:S01]  /*8990*/  FSETP.GT.AND P0, PT, R9.reuse, RZ, PT ;  /* 0x000000ff0900720b */ /* 0x040fe20003f04000 */
[----:B------:R-:W-:Y:S01]  /*89a0*/  BSSY.RECONVERGENT B2, `(.L_x_150) ;  /* 0x000002d000027945 */ /* 0x000fe20003800200 */
[----:B------:R-:W-:Y:S01]  /*89b0*/  FMNMX R25, R22, -1.00000002004087734272e+20, !PT ;  /* 0xe0ad78ec16197809 */ /* 0x000fe20007800000 */
[----:B------:R-:W-:Y:S01]  /*89c0*/  HFMA2 R22, -RZ, RZ, 0.96630859375, -0.0022525787353515625 ;  /* 0x3bbb989dff167431 */ /* 0x000fe200000001ff */
[----:B------:R-:W-:Y:S02]  /*89d0*/  FSETP.GEU.AND P1, PT, R9, RZ, PT ;  /* 0x000000ff0900720b */ /* 0x000fe40003f2e000 */
[----:B------:R-:W-:Y:S01]  /*89e0*/  FSETP.GEU.AND P2, PT, R10, 1, PT ;  /* 0x3f8000000a00780b */ /* 0x000fe20003f4e000 */
[----:B------:R-:W-:Y:S01]  /*89f0*/  FFMA R25, R170, R25, R169 ;  /* 0x00000019aa197223 */ /* 0x000fe200000000a9 */
[----:B------:R-:W-:-:S02]  /*8a00*/  MOV R169, 0x437c0000 ;  /* 0x437c000000a97802 */ /* 0x000fc40000000f00 */
[----:B------:R-:W-:Y:S01]  /*8a10*/  FSETP.GEU.AND P3, PT, R6, -1.00000002004087734272e+20, PT ;  /* 0xe0ad78ec0600780b */ /* 0x000fe20003f6e000 */
[----:B------:R-:W-:Y:S01]  /*8a20*/  FADD R12, R12, R25 ;  /* 0x000000190c0c7221 */ /* 0x000fe20000000000 */
[----:B------:R-:W-:-:S03]  /*8a30*/  FFMA.SAT R22, -R13, R22, 0.5 ;  /* 0x3f0000000d167423 */ /* 0x000fc60000002116 */
[----:B------:R-:W-:Y:S01]  /*8a40*/  FMUL R9, R12, 0.5 ;  /* 0x3f0000000c097820 */ /* 0x000fe20000400000 */
[----:B------:R-:W-:Y:S02]  /*8a50*/  FFMA.RM R22, R22, R169, 12582913 ;  /* 0x4b40000116167423 */ /* 0x000fe400000040a9 */
[----:B------:R-:W0:Y:S02]  /*8a60*/  MUFU.RCP R169, R14 ;  /* 0x0000000e00a97308 */ /* 0x000e240000001000 */
[----:B------:R-:W-:Y:S01]  /*8a70*/  @!P0 FSEL R12, R9, RZ, P1 ;  /* 0x000000ff090c8208 */ /* 0x000fe20000800000 */
[----:B------:R-:W-:Y:S01]  /*8a80*/  FADD R180, R22, -12583039 ;  /* 0xcb40007f16b47421 */ /* 0x000fe20000000000 */
[----:B------:R-:W-:Y:S02]  /*8a90*/  FSETP.GT.AND P0, PT, R10, 1, PT ;  /* 0x3f8000000a00780b */ /* 0x000fe40003f04000 */
[C---:B------:R-:W-:Y:S01]  /*8aa0*/  FSETP.GT.AND P1, PT, R13.reuse, -R158, PT ;  /* 0x8000009e0d00720b */ /* 0x040fe20003f24000 */
[----:B------:R-:W-:Y:S01]  /*8ab0*/  FFMA R180, -R13, 1.4426950216293334961, -R180 ;  /* 0x3fb8aa3b0db47823 */ /* 0x000fe200000009b4 */
[----:B------:R-:W-:Y:S01]  /*8ac0*/  FMUL R9, R12, 0.5 ;  /* 0x3f0000000c097820 */ /* 0x000fe20000400000 */
[----:B------:R-:W-:-:S02]  /*8ad0*/  SHF.L.U32 R22, R22, 0x17, RZ ;  /* 0x0000001716167819 */ /* 0x000fc400000006ff */
[----:B------:R-:W-:Y:S02]  /*8ae0*/  FFMA R25, -R13, 1.925963033500011079e-08, R180 ;  /* 0x32a570600d197823 */ /* 0x000fe400000001b4 */
[----:B------:R-:W-:Y:S01]  /*8af0*/  @P2 FSEL R12, R9, RZ, !P0 ;  /* 0x000000ff090c2208 */ /* 0x000fe20004000000 */
[----:B------:R-:W-:Y:S01]  /*8b00*/  FCHK P2, R7, R14 ;  /* 0x0000000e07007302 */ /* 0x000fe20000040000 */
[----:B------:R-:W-:-:S03]  /*8b10*/  FSETP.GT.AND P0, PT, R6, -1.00000002004087734272e+20, PT ;  /* 0xe0ad78ec0600780b */ /* 0x000fc60003f04000 */
[----:B------:R-:W-:Y:S01]  /*8b20*/  FFMA R11, -R11, R12, R178 ;  /* 0x0000000c0b0b7223 */ /* 0x000fe200000001b2 */
[----:B0-----:R-:W-:Y:S01]  /*8b30*/  FFMA R10, -R14, R169, 1 ;  /* 0x3f8000000e0a7423 */ /* 0x001fe200000001a9 */
[----:B------:R-:W-:Y:S02]  /*8b40*/  @!P1 FMUL R212, R212, 0.5 ;  /* 0x3f000000d4d49820 */ /* 0x000fe40000400000 */
[----:B------:R-:W0:Y:S01]  /*8b50*/  MUFU.EX2 R25, R25 ;  /* 0x0000001900197308 */ /* 0x000e220000000800 */
[C---:B------:R-:W-:Y:S01]  /*8b60*/  FMUL R11, R8.reuse, R11 ;  /* 0x0000000b080b7220 */ /* 0x040fe20000400000 */
[----:B------:R-:W-:Y:S01]  /*8b70*/  FFMA R169, R169, R10, R169 ;  /* 0x0000000aa9a97223 */ /* 0x000fe200000000a9 */
[----:B------:R-:W-:Y:S02]  /*8b80*/  FFMA R8, R8, R12, R15 ;  /* 0x0000000c08087223 */ /* 0x000fe4000000000f */
[----:B------:R-:W-:Y:S01]  /*8b90*/  FMUL R6, R11, 0.5 ;  /* 0x3f0000000b067820 */ /* 0x000fe20000400000 */
[----:B------:R-:W-:-:S04]  /*8ba0*/  FFMA R180, R7, R169, RZ ;  /* 0x000000a907b47223 */ /* 0x000fc800000000ff */
[----:B------:R-:W-:Y:S01]  /*8bb0*/  FFMA R9, -R14, R180, R7 ;  /* 0x000000b40e097223 */ /* 0x000fe20000000107 */
[----:B------:R-:W-:-:S03]  /*8bc0*/  @!P0 FSEL R11, R6, RZ, P3 ;  /* 0x000000ff060b8208 */ /* 0x000fc60001800000 */
[----:B------:R-:W-:Y:S02]  /*8bd0*/  FFMA R180, R169, R9, R180 ;  /* 0x00000009a9b47223 */ /* 0x000fe400000000b4 */
[----:B------:R-:W-:Y:S01]  /*8be0*/  FADD R169, -R11, R212 ;  /* 0x000000d40ba97221 */ /* 0x000fe20000000100 */
[----:B0-----:R-:W-:-:S04]  /*8bf0*/  FMUL R22, R22, R25 ;  /* 0x0000001916167220 */ /* 0x001fc80000400000 */
[----:B------:R-:W-:Y:S01]  /*8c00*/  FFMA R207, -R22, R8, R207 ;  /* 0x0000000816cf7223 */ /* 0x000fe200000001cf */
[----:B------:R-:W-:Y:S06]  /*8c10*/  @!P2 BRA `(.L_x_151) ;  /* 0x000000000014a947 */ /* 0x000fec0003800000 */
[----:B------:R-:W-:Y:S02]  /*8c20*/  MOV R25, R7 ;  /* 0x0000000700197202 */ /* 0x000fe40000000f00 */
[----:B------:R-:W-:Y:S02]  /*8c30*/  MOV R22, R14 ;  /* 0x0000000e00167202 */ /* 0x000fe40000000f00 */
[----:B------:R-:W-:-:S07]  /*8c40*/  MOV R232, 0x8c60 ;  /* 0x00008c6000e87802 */ /* 0x000fce0000000f00 */
[----:B------:R-:W-:Y:S05]  /*8c50*/  CALL.REL.NOINC `($__internal_4_$__cuda_sm3x_div_rn_noftz_f32_slowpath) ;  /* 0x0000008400847944 */ /* 0x000fea0003c00000 */
[----:B------:R-:W-:-:S07]  /*8c60*/  MOV R180, R22 ;  /* 0x0000001600b47202 */ /* 0x000fce0000000f00 */
.L_x_151:
[----:B------:R-:W-:Y:S05]  /*8c70*/  BSYNC.RECONVERGENT B2 ;  /* 0x0000000000027941 */ /* 0x000fea0003800200 */
.L_x_150:
[----:B------:R-:W-:Y:S01]  /*8c80*/  FMUL R8, R159, R159 ;  /* 0x0000009f9f087220 */ /* 0x000fe20000400000 */
[----:B------:R-:W-:Y:S04]  /*8c90*/  BSSY.RECONVERGENT B2, `(.L_x_152) ;  /* 0x000000f000027945 */ /* 0x000fe80003800200 */
[----:B------:R-:W-:-:S04]  /*8ca0*/  FSETP.GEU.AND P1, PT, R8, 1.0754944163277645694e-20, PT ;  /* 0x1e4b27b80800780b */ /* 0x000fc80003f2e000 */
[----:B------:R-:W-:Y:S02]  /*8cb0*/  FSEL R8, R8, -1.0754944163277645694e-20, P1 ;  /* 0x9e4b27b808087808 */ /* 0x000fe40000800000 */
[----:B------:R-:W-:Y:S02]  /*8cc0*/  FSEL R25, R3, -R3, !P1 ;  /* 0x8000000303197208 */ /* 0x000fe40004800000 */
        /* <DEDUP_REMOVED lines=11> */
.L_x_153:
[----:B------:R-:W-:Y:S05]  /*8d80*/  BSYNC.RECONVERGENT B2 ;  /* 0x0000000000027941 */ /* 0x000fea0003800200 */
.L_x_152:
[----:B------:R-:W0:Y:S01]  /*8d90*/  MUFU.RCP R9, R14 ;  /* 0x0000000e00097308 */ /* 0x000e220000001000 */
[----:B------:R-:W-:Y:S01]  /*8da0*/  FMUL R22, R7, R22 ;  /* 0x0000001607167220 */ /* 0x000fe20000400000 */
[----:B------:R-:W-:Y:S04]  /*8db0*/  BSSY.RECONVERGENT B2, `(.L_x_154) ;  /* 0x000000f000027945 */ /* 0x000fe80003800200 */
[----:B------:R-:W-:Y:S02]  /*8dc0*/  FMNMX R22, R22, 1.00000002004087734272e+20, PT ;  /* 0x60ad78ec16167809 */ /* 0x000fe40003800000 */
[----:B------:R-:W1:Y:S02]  /*8dd0*/  FCHK P0, R185, R14 ;  /* 0x0000000eb9007302 */ /* 0x000e640000000000 */
[----:B------:R-:W-:Y:S01]  /*8de0*/  FMNMX R208, R22, -1.00000002004087734272e+20, !PT ;  /* 0xe0ad78ec16d07809 */ /* 0x000fe20007800000 */
        /* <DEDUP_REMOVED lines=10> */
[----:B------:R-:W-:-:S07]  /*8e90*/  MOV R179, R22 ;  /* 0x0000001600b37202 */ /* 0x000fce0000000f00 */
.L_x_155:
[----:B------:R-:W-:Y:S05]  /*8ea0*/  BSYNC.RECONVERGENT B2 ;  /* 0x0000000000027941 */ /* 0x000fea0003800200 */
.L_x_154:
[----:B------:R-:W0:Y:S01]  /*8eb0*/  MUFU.RCP R7, R8 ;  /* 0x0000000800077308 */ /* 0x000e220000001000 */
[----:B------:R-:W-:Y:S01]  /*8ec0*/  FSEL R25, R4, -R4, !P1 ;  /* 0x8000000404197208 */ /* 0x000fe20004800000 */
[----:B------:R-:W-:Y:S06]  /*8ed0*/  BSSY.RECONVERGENT B2, `(.L_x_156) ;  /* 0x000000b000027945 */ /* 0x000fec0003800200 */
        /* <DEDUP_REMOVED lines=10> */
.L_x_157:
[----:B------:R-:W-:Y:S05]  /*8f80*/  BSYNC.RECONVERGENT B2 ;  /* 0x0000000000027941 */ /* 0x000fea0003800200 */
.L_x_156:
        /* <DEDUP_REMOVED lines=17> */
.L_x_159:
[----:B------:R-:W-:Y:S05]  /*90a0*/  BSYNC.RECONVERGENT B2 ;  /* 0x0000000000027941 */ /* 0x000fea0003800200 */
.L_x_158:
        /* <DEDUP_REMOVED lines=13> */
[----:B------:R-:W-:-:S07]  /*9180*/  MOV R218, R22 ;  /* 0x0000001600da7202 */ /* 0x000fce0000000f00 */
.L_x_161:
[----:B------:R-:W-:Y:S05]  /*9190*/  BSYNC.RECONVERGENT B2 ;  /* 0x0000000000027941 */ /* 0x000fea0003800200 */
.L_x_160:
[----:B------:R-:W0:Y:S01]  /*91a0*/  LDC.64 R6, c[0x0][0x4d8] ;  /* 0x00013600ff067b82 */ /* 0x000e220000000a00 */
[----:B------:R-:W-:-:S07]  /*91b0*/  ISETP.NE.AND P6, PT, R183, RZ, PT ;  /* 0x000000ffb700720c */ /* 0x000fce0003fc5270 */
[----:B------:R-:W1:Y:S08]  /*91c0*/  LDC.64 R8, c[0x0][0x4d0] ;  /* 0x00013400ff087b82 */ /* 0x000e700000000a00 */
[----:B------:R-:W2:Y:S08]  /*91d0*/  LDC.64 R10, c[0x0][0x508] ;  /* 0x00014200ff0a7b82 */ /* 0x000eb00000000a00 */
[----:B------:R-:W3:Y:S01]  /*91e0*/  LDC.64 R12, c[0x0][0x548] ;  /* 0x00015200ff0c7b82 */ /* 0x000ee20000000a00 */
[----:B0-----:R-:W-:-:S07]  /*91f0*/  IMAD R187, R173, R6, RZ ;  /* 0x00000006adbb7224 */ /* 0x001fce00078e02ff */
[----:B------:R-:W0:Y:S01]  /*9200*/  LDC.64 R14, c[0x0][0x540] ;  /* 0x00015000ff0e7b82 */ /* 0x000e220000000a00 */
[----:B-1----:R-:W-:-:S04]  /*9210*/  IADD3 R186, P0, PT, R187, R8, RZ ;  /* 0x00000008bbba7210 */ /* 0x002fc80007f1e0ff */
[----:B------:R-:W-:Y:S02]  /*9220*/  IADD3.X R187, PT, PT, RZ, R9, RZ, P0, !PT ;  /* 0x00000009ffbb7210 */ /* 0x000fe400007fe4ff */
[----:B------:R-:W-:Y:S01]  /*9230*/  IADD3 R214, P0, PT, R186, R7, RZ ;  /* 0x00000007bad67210 */ /* 0x000fe20007f1e0ff */
[----:B------:R-:W-:Y:S01]  /*9240*/  IMAD R7, R173, UR40, RZ ;  /* 0x00000028ad077c24 */ /* 0x000fe2000f8e02ff */
[----:B------:R-:W1:Y:S01]  /*9250*/  LDC.64 R8, c[0x0][0x5b0] ;  /* 0x00016c00ff087b82 */ /* 0x000e620000000a00 */
[----:B------:R-:W-:Y:S02]  /*9260*/  IADD3 R198, P1, PT, R150, R186, RZ ;  /* 0x000000ba96c67210 */ /* 0x000fe40007f3e0ff */
[----:B------:R-:W-:Y:S02]  /*9270*/  IADD3.X R215, PT, PT, RZ, R187, RZ, P0, !PT ;  /* 0x000000bbffd77210 */ /* 0x000fe400007fe4ff */
[----:B--2---:R-:W-:Y:S01]  /*9280*/  IADD3 R10, P0, PT, R7, R10, RZ ;  /* 0x0000000a070a7210 */ /* 0x004fe20007f1e0ff */
[----:B---3--:R-:W-:-:S02]  /*9290*/  IMAD R25, R173, R12, RZ ;  /* 0x0000000cad197224 */ /* 0x008fc400078e02ff */
[----:B------:R-:W2:Y:S01]  /*92a0*/  LDC.64 R6, c[0x0][0x578] ;  /* 0x00015e00ff067b82 */ /* 0x000ea20000000a00 */
[----:B------:R-:W-:Y:S01]  /*92b0*/  IADD3.X R11, PT, PT, RZ, R11, RZ, P0, !PT ;  /* 0x0000000bff0b7210 */ /* 0x000fe200007fe4ff */
[----:B------:R3:W5:Y:S01]  /*92c0*/  LDG.E R184, desc[UR6][R214.64] ;  /* 0x00000006d6b87981 */ /* 0x000762000c1e1900 */
[C---:B------:R-:W-:Y:S02]  /*92d0*/  IADD3 R188, P0, PT, R10.reuse, UR41, RZ ;  /* 0x000000290abc7c10 */ /* 0x040fe4000ff1e0ff */
[----:B------:R-:W-:Y:S02]  /*92e0*/  IADD3.X R199, PT, PT, RZ, R187, RZ, P1, !PT ;  /* 0x000000bbffc77210 */ /* 0x000fe40000ffe4ff */
[----:B------:R-:W-:Y:S01]  /*92f0*/  IADD3.X R189, PT, PT, RZ, R11, RZ, P0, !PT ;  /* 0x0000000bffbd7210 */ /* 0x000fe200007fe4ff */
[----:B------:R-:W5:Y:S01]  /*9300*/  LDG.E R187, desc[UR6][R186.64] ;  /* 0x00000006babb7981 */ /* 0x000f62000c1e1900 */
[----:B0-----:R-:W-:Y:S02]  /*9310*/  IADD3 R14, P0, PT, R25, R14, RZ ;  /* 0x0000000e190e7210 */ /* 0x001fe40007f1e0ff */
[----:B------:R-:W0:Y:S01]  /*9320*/  LDC R25, c[0x0][0x5c0] ;  /* 0x00017000ff197b82 */ /* 0x000e220000000800 */
[----:B------:R-:W-:Y:S01]  /*9330*/  IADD3 R196, P1, PT, R10, UR4, RZ ;  /* 0x000000040ac47c10 */ /* 0x000fe2000ff3e0ff */
[----:B------:R-:W5:Y:S01]  /*9340*/  LDG.E R185, desc[UR6][R198.64] ;  /* 0x00000006c6b97981 */ /* 0x000f62000c1e1900 */
[----:B------:R-:W-:-:S02]  /*9350*/  IADD3.X R15, PT, PT, RZ, R15, RZ, P0, !PT ;  /* 0x0000000fff0f7210 */ /* 0x000fc400007fe4ff */
[----:B------:R-:W-:Y:S01]  /*9360*/  IADD3.X R197, PT, PT, RZ, R11, RZ, P1, !PT ;  /* 0x0000000bffc57210 */ /* 0x000fe20000ffe4ff */
[----:B------:R-:W5:Y:S01]  /*9370*/  LDG.E R188, desc[UR6][R188.64] ;  /* 0x00000006bcbc7981 */ /* 0x000f62000c1e1900 */
[----:B------:R-:W-:Y:S01]  /*9380*/  IADD3 R216, P0, PT, R14, R13, RZ ;  /* 0x0000000d0ed87210 */ /* 0x000fe20007f1e0ff */
[----:B------:R-:W-:Y:S01]  /*9390*/  IMAD R13, R173, UR35, RZ ;  /* 0x00000023ad0d7c24 */ /* 0x000fe2000f8e02ff */
[----:B---3--:R-:W-:Y:S01]  /*93a0*/  IADD3 R214, P1, PT, R149, R14, RZ ;  /* 0x0000000e95d67210 */ /* 0x008fe20007f3e0ff */
[----:B------:R3:W5:Y:S01]  /*93b0*/  LDG.E R186, desc[UR6][R10.64] ;  /* 0x000000060aba7981 */ /* 0x000762000c1e1900 */
[-C--:B------:R-:W-:Y:S02]  /*93c0*/  IADD3.X R217, PT, PT, RZ, R15.reuse, RZ, P0, !PT ;  /* 0x0000000fffd97210 */ /* 0x080fe400007fe4ff */
[----:B------:R-:W-:Y:S01]  /*93d0*/  IADD3.X R215, PT, PT, RZ, R15, RZ, P1, !PT ;  /* 0x0000000fffd77210 */ /* 0x000fe20000ffe4ff */
[----:B------:R0:W5:Y:S01]  /*93e0*/  LDG.E R199, desc[UR6][R14.64] ;  /* 0x000000060ec77981 */ /* 0x000162000c1e1900 */
[----:B-1----:R-:W-:-:S03]  /*93f0*/  IADD3 R8, P2, PT, R13, R8, RZ ;  /* 0x000000080d087210 */ /* 0x002fc60007f5e0ff */
[----:B------:R-:W5:Y:S01]  /*9400*/  LDG.E R196, desc[UR6][R196.64] ;  /* 0x00000006c4c47981 */ /* 0x000f62000c1e1900 */
[----:B---3--:R-:W-:Y:S01]  /*9410*/  IMAD R11, R173, UR39, RZ ;  /* 0x00000027ad0b7c24 */ /* 0x008fe2000f8e02ff */
[----:B------:R-:W-:Y:S02]  /*9420*/  IADD3 R10, P0, PT, R148, R14, RZ ;  /* 0x0000000e940a7210 */ /* 0x000fe40007f1e0ff */
[----:B------:R-:W5:Y:S02]  /*9430*/  LDG.E R189, desc[UR6][R216.64] ;  /* 0x00000006d8bd7981 */ /* 0x000f64000c1e1900 */
[----:B--2---:R-:W-:Y:S02]  /*9440*/  IADD3 R6, P1, PT, R11, R6, RZ ;  /* 0x000000060b067210 */ /* 0x004fe40007f3e0ff */
[----:B------:R-:W-:Y:S01]  /*9450*/  IADD3.X R11, PT, PT, RZ, R15, RZ, P0, !PT ;  /* 0x0000000fff0b7210 */ /* 0x000fe200007fe4ff */
[----:B------:R-:W5:Y:S01]  /*9460*/  LDG.E R197, desc[UR6][R214.64] ;  /* 0x00000006d6c57981 */ /* 0x000f62000c1e1900 */
[----:B------:R-:W-:-:S02]  /*9470*/  IADD3.X R7, PT, PT, RZ, R7, RZ, P1, !PT ;  /* 0x00000007ff077210 */ /* 0x000fc40000ffe4ff */
[----:B------:R-:W-:Y:S01]  /*9480*/  IADD3.X R9, PT, PT, RZ, R9, RZ, P2, !PT ;  /* 0x00000009ff097210 */ /* 0x000fe200017fe4ff */
[----:B------:R-:W5:Y:S01]  /*9490*/  LDG.E R198, desc[UR6][R10.64] ;  /* 0x000000060ac67981 */ /* 0x000f62000c1e1900 */
[C---:B------:R-:W-:Y:S02]  /*94a0*/  IADD3 R12, P1, PT, R8.reuse, UR5, RZ ;  /* 0x00000005080c7c10 */ /* 0x040fe4000ff3e0ff */
[----:B0-----:R-:W-:Y:S01]  /*94b0*/  IADD3 R14, P0, PT, R8, R25, RZ ;  /* 0x00000019080e7210 */ /* 0x001fe20007f1e0ff */
[----:B------:R-:W5:Y:S01]  /*94c0*/  LDG.E R201, desc[UR6][R8.64] ;  /* 0x0000000608c97981 */ /* 0x000f62000c1e1900 */
[-C--:B------:R-:W-:Y:S02]  /*94d0*/  IADD3.X R13, PT, PT, RZ, R9.reuse, RZ, P1, !PT ;  /* 0x00000009ff0d7210 */ /* 0x080fe40000ffe4ff */
[----:B------:R-:W-:Y:S01]  /*94e0*/  IADD3.X R15, PT, PT, RZ, R9, RZ, P0, !PT ;  /* 0x00000009ff0f7210 */ /* 0x000fe200007fe4ff */
[----:B------:R-:W-:Y:S01]  /*94f0*/  FADD R212, -R207, R212 ;  /* 0x000000d4cfd47221 */ /* 0x000fe20000000100 */
[----:B------:R-:W-:Y:S01]  /*9500*/  FMUL R218, R209, R218 ;  /* 0x000000dad1da7220 */ /* 0x000fe20000400000 */
[----:B------:R-:W5:Y:S04]  /*9510*/  LDG.E R202, desc[UR6][R12.64] ;  /* 0x000000060cca7981 */ /* 0x000f68000c1e1900 */
[----:B------:R-:W5:Y:S01]  /*9520*/  LDG.E R214, desc[UR6][R14.64] ;  /* 0x000000060ed67981 */ /* 0x000f62000c1e1900 */
[----:B------:R-:W-:Y:S01]  /*9530*/  FSETP.GT.AND P0, PT, R190, RZ, PT ;  /* 0x000000ffbe00720b */ /* 0x000fe20003f04000 */
[----:B------:R-:W-:Y:S01]  /*9540*/  FMUL R207, R212, 0.5 ;  /* 0x3f000000d4cf7820 */ /* 0x000fe20000400000 */
[----:B------:R-:W-:Y:S01]  /*9550*/  FSETP.GEU.AND P1, PT, R190, RZ, PT ;  /* 0x000000ffbe00720b */ /* 0x000fe20003f2e000 */
[----:B------:R0:W5:Y:S01]  /*9560*/  LDG.E R22, desc[UR6][R6.64] ;  /* 0x0000000606167981 */ /* 0x000162000c1e1900 */
[----:B------:R-:W-:Y:S01]  /*9570*/  FMNMX R218, R218, 1.00000002004087734272e+20, PT ;  /* 0x60ad78ecdada7809 */ /* 0x000fe20003800000 */
[----:B------:R-:W-:-:S08]  /*9580*/  FADD R205, R208, R205 ;  /* 0x000000cdd0cd7221 */ /* 0x000fd00000000000 */
[----:B------:R-:W-:Y:S02]  /*9590*/  @!P0 FSEL R212, R207, RZ, P1 ;  /* 0x000000ffcfd48208 */ /* 0x000fe40000800000 */
[----:B------:R-:W-:-:S03]  /*95a0*/  FSETP.GT.AND P0, PT, R191, RZ, PT ;  /* 0x000000ffbf00720b */ /* 0x000fc60003f04000 */
[-C--:B0-----:R-:W-:Y:S01]  /*95b0*/  FMUL R7, R159, R212.reuse ;  /* 0x000000d49f077220 */ /* 0x081fe20000400000 */
[----:B------:R-:W-:Y:S02]  /*95c0*/  FMNMX R218, R218, -1.00000002004087734272e+20, !PT ;  /* 0xe0ad78ecdada7809 */ /* 0x000fe40007800000 */
[----:B------:R-:W-:Y:S01]  /*95d0*/  FSETP.GEU.AND P1, PT, R191, RZ, PT ;  /* 0x000000ffbf00720b */ /* 0x000fe20003f2e000 */
[----:B------:R-:W-:Y:S02]  /*95e0*/  FMUL R6, R7, 0.5 ;  /* 0x3f00000007067820 */ /* 0x000fe40000400000 */
[----:B------:R-:W-:Y:S01]  /*95f0*/  FADD R205, R218, R205 ;  /* 0x000000cddacd7221 */ /* 0x000fe20000000000 */
[----:B------:R-:W-:Y:S02]  /*9600*/  FMNMX R178, R178, 1.00000002004087734272e+20, PT ;  /* 0x60ad78ecb2b27809 */ /* 0x000fe40003800000 */
[----:B------:R-:W-:Y:S02]  /*9610*/  FMNMX R179, R179, 1.00000002004087734272e+20, PT ;  /* 0x60ad78ecb3b37809 */ /* 0x000fe40003800000 */
[----:B------:R-:W-:Y:S01]  /*9620*/  @!P0 FSEL R7, R6, RZ, P1 ;  /* 0x000000ff06078208 */ /* 0x000fe20000800000 */
[----:B------:R-:W-:Y:S01]  /*9630*/  FADD R6, RZ, R211 ;  /* 0x000000d3ff067221 */ /* 0x000fe20000000000 */
[----:B------:R-:W-:Y:S01]  /*9640*/  FMNMX R180, R180, 1.00000002004087734272e+20, PT ;  /* 0x60ad78ecb4b47809 */ /* 0x000fe20003800000 */
[----:B------:R-:W-:Y:S01]  /*9650*/  FFMA R206, R206, R212, R205 ;  /* 0x000000d4cece7223 */ /* 0x000fe200000000cd */
[----:B------:R-:W-:Y:S01]  /*9660*/  FMNMX R178, R178, -1.00000002004087734272e+20, !PT ;  /* 0xe0ad78ecb2b27809 */ /* 0x000fe20007800000 */
[----:B------:R-:W-:Y:S01]  /*9670*/  FADD R6, R7, R6 ;  /* 0x0000000607067221 */ /* 0x000fe20000000000 */
[----:B------:R-:W-:Y:S01]  /*9680*/  FMNMX R179, R179, -1.00000002004087734272e+20, !PT ;  /* 0xe0ad78ecb3b37809 */ /* 0x000fe20007800000 */
[----:B------:R-:W-:Y:S01]  /*9690*/  FADD R213, R206, R213 ;  /* 0x000000d5ced57221 */ /* 0x000fe20000000000 */
[----:B------:R-:W-:Y:S01]  /*96a0*/  FMNMX R180, R180, -1.00000002004087734272e+20, !PT ;  /* 0xe0ad78ecb4b47809 */ /* 0x000fe20007800000 */
[----:B------:R-:W-:Y:S01]  /*96b0*/  FADD R234, R6, R181 ;  /* 0x000000b506ea7221 */ /* 0x000fe20000000000 */
[----:B------:R-:W-:Y:S01]  /*96c0*/  FADD R178, R203, R178 ;  /* 0x000000b2cbb27221 */ /* 0x000fe20000000000 */
[----:B------:R-:W-:Y:S01]  /*96d0*/  FADD R179, R200, R179 ;  /* 0x000000b3c8b37221 */ /* 0x000fe20000000000 */
[----:B------:R-:W-:Y:S01]  /*96e0*/  FADD R213, R204, R213 ;  /* 0x000000d5ccd57221 */ /* 0x000fe20000000000 */
[----:B------:R-:W-:Y:S01]  /*96f0*/  FADD R6, R23, R180 ;  /* 0x000000b417067221 */ /* 0x000fe20000000000 */
[----:B------:R-:W-:Y:S01]  /*9700*/  BSSY.RECONVERGENT B0, `(.L_x_162) ;  /* 0x00000a2000007945 */ /* 0x000fe20003800200 */
[----:B------:R-:W-:Y:S01]  /*9710*/  FADD R191, RZ, R192 ;  /* 0x000000c0ffbf7221 */ /* 0x000fe20000000000 */
[----:B------:R-:W-:Y:S01]  /*9720*/  FADD R180, RZ, R178 ;  /* 0x000000b2ffb47221 */ /* 0x000fe20000000000 */
[----:B------:R-:W-:Y:S01]  /*9730*/  FADD R190, R210, -R7 ;  /* 0x80000007d2be7221 */ /* 0x000fe20000000000 */
[----:B------:R-:W-:Y:S01]  /*9740*/  FADD R192, RZ, R21 ;  /* 0x00000015ffc07221 */ /* 0x000fe20000000000 */
[----:B------:R-:W-:Y:S01]  /*9750*/  FADD R193, RZ, R193 ;  /* 0x000000c1ffc17221 */ /* 0x000fe20000000000 */
[----:B------:R-:W-:Y:S01]  /*9760*/  FADD R194, RZ, R194 ;  /* 0x000000c2ffc27221 */ /* 0x000fe20000000000 */
[----:B------:R-:W-:Y:S01]  /*9770*/  FADD R195, RZ, R195 ;  /* 0x000000c3ffc37221 */ /* 0x000fe20000000000 */
[----:B------:R-:W-:Y:S01]  /*9780*/  FADD R179, RZ, R179 ;  /* 0x000000b3ffb37221 */ /* 0x000fe20000000000 */
[----:B------:R-:W-:Y:S01]  /*9790*/  FADD R178, RZ, R6 ;  /* 0x00000006ffb27221 */ /* 0x000fe20000000000 */
[----:B------:R-:W-:Y:S01]  /*97a0*/  FADD R181, RZ, R213 ;  /* 0x000000d5ffb57221 */ /* 0x000fe20000000000 */
[----:B------:R-:W-:Y:S06]  /*97b0*/  @!P6 BRA `(.L_x_163) ;  /* 0x000000080058e947 */ /* 0x000fec0003800000 */
[----:B------:R-:W0:Y:S01]  /*97c0*/  LDC R21, c[0x0][0x5bc] ;  /* 0x00016f00ff157b82 */ /* 0x000e220000000800 */
[----:B------:R-:W-:-:S04]  /*97d0*/  IADD3 R10, P0, PT, R17, R8, RZ ;  /* 0x00000008110a7210 */ /* 0x000fc80007f1e0ff */
[----:B------:R-:W-:Y:S02]  /*97e0*/  IADD3.X R11, PT, PT, RZ, R9, RZ, P0, !PT ;  /* 0x00000009ff0b7210 */ /* 0x000fe400007fe4ff */
[C---:B------:R-:W-:Y:S02]  /*97f0*/  IADD3 R6, P0, PT, R10.reuse, R25, RZ ;  /* 0x000000190a067210 */ /* 0x040fe40007f1e0ff */
[----:B------:R-:W-:Y:S01]  /*9800*/  IADD3 R210, P1, PT, R10, UR5, RZ ;  /* 0x000000050ad27c10 */ /* 0x000fe2000ff3e0ff */
[----:B------:R1:W5:Y:S01]  /*9810*/  LDG.E R108, desc[UR6][R10.64] ;  /* 0x000000060a6c7981 */ /* 0x000362000c1e1900 */
[-C--:B------:R-:W-:Y:S02]  /*9820*/  IADD3.X R7, PT, PT, RZ, R11.reuse, RZ, P0, !PT ;  /* 0x0000000bff077210 */ /* 0x080fe400007fe4ff */
[----:B------:R-:W-:-:S03]  /*9830*/  IADD3.X R211, PT, PT, RZ, R11, RZ, P1, !PT ;  /* 0x0000000bffd37210 */ /* 0x000fc60000ffe4ff */
[----:B------:R2:W5:Y:S04]  /*9840*/  LDG.E R106, desc[UR6][R6.64] ;  /* 0x00000006066a7981 */ /* 0x000568000c1e1900 */
[----:B------:R3:W5:Y:S01]  /*9850*/  LDG.E R104, desc[UR6][R210.64] ;  /* 0x00000006d2687981 */ /* 0x000762000c1e1900 */
[----:B0-----:R-:W-:Y:S02]  /*9860*/  IADD3 R208, P0, PT, R8, R21, RZ ;  /* 0x0000001508d07210 */ /* 0x001fe40007f1e0ff */
[----:B------:R-:W-:Y:S02]  /*9870*/  LEA R14, P1, R21, R8, 0x1 ;  /* 0x00000008150e7211 */ /* 0x000fe400078208ff */
[----:B------:R-:W-:Y:S02]  /*9880*/  IADD3.X R209, PT, PT, RZ, R9, RZ, P0, !PT ;  /* 0x00000009ffd17210 */ /* 0x000fe400007fe4ff */
[----:B------:R-:W-:-:S02]  /*9890*/  IADD3 R206, P0, PT, R208, R25, RZ ;  /* 0x00000019d0ce7210 */ /* 0x000fc40007f1e0ff */
[----:B------:R-:W-:Y:S01]  /*98a0*/  IADD3.X R15, PT, PT, RZ, R9, RZ, P1, !PT ;  /* 0x00000009ff0f7210 */ /* 0x000fe20000ffe4ff */
[----:B------:R3:W5:Y:S01]  /*98b0*/  LDG.E R102, desc[UR6][R208.64] ;  /* 0x00000006d0667981 */ /* 0x000762000c1e1900 */
[----:B------:R-:W-:Y:S02]  /*98c0*/  IADD3.X R207, PT, PT, RZ, R209, RZ, P0, !PT ;  /* 0x000000d1ffcf7210 */ /* 0x000fe400007fe4ff */
[----:B------:R-:W-:Y:S01]  /*98d0*/  IADD3 R12, P1, PT, R208, UR5, RZ ;  /* 0x00000005d00c7c10 */ /* 0x000fe2000ff3e0ff */
[----:B------:R3:W5:Y:S01]  /*98e0*/  LDG.E R100, desc[UR6][R14.64] ;  /* 0x000000060e647981 */ /* 0x000762000c1e1900 */
[C---:B-1----:R-:W-:Y:S02]  /*98f0*/  IADD3 R10, P2, PT, R14.reuse, R25, RZ ;  /* 0x000000190e0a7210 */ /* 0x042fe40007f5e0ff */
[----:B--2---:R-:W-:Y:S01]  /*9900*/  IADD3 R6, P0, PT, R14, UR5, RZ ;  /* 0x000000050e067c10 */ /* 0x004fe2000ff1e0ff */
[----:B------:R3:W5:Y:S01]  /*9910*/  LDG.E R98, desc[UR6][R206.64] ;  /* 0x00000006ce627981 */ /* 0x000762000c1e1900 */
[----:B------:R-:W-:-:S02]  /*9920*/  IADD3.X R13, PT, PT, RZ, R209, RZ, P1, !PT ;  /* 0x000000d1ff0d7210 */ /* 0x000fc40000ffe4ff */
[-C--:B------:R-:W-:Y:S02]  /*9930*/  IADD3.X R11, PT, PT, RZ, R15.reuse, RZ, P2, !PT ;  /* 0x0000000fff0b7210 */ /* 0x080fe400017fe4ff */
[----:B------:R-:W-:Y:S01]  /*9940*/  IADD3.X R7, PT, PT, RZ, R15, RZ, P0, !PT ;  /* 0x0000000fff077210 */ /* 0x000fe200007fe4ff */
[----:B------:R3:W5:Y:S04]  /*9950*/  LDG.E R96, desc[UR6][R12.64] ;  /* 0x000000060c607981 */ /* 0x000768000c1e1900 */
[----:B------:R3:W5:Y:S04]  /*9960*/  LDG.E R94, desc[UR6][R10.64] ;  /* 0x000000060a5e7981 */ /* 0x000768000c1e1900 */
[----:B------:R3:W5:Y:S01]  /*9970*/  LDG.E R92, desc[UR6][R6.64] ;  /* 0x00000006065c7981 */ /* 0x000762000c1e1900 */
[----:B------:R-:W-:-:S13]  /*9980*/  ISETP.NE.AND P0, PT, R153, 0x1, PT ;  /* 0x000000019900780c */ /* 0x000fda0003f05270 */
[----:B---3--:R-:W-:Y:S05]  /*9990*/  @!P0 BRA `(.L_x_163) ;  /* 0x0000000400e08947 */ /* 0x008fea0003800000 */
        /* <DEDUP_REMOVED lines=120> */
.L_x_163:
[----:B------:R-:W-:Y:S05]  /*a120*/  BSYNC.RECONVERGENT B0 ;  /* 0x0000000000007941 */ /* 0x000fea0003800200 */
.L_x_162:
        /* <DEDUP_REMOVED lines=10> */
[C---:B------:R-:W-:Y:S01]  /*a1d0*/  FMUL R9, R13.reuse, R100 ;  /* 0x000000640d097220 */ /* 0x040fe20000400000 */
[C---:B------:R-:W-:Y:S01]  /*a1e0*/  FMUL R11, R13.reuse, R94 ;  /* 0x0000005e0d0b7220 */ /* 0x040fe20000400000 */
[----:B------:R-:W-:Y:S02]  /*a1f0*/  FMUL R13, R13, R92 ;  /* 0x0000005c0d0d7220 */ /* 0x000fe40000400000 */
        /* <DEDUP_REMOVED lines=33> */
[C---:B------:R-:W-:Y:S01]  /*a410*/  FMUL R24, R135.reuse, R24 ;  /* 0x0000001887187220 */ /* 0x040fe20000400000 */
        /* <DEDUP_REMOVED lines=25> */
[----:B------:R-:W-:Y:S01]  /*a5b0*/  FADD R6, R6, R9 ;  /* 0x0000000906067221 */ /* 0x000fe20000000000 */
[----:B------:R-:W-:Y:S01]  /*a5c0*/  FADD R7, R7, R8 ;  /* 0x0000000807077221 */ /* 0x000fe20000000000 */
[----:B------:R-:W-:-:S07]  /*a5d0*/  FADD R202, R202, R13 ;  /* 0x0000000dcaca7221 */ /* 0x000fce0000000000 */
.L_x_165:
[----:B------:R-:W-:Y:S05]  /*a5e0*/  BSYNC.RECONVERGENT B0 ;  /* 0x0000000000007941 */ /* 0x000fea0003800200 */
.L_x_164:
[C---:B------:R-:W-:Y:S01]  /*a5f0*/  FMUL R11, R165.reuse, R189 ;  /* 0x000000bda50b7220 */ /* 0x040fe20000400000 */
[-C--:B------:R-:W-:Y:S01]  /*a600*/  FMUL R8, R166, R197.reuse ;  /* 0x000000c5a6087220 */ /* 0x080fe20000400000 */
[CC--:B------:R-:W-:Y:S01]  /*a610*/  FMUL R9, R168.reuse, R198.reuse ;  /* 0x000000c6a8097220 */ /* 0x0c0fe20000400000 */
[----:B------:R-:W-:Y:S01]  /*a620*/  BSSY.RECONVERGENT B0, `(.L_x_166) ;  /* 0x0000032000007945 */ /* 0x000fe20003800200 */
[----:B------:R-:W-:Y:S01]  /*a630*/  FFMA R11, R168, R197, -R11 ;  /* 0x000000c5a80b7223 */ /* 0x000fe2000000080b */
[----:B------:R-:W-:Y:S01]  /*a640*/  FFMA R8, R165, R198, -R8 ;  /* 0x000000c6a5087223 */ /* 0x000fe20000000808 */
[----:B------:R-:W-:Y:S01]  /*a650*/  FFMA R9, R166, R189, -R9 ;  /* 0x000000bda6097223 */ /* 0x000fe20000000809 */
[----:B------:R-:W-:Y:S01]  /*a660*/  FADD R226, R164, -R187 ;  /* 0x800000bba4e27221 */ /* 0x000fe20000000000 */
[----:B------:R-:W-:Y:S01]  /*a670*/  FADD R230, R11, R11 ;  /* 0x0000000b0be67221 */ /* 0x000fe20000000000 */
[----:B------:R-:W-:Y:S01]  /*a680*/  FADD R225, R8, R8 ;  /* 0x0000000808e17221 */ /* 0x000fe20000000000 */
[----:B------:R-:W-:Y:S01]  /*a690*/  FADD R228, R9, R9 ;  /* 0x0000000909e47221 */ /* 0x000fe20000000000 */
[----:B------:R-:W-:Y:S01]  /*a6a0*/  FADD R224, R163, -R184 ;  /* 0x800000b8a3e07221 */ /* 0x000fe20000000000 */
[----:B------:R-:W-:Y:S01]  /*a6b0*/  FMUL R9, R197, R230 ;  /* 0x000000e6c5097220 */ /* 0x000fe20000400000 */
[CC--:B------:R-:W-:Y:S01]  /*a6c0*/  FMUL R8, R198.reuse, R225.reuse ;  /* 0x000000e1c6087220 */ /* 0x0c0fe20000400000 */
[CC--:B------:R-:W-:Y:S01]  /*a6d0*/  FFMA R20, R199.reuse, R225.reuse, R168 ;  /* 0x000000e1c7147223 */ /* 0x0c0fe200000000a8 */
[-C--:B------:R-:W-:Y:S01]  /*a6e0*/  FFMA R19, R199, R228.reuse, R165 ;  /* 0x000000e4c7137223 */ /* 0x080fe200000000a5 */
[----:B------:R-:W-:Y:S01]  /*a6f0*/  FFMA R9, R198, R228, -R9 ;  /* 0x000000e4c6097223 */ /* 0x000fe20000000809 */
[C---:B------:R-:W-:Y:S01]  /*a700*/  FFMA R8, R189.reuse, R230, -R8 ;  /* 0x000000e6bd087223 */ /* 0x040fe20000000808 */
[----:B------:R-:W-:Y:S01]  /*a710*/  FMUL R10, R189, R228 ;  /* 0x000000e4bd0a7220 */ /* 0x000fe20000400000 */
[----:B------:R-:W-:Y:S01]  /*a720*/  FFMA R18, R199, R230, R166 ;  /* 0x000000e6c7127223 */ /* 0x000fe200000000a6 */
[----:B------:R-:W-:Y:S01]  /*a730*/  FADD R20, R20, R9 ;  /* 0x0000000914147221 */ /* 0x000fe20000000000 */
[----:B------:R-:W-:Y:S01]  /*a740*/  FADD R19, R19, R8 ;  /* 0x0000000813137221 */ /* 0x000fe20000000000 */
[----:B------:R-:W-:Y:S01]  /*a750*/  FFMA R9, R197, R225, -R10 ;  /* 0x000000e1c5097223 */ /* 0x000fe2000000080a */
[----:B------:R-:W-:Y:S01]  /*a760*/  FADD R222, R162, -R185 ;  /* 0x800000b9a2de7221 */ /* 0x000fe20000000000 */
[----:B------:R-:W-:-:S02]  /*a770*/  FFMA R8, R20, R20, RZ ;  /* 0x0000001414087223 */ /* 0x000fc400000000ff */
[----:B------:R-:W-:Y:S01]  /*a780*/  FADD R18, R18, R9 ;  /* 0x0000000912127221 */ /* 0x000fe20000000000 */
[----:B------:R-:W-:Y:S01]  /*a790*/  FFMA R9, R23, R202, R204 ;  /* 0x000000ca17097223 */ /* 0x000fe200000000cc */
[----:B------:R-:W-:Y:S01]  /*a7a0*/  FFMA R223, R19, R19, R8 ;  /* 0x0000001313df7223 */ /* 0x000fe20000000008 */
[----:B------:R-:W-:-:S03]  /*a7b0*/  LOP3.LUT R8, R16, 0x1, RZ, 0xc0, !PT ;  /* 0x0000000110087812 */ /* 0x000fc600078ec0ff */
[----:B------:R-:W-:Y:S01]  /*a7c0*/  FFMA R223, R18, R18, R223 ;  /* 0x0000001212df7223 */ /* 0x000fe200000000df */
[----:B------:R-:W-:Y:S01]  /*a7d0*/  ISETP.NE.U32.AND P0, PT, R8, 0x1, PT ;  /* 0x000000010800780c */ /* 0x000fe20003f05070 */
[----:B------:R-:W-:-:S03]  /*a7e0*/  FFMA R8, R200, R7, R9 ;  /* 0x00000007c8087223 */ /* 0x000fc60000000009 */
[----:B------:R-:W-:Y:S01]  /*a7f0*/  FMNMX R236, R223, 1.0754944163277645694e-20, !PT ;  /* 0x1e4b27b8dfec7809 */ /* 0x000fe20007800000 */
[C---:B------:R-:W-:Y:S01]  /*a800*/  FFMA R8, R203.reuse, R6, R8 ;  /* 0x00000006cb087223 */ /* 0x040fe20000000008 */
[----:B------:R-:W-:Y:S02]  /*a810*/  FSEL R22, R22, -R22, !P0 ;  /* 0x8000001616167208 */ /* 0x000fe40004000000 */
[----:B------:R-:W-:Y:S01]  /*a820*/  IADD3 R6, PT, PT, R236, -0xd000000, RZ ;  /* 0xf3000000ec067810 */ /* 0x000fe20007ffe0ff */
[----:B------:R0:W1:Y:S02]  /*a830*/  MUFU.RSQ R13, R236 ;  /* 0x000000ec000d7308 */ /* 0x0000640000001400 */
[-C--:B------:R-:W-:Y:S01]  /*a840*/  FMUL R11, R203, R22.reuse ;  /* 0x00000016cb0b7220 */ /* 0x080fe20000400000 */
[----:B------:R-:W-:Y:S01]  /*a850*/  ISETP.GT.U32.AND P1, PT, R6, 0x727fffff, PT ;  /* 0x727fffff0600780c */ /* 0x000fe20003f24070 */
[-C--:B------:R-:W-:Y:S01]  /*a860*/  FMUL R9, R200, R22.reuse ;  /* 0x00000016c8097220 */ /* 0x080fe20000400000 */
[C---:B------:R-:W-:Y:S01]  /*a870*/  FSEL R203, R234.reuse, RZ, P0 ;  /* 0x000000ffeacb7208 */ /* 0x040fe20000000000 */
[----:B------:R-:W-:Y:S01]  /*a880*/  FMUL R7, R23, R22 ;  /* 0x0000001617077220 */ /* 0x000fe20000400000 */
[----:B------:R-:W-:-:S02]  /*a890*/  FSEL R234, R234, RZ, !P0 ;  /* 0x000000ffeaea7208 */ /* 0x000fc40004000000 */
[----:B------:R-:W-:-:S07]  /*a8a0*/  FSEL R200, R8, -R8, !P0 ;  /* 0x8000000808c87208 */ /* 0x000fce0004000000 */
[----:B0-----:R-:W-:Y:S05]  /*a8b0*/  @!P1 BRA `(.L_x_167) ;  /* 0x0000000000109947 */ /* 0x001fea0003800000 */
[----:B------:R-:W-:-:S07]  /*a8c0*/  MOV R22, 0xa8e0 ;  /* 0x0000a8e000167802 */ /* 0x000fce0000000f00 */
[----:B-1----:R-:W-:Y:S05]  /*a8d0*/  CALL.REL.NOINC `($__internal_3_$__cuda_sm20_sqrt_rn_f32_slowpath) ;  /* 0x00000068000c7944 */ /* 0x002fea0003c00000 */
[----:B------:R-:W-:Y:S01]  /*a8e0*/  MOV R221, R229 ;  /* 0x000000e500dd7202 */ /* 0x000fe20000000f00 */
[----:B------:R-:W-:Y:S06]  /*a8f0*/  BRA `(.L_x_168) ;  /* 0x0000000000107947 */ /* 0x000fec0003800000 */
.L_x_167:
[----:B-1----:R-:W-:Y:S01]  /*a900*/  FMUL.FTZ R221, R236, R13 ;  /* 0x0000000decdd7220 */ /* 0x002fe20000410000 */
[----:B------:R-:W-:-:S03]  /*a910*/  FMUL.FTZ R8, R13, 0.5 ;  /* 0x3f0000000d087820 */ /* 0x000fc60000410000 */
[----:B------:R-:W-:-:S04]  /*a920*/  FFMA R6, -R221, R221, R236 ;  /* 0x000000dddd067223 */ /* 0x000fc800000001ec */
[----:B------:R-:W-:-:S07]  /*a930*/  FFMA R221, R6, R8, R221 ;  /* 0x0000000806dd7223 */ /* 0x000fce00000000dd */
.L_x_168:
[----:B------:R-:W-:Y:S05]  /*a940*/  BSYNC.RECONVERGENT B0 ;  /* 0x0000000000007941 */ /* 0x000fea0003800200 */
.L_x_166:
        /* <DEDUP_REMOVED lines=15> */
.L_x_170:
[----:B------:R-:W-:Y:S05]  /*aa40*/  BSYNC.RECONVERGENT B2 ;  /* 0x0000000000027941 */ /* 0x000fea0003800200 */
.L_x_169:
        /* <DEDUP_REMOVED lines=15> */
.L_x_172:
[----:B------:R-:W-:Y:S05]  /*ab40*/  BSYNC.RECONVERGENT B2 ;  /* 0x0000000000027941 */ /* 0x000fea0003800200 */
.L_x_171:
        /* <DEDUP_REMOVED lines=15> */
.L_x_174:
[----:B------:R-:W-:Y:S05]  /*ac40*/  BSYNC.RECONVERGENT B2 ;  /* 0x0000000000027941 */ /* 0x000fea0003800200 */
.L_x_173:
[----:B------:R-:W-:Y:S01]  /*ac50*/  FSETP.GEU.AND P0, PT, |R186|, 1.0754944163277645694e-20, PT ;  /* 0x1e4b27b8ba00780b */ /* 0x000fe20003f0e200 */
[----:B------:R-:W-:Y:S01]  /*ac60*/  FMUL R8, R189, R224 ;  /* 0x000000e0bd087220 */ /* 0x000fe20000400000 */
[C---:B------:R-:W-:Y:S01]  /*ac70*/  FMUL R13, R197.reuse, R222 ;  /* 0x000000dec50d7220 */ /* 0x040fe20000400000 */
[-C--:B------:R-:W-:Y:S01]  /*ac80*/  FMUL R6, R198, R226.reuse ;  /* 0x000000e2c6067220 */ /* 0x080fe20000400000 */
[----:B------:R-:W-:Y:S01]  /*ac90*/  FSEL R220, R186, 1.0754944163277645694e-20, P0 ;  /* 0x1e4b27b8badc7808 */ /* 0x000fe20000000000 */
[----:B------:R-:W-:Y:S01]  /*aca0*/  FFMA R8, R197, R226, -R8 ;  /* 0x000000e2c5087223 */ /* 0x000fe20000000808 */
[----:B------:R-:W-:Y:S01]  /*acb0*/  FFMA R13, R198, R224, -R13 ;  /* 0x000000e0c60d7223 */ /* 0x000fe2000000080d */
[----:B------:R-:W-:Y:S01]  /*acc0*/  FFMA R6, R189, R222, -R6 ;  /* 0x000000debd067223 */ /* 0x000fe20000000806 */
[----:B------:R-:W0:Y:S01]  /*acd0*/  MUFU.RCP R21, R220 ;  /* 0x000000dc00157308 */ /* 0x000e220000001000 */
[----:B------:R-:W-:Y:S01]  /*ace0*/  FADD R218, R8, R8 ;  /* 0x0000000808da7221 */ /* 0x000fe20000000000 */
[----:B------:R-:W-:Y:S01]  /*acf0*/  FADD R216, R13, R13 ;  /* 0x0000000d0dd87221 */ /* 0x000fe20000000000 */
[----:B------:R-:W-:Y:S01]  /*ad00*/  FADD R214, R6, R6 ;  /* 0x0000000606d67221 */ /* 0x000fe20000000000 */
[----:B------:R-:W-:Y:S01]  /*ad10*/  FMNMX R10, R22, 1.00000002004087734272e+20, PT ;  /* 0x60ad78ec160a7809 */ /* 0x000fe20003800000 */
[----:B------:R-:W-:Y:S01]  /*ad20*/  FMUL R13, R197, R218 ;  /* 0x000000dac50d7220 */ /* 0x000fe20000400000 */
[C---:B------:R-:W-:Y:S01]  /*ad30*/  FFMA R15, R199.reuse, R216, R226 ;  /* 0x000000d8c70f7223 */ /* 0x040fe200000000e2 */
[C---:B------:R-:W-:Y:S01]  /*ad40*/  FFMA R14, R199.reuse, R214, R224 ;  /* 0x000000d6c70e7223 */ /* 0x040fe200000000e0 */
[----:B------:R-:W-:Y:S01]  /*ad50*/  FFMA R12, R199, R218, R222 ;  /* 0x000000dac70c7223 */ /* 0x000fe200000000de */
[----:B------:R-:W-:Y:S01]  /*ad60*/  FFMA R6, R198, R214, -R13 ;  /* 0x000000d6c6067223 */ /* 0x000fe2000000080d */
[----:B------:R-:W-:Y:S01]  /*ad70*/  BSSY.RECONVERGENT B2, `(.L_x_175) ;  /* 0x0000014000027945 */ /* 0x000fe20003800200 */
[----:B------:R-:W-:-:S02]  /*ad80*/  FMNMX R10, R10, -1.00000002004087734272e+20, !PT ;  /* 0xe0ad78ec0a0a7809 */ /* 0x000fc40007800000 */
[----:B------:R-:W-:Y:S01]  /*ad90*/  FADD R15, R15, R6 ;  /* 0x000000060f0f7221 */ /* 0x000fe20000000000 */
[----:B------:R-:W-:-:S03]  /*ada0*/  FMUL R6, R189, R214 ;  /* 0x000000d6bd067220 */ /* 0x000fc60000400000 */
[----:B------:R-:W1:Y:S01]  /*adb0*/  FCHK P0, R15, R220 ;  /* 0x000000dc0f007302 */ /* 0x000e620000000000 */
[----:B0-----:R-:W-:-:S04]  /*adc0*/  FFMA R8, -R220, R21, 1 ;  /* 0x3f800000dc087423 */ /* 0x001fc80000000115 */
[----:B------:R-:W-:Y:S01]  /*add0*/  FFMA R24, R21, R8, R21 ;  /* 0x0000000815187223 */ /* 0x000fe20000000015 */
[-C--:B------:R-:W-:Y:S01]  /*ade0*/  FMUL R8, R198, R216.reuse ;  /* 0x000000d8c6087220 */ /* 0x080fe20000400000 */
[----:B------:R-:W-:Y:S02]  /*adf0*/  FFMA R21, R197, R216, -R6 ;  /* 0x000000d8c5157223 */ /* 0x000fe40000000806 */
[----:B------:R-:W-:Y:S01]  /*ae00*/  FFMA R23, R15, R24, RZ ;  /* 0x000000180f177223 */ /* 0x000fe200000000ff */
[----:B------:R-:W-:Y:S01]  /*ae10*/  FFMA R13, R189, R218, -R8 ;  /* 0x000000dabd0d7223 */ /* 0x000fe20000000808 */
[----:B------:R-:W-:Y:S02]  /*ae20*/  FADD R12, R12, R21 ;  /* 0x000000150c0c7221 */ /* 0x000fe40000000000 */
[----:B------:R-:W-:Y:S01]  /*ae30*/  FFMA R6, -R220, R23, R15 ;  /* 0x00000017dc067223 */ /* 0x000fe2000000010f */
[----:B------:R-:W-:-:S03]  /*ae40*/  FADD R14, R14, R13 ;  /* 0x0000000d0e0e7221 */ /* 0x000fc60000000000 */
[----:B------:R-:W-:Y:S01]  /*ae50*/  FFMA R22, R24, R6, R23 ;  /* 0x0000000618167223 */ /* 0x000fe20000000017 */
[----:B-1----:R-:W-:Y:S06]  /*ae60*/  @!P0 BRA `(.L_x_176) ;  /* 0x0000000000108947 */ /* 0x002fec0003800000 */
[----:B------:R-:W-:Y:S02]  /*ae70*/  MOV R25, R15 ;  /* 0x0000000f00197202 */ /* 0x000fe40000000f00 */
[----:B------:R-:W-:Y:S02]  /*ae80*/  MOV R22, R220 ;  /* 0x000000dc00167202 */ /* 0x000fe40000000f00 */
[----:B------:R-:W-:-:S07]  /*ae90*/  MOV R232, 0xaeb0 ;  /* 0x0000aeb000e87802 */ /* 0x000fce0000000f00 */
[----:B------:R-:W-:Y:S05]  /*aea0*/  CALL.REL.NOINC `($__internal_4_$__cuda_sm3x_div_rn_noftz_f32_slowpath) ;  /* 0x0000006000f07944 */ /* 0x000fea0003c00000 */
.L_x_176:
[----:B------:R-:W-:Y:S05]  /*aeb0*/  BSYNC.RECONVERGENT B2 ;  /* 0x0000000000027941 */ /* 0x000fea0003800200 */
.L_x_175:
        /* <DEDUP_REMOVED lines=17> */
.L_x_178:
[----:B------:R-:W-:Y:S05]  /*afd0*/  BSYNC.RECONVERGENT B2 ;  /* 0x0000000000027941 */ /* 0x000fea0003800200 */
.L_x_177:
        /* <DEDUP_REMOVED lines=17> */
.L_x_180:
[----:B------:R-:W-:Y:S05]  /*b0f0*/  BSYNC.RECONVERGENT B2 ;  /* 0x0000000000027941 */ /* 0x000fea0003800200 */
.L_x_179:
        /* <DEDUP_REMOVED lines=15> */
.L_x_182:
[----:B------:R-:W-:Y:S05]  /*b1f0*/  BSYNC.RECONVERGENT B2 ;  /* 0x0000000000027941 */ /* 0x000fea0003800200 */
.L_x_181:
        /* <DEDUP_REMOVED lines=15> */
.L_x_184:
[----:B------:R-:W-:Y:S05]  /*b2f0*/  BSYNC.RECONVERGENT B2 ;  /* 0x0000000000027941 */ /* 0x000fea0003800200 */
.L_x_183:
        /* <DEDUP_REMOVED lines=15> */
.L_x_186:
[----:B------:R-:W-:Y:S05]  /*b3f0*/  BSYNC.RECONVERGENT B2 ;  /* 0x0000000000027941 */ /* 0x000fea0003800200 */
.L_x_185:
        /* <DEDUP_REMOVED lines=23> */
.L_x_188:
[----:B------:R-:W-:Y:S05]  /*b570*/  BSYNC.RECONVERGENT B2 ;  /* 0x0000000000027941 */ /* 0x000fea0003800200 */
.L_x_187:
[----:B------:R-:W-:Y:S01]  /*b580*/  FMNMX R22, R22, 1.00000002004087734272e+20, PT ;  /* 0x60ad78ec16167809 */ /* 0x000fe20003800000 */
[----:B------:R-:W-:Y:S01]  /*b590*/  BSSY.RECONVERGENT B2, `(.L_x_189) ;  /* 0x000004d000027945 */ /* 0x000fe20003800200 */
[----:B------:R-:W-:Y:S02]  /*b5a0*/  MOV R202, 0xbf800000 ;  /* 0xbf80000000ca7802 */ /* 0x000fe40000000f00 */
[----:B------:R-:W-:-:S05]  /*b5b0*/  FMNMX R227, R22, -1.00000002004087734272e+20, !PT ;  /* 0xe0ad78ec16e37809 */ /* 0x000fca0007800000 */
[-C--:B------:R-:W-:Y:S01]  /*b5c0*/  FFMA R21, R8, R227.reuse, R13 ;  /* 0x000000e308157223 */ /* 0x080fe2000000000d */
[-C--:B------:R-:W-:Y:S01]  /*b5d0*/  FFMA R238, R211, R227.reuse, R212 ;  /* 0x000000e3d3ee7223 */ /* 0x080fe200000000d4 */
[----:B------:R-:W-:Y:S02]  /*b5e0*/  FFMA R237, R210, R227, R213 ;  /* 0x000000e3d2ed7223 */ /* 0x000fe400000000d5 */
[----:B------:R-:W-:-:S04]  /*b5f0*/  FFMA R23, R21, R21, RZ ;  /* 0x0000001515177223 */ /* 0x000fc800000000ff */
[----:B------:R-:W-:Y:S01]  /*b600*/  FFMA R22, R238, R238, R23 ;  /* 0x000000eeee167223 */ /* 0x000fe20000000017 */
[----:B------:R-:W-:-:S03]  /*b610*/  FFMA R23, R13, R13, RZ ;  /* 0x0000000d0d177223 */ /* 0x000fc600000000ff */
[----:B------:R-:W-:-:S04]  /*b620*/  FFMA R22, R237, R237, R22 ;  /* 0x000000eded167223 */ /* 0x000fc80000000016 */
[----:B------:R-:W-:Y:S01]  /*b630*/  FADD R208, -R22, 1 ;  /* 0x3f80000016d07421 */ /* 0x000fe20000000100 */
[----:B------:R-:W-:Y:S01]  /*b640*/  FFMA R22, R212, R212, R23 ;  /* 0x000000d4d4167223 */ /* 0x000fe20000000017 */
[----:B------:R-:W-:Y:S02]  /*b650*/  HFMA2 R23, -RZ, RZ, -1.875, 0 ;  /* 0xbf800000ff177431 */ /* 0x000fe400000001ff */
[----:B------:R-:W-:Y:S01]  /*b660*/  FMUL R236, R209, R208 ;  /* 0x000000d0d1ec7220 */ /* 0x000fe20000400000 */
[----:B------:R-:W-:-:S04]  /*b670*/  FFMA R22, R213, R213, R22 ;  /* 0x000000d5d5167223 */ /* 0x000fc80000000016 */
[----:B------:R-:W-:Y:S01]  /*b680*/  FSETP.GEU.AND P1, PT, R236, RZ, PT ;  /* 0x000000ffec00720b */ /* 0x000fe20003f2e000 */
[----:B------:R-:W-:-:S12]  /*b690*/  FADD R24, R22, -1 ;  /* 0xbf80000016187421 */ /* 0x000fd80000000000 */
[----:B------:R-:W-:Y:S05]  /*b6a0*/  @!P1 BRA `(.L_x_190) ;  /* 0x0000000000ec9947 */ /* 0x000fea0003800000 */
[----:B------:R-:W-:Y:S01]  /*b6b0*/  FSETP.GEU.AND P0, PT, R236, 1.0754944163277645694e-20, PT ;  /* 0x1e4b27b8ec00780b */ /* 0x000fe20003f0e000 */
[----:B------:R-:W-:Y:S01]  /*b6c0*/  BSSY.RECONVERGENT B0, `(.L_x_191) ;  /* 0x0000011000007945 */ /* 0x000fe20003800200 */
[----:B------:R-:W-:-:S11]  /*b6d0*/  MOV R23, RZ ;  /* 0x000000ff00177202 */ /* 0x000fd60000000f00 */
        /* <DEDUP_REMOVED lines=10> */
.L_x_193:
[----:B-1----:R-:W-:Y:S01]  /*b780*/  FMUL.FTZ R23, R236, R25 ;  /* 0x00000019ec177220 */ /* 0x002fe20000410000 */
[----:B------:R-:W-:-:S03]  /*b790*/  FMUL.FTZ R25, R25, 0.5 ;  /* 0x3f00000019197820 */ /* 0x000fc60000410000 */
[----:B------:R-:W-:-:S04]  /*b7a0*/  FFMA R22, -R23, R23, R236 ;  /* 0x0000001717167223 */ /* 0x000fc800000001ec */
[----:B------:R-:W-:-:S07]  /*b7b0*/  FFMA R23, R22, R25, R23 ;  /* 0x0000001916177223 */ /* 0x000fce0000000017 */
.L_x_194:
[----:B------:R-:W-:Y:S05]  /*b7c0*/  BSYNC.RECONVERGENT B1 ;  /* 0x0000000000017941 */ /* 0x000fea0003800200 */
.L_x_192:
[----:B------:R-:W-:Y:S05]  /*b7d0*/  BSYNC.RECONVERGENT B0 ;  /* 0x0000000000007941 */ /* 0x000fea0003800200 */
.L_x_191:
[----:B------:R-:W-:Y:S01]  /*b7e0*/  HFMA2 R22, -RZ, RZ, 1.875, 0 ;  /* 0x3f800000ff167431 */ /* 0x000fe200000001ff */
[C---:B------:R-:W-:Y:S01]  /*b7f0*/  FSETP.GT.AND P0, PT, R6.reuse, RZ, PT ;  /* 0x000000ff0600720b */ /* 0x040fe20003f04000 */
[----:B------:R-:W-:Y:S01]  /*b800*/  BSSY.RECONVERGENT B4, `(.L_x_195) ;  /* 0x0000013000047945 */ /* 0x000fe20003800200 */
[----:B------:R-:W-:Y:S02]  /*b810*/  FSETP.NEU.AND P2, PT, R6, RZ, PT ;  /* 0x000000ff0600720b */ /* 0x000fe40003f4d000 */
        /* <DEDUP_REMOVED lines=17> */
.L_x_196:
[----:B------:R-:W-:Y:S05]  /*b930*/  BSYNC.RECONVERGENT B4 ;  /* 0x0000000000047941 */ /* 0x000fea0003800200 */
.L_x_195:
        /* <DEDUP_REMOVED lines=15> */
.L_x_198:
[----:B------:R-:W-:Y:S05]  /*ba30*/  BSYNC.RECONVERGENT B4 ;  /* 0x0000000000047941 */ /* 0x000fea0003800200 */
.L_x_197:
[----:B------:R-:W-:-:S04]  /*ba40*/  FMNMX R22, R22, 1.00000002004087734272e+20, PT ;  /* 0x60ad78ec16167809 */ /* 0x000fc80003800000 */
[----:B------:R-:W-:-:S07]  /*ba50*/  FMNMX R202, R22, -1.00000002004087734272e+20, !PT ;  /* 0xe0ad78ec16ca7809 */ /* 0x000fce0007800000 */
.L_x_190:
[----:B------:R-:W-:Y:S05]  /*ba60*/  BSYNC.RECONVERGENT B2 ;  /* 0x0000000000027941 */ /* 0x000fea0003800200 */
.L_x_189:
[-C--:B------:R-:W-:Y:S01]  /*ba70*/  FSETP.GEU.AND P2, PT, R23, R202.reuse, PT ;  /* 0x000000ca1700720b */ /* 0x080fe20003f4e000 */
[----:B------:R-:W-:Y:S01]  /*ba80*/  FMUL R25, R203, 0.5 ;  /* 0x3f000000cb197820 */ /* 0x000fe20000400000 */
[----:B------:R-:W-:Y:S01]  /*ba90*/  FSETP.GT.AND P0, PT, R23, R202, PT ;  /* 0x000000ca1700720b */ /* 0x000fe20003f04000 */
[----:B------:R-:W-:Y:S01]  /*baa0*/  FMUL R201, R234, 0.5 ;  /* 0x3f000000eac97820 */ /* 0x000fe20000400000 */
[----:B------:R-:W-:Y:S01]  /*bab0*/  BSSY.RECONVERGENT B2, `(.L_x_199) ;  /* 0x0000093000027945 */ /* 0x000fe20003800200 */
[----:B------:R-:W-:Y:S01]  /*bac0*/  HFMA2 R206, -RZ, RZ, 0, 0 ;  /* 0x00000000ffce7431 */ /* 0x000fe200000001ff */
[----:B------:R-:W-:Y:S02]  /*bad0*/  FSEL R22, R25, RZ, P2 ;  /* 0x000000ff19167208 */ /* 0x000fe40001000000 */
[----:B------:R-:W-:Y:S02]  /*bae0*/  CS2R R204, SRZ ;  /* 0x0000000000cc7805 */ /* 0x000fe4000001ff00 */
[----:B------:R-:W-:-:S02]  /*baf0*/  FSEL R23, R201, RZ, !P0 ;  /* 0x000000ffc9177208 */ /* 0x000fc40004000000 */
[----:B------:R-:W-:Y:S02]  /*bb00*/  FSEL R22, R203, R22, P0 ;  /* 0x00000016cb167208 */ /* 0x000fe40000000000 */
[----:B------:R-:W-:Y:S02]  /*bb10*/  FSEL R23, R234, R23, !P2 ;  /* 0x00000017ea177208 */ /* 0x000fe40005000000 */
[----:B------:R-:W-:Y:S02]  /*bb20*/  @P2 FSEL R203, R25, RZ, !P0 ;  /* 0x000000ff19cb2208 */ /* 0x000fe40004000000 */
[----:B------:R-:W-:Y:S01]  /*bb30*/  @!P0 FSEL R234, R201, RZ, P2 ;  /* 0x000000ffc9ea8208 */ /* 0x000fe20001000000 */
[----:B------:R-:W-:-:S04]  /*bb40*/  FADD R23, R22, R23 ;  /* 0x0000001716177221 */ /* 0x000fc80000000000 */
[----:B------:R-:W-:Y:S01]  /*bb50*/  FADD R234, R203, R234 ;  /* 0x000000eacbea7221 */ /* 0x000fe20000000000 */
[----:B------:R-:W-:Y:S01]  /*bb60*/  MOV R203, RZ ;  /* 0x000000ff00cb7202 */ /* 0x000fe20000000f00 */
[----:B------:R-:W-:Y:S06]  /*bb70*/  @!P1 BRA `(.L_x_200) ;  /* 0x0000000800189947 */ /* 0x000fec0003800000 */
        /* <DEDUP_REMOVED lines=13> */
.L_x_203:
[----:B-1----:R-:W-:Y:S01]  /*bc50*/  FMUL.FTZ R205, R236, R25 ;  /* 0x00000019eccd7220 */ /* 0x002fe20000410000 */
[----:B------:R-:W-:-:S03]  /*bc60*/  FMUL.FTZ R25, R25, 0.5 ;  /* 0x3f00000019197820 */ /* 0x000fc60000410000 */
[----:B------:R-:W-:-:S04]  /*bc70*/  FFMA R22, -R205, R205, R236 ;  /* 0x000000cdcd167223 */ /* 0x000fc800000001ec */
[----:B------:R-:W-:-:S07]  /*bc80*/  FFMA R205, R22, R25, R205 ;  /* 0x0000001916cd7223 */ /* 0x000fce00000000cd */
.L_x_204:
[----:B------:R-:W-:Y:S05]  /*bc90*/  BSYNC.RECONVERGENT B1 ;  /* 0x0000000000017941 */ /* 0x000fea0003800200 */
.L_x_202:
[----:B------:R-:W-:Y:S05]  /*bca0*/  BSYNC.RECONVERGENT B0 ;  /* 0x0000000000007941 */ /* 0x000fea0003800200 */
.L_x_201:
[----:B------:R-:W0:Y:S01]  /*bcb0*/  MUFU.RCP R202, R207 ;  /* 0x000000cf00ca7308 */ /* 0x000e220000001000 */
[C---:B------:R-:W-:Y:S01]  /*bcc0*/  FSETP.GT.AND P0, PT, R6.reuse, RZ, PT ;  /* 0x000000ff0600720b */ /* 0x040fe20003f04000 */
[----:B------:R-:W-:Y:S01]  /*bcd0*/  HFMA2 R22, -RZ, RZ, 1.875, 0 ;  /* 0x3f800000ff167431 */ /* 0x000fe200000001ff */
[----:B------:R-:W-:Y:S01]  /*bce0*/  FSETP.NEU.AND P2, PT, R6, RZ, PT ;  /* 0x000000ff0600720b */ /* 0x000fe20003f4d000 */
[----:B------:R-:W-:Y:S03]  /*bcf0*/  BSSY.RECONVERGENT B4, `(.L_x_205) ;  /* 0x000000f000047945 */ /* 0x000fe60003800200 */
[----:B------:R-:W-:-:S06]  /*bd00*/  FSEL R235, -R22, 1, P0 ;  /* 0x3f80000016eb7808 */ /* 0x000fcc0000000100 */
[----:B------:R-:W1:Y:S01]  /*bd10*/  FCHK P0, R234, R207 ;  /* 0x000000cfea007302 */ /* 0x000e620000000000 */
[----:B------:R-:W-:Y:S01]  /*bd20*/  FSEL R235, R235, RZ, P2 ;  /* 0x000000ffebeb7208 */ /* 0x000fe20001000000 */
[----:B0-----:R-:W-:-:S04]  /*bd30*/  FFMA R25, -R207, R202, 1 ;  /* 0x3f800000cf197423 */ /* 0x001fc800000001ca */
[----:B------:R-:W-:Y:S01]  /*bd40*/  FFMA R25, R202, R25, R202 ;  /* 0x00000019ca197223 */ /* 0x000fe200000000ca */
[----:B------:R-:W-:-:S03]  /*bd50*/  FFMA R205, R235, R205, -R6 ;  /* 0x000000cdebcd7223 */ /* 0x000fc60000000806 */
        /* <DEDUP_REMOVED lines=8> */
.L_x_206:
[----:B------:R-:W-:Y:S05]  /*bde0*/  BSYNC.RECONVERGENT B4 ;  /* 0x0000000000047941 */ /* 0x000fea0003800200 */
.L_x_205:
[----:B------:R-:W-:Y:S01]  /*bdf0*/  FMUL R25, R209, R209 ;  /* 0x000000d1d1197220 */ /* 0x000fe20000400000 */
[----:B------:R-:W-:Y:S01]  /*be00*/  FMNMX R22, R22, 1.00000002004087734272e+20, PT ;  /* 0x60ad78ec16167809 */ /* 0x000fe20003800000 */
[----:B------:R-:W-:Y:S03]  /*be10*/  BSSY.RECONVERGENT B4, `(.L_x_207) ;  /* 0x0000010000047945 */ /* 0x000fe60003800200 */
[C---:B------:R-:W-:Y:S02]  /*be20*/  FSETP.GEU.AND P0, PT, R25.reuse, 1.0754944163277645694e-20, PT ;  /* 0x1e4b27b81900780b */ /* 0x040fe40003f0e000 */
[----:B------:R-:W-:Y:S02]  /*be30*/  FMNMX R204, R22, -1.00000002004087734272e+20, !PT ;  /* 0xe0ad78ec16cc7809 */ /* 0x000fe40007800000 */
[----:B------:R-:W-:Y:S02]  /*be40*/  FSEL R206, R25, -1.0754944163277645694e-20, P0 ;  /* 0x9e4b27b819ce7808 */ /* 0x000fe40000000000 */
[----:B------:R-:W-:-:S02]  /*be50*/  FSEL R25, R205, -R205, !P0 ;  /* 0x800000cdcd197208 */ /* 0x000fc40004000000 */
        /* <DEDUP_REMOVED lines=11> */
.L_x_208:
[----:B------:R-:W-:Y:S05]  /*bf10*/  BSYNC.RECONVERGENT B4 ;  /* 0x0000000000047941 */ /* 0x000fea0003800200 */
.L_x_207:
[C---:B------:R-:W-:Y:S01]  /*bf20*/  FSETP.GEU.AND P0, PT, |R205|.reuse, 1.0754944163277645694e-20, PT ;  /* 0x1e4b27b8cd00780b */ /* 0x040fe20003f0e200 */
[----:B------:R-:W-:Y:S01]  /*bf30*/  FMUL R22, R234, R22 ;  /* 0x00000016ea167220 */ /* 0x000fe20000400000 */
[----:B------:R-:W-:Y:S02]  /*bf40*/  BSSY.RECONVERGENT B4, `(.L_x_209) ;  /* 0x0000010000047945 */ /* 0x000fe40003800200 */
[----:B------:R-:W-:Y:S02]  /*bf50*/  FSEL R206, R205, 1.0754944163277645694e-20, P0 ;  /* 0x1e4b27b8cdce7808 */ /* 0x000fe40000000000 */
[----:B------:R-:W-:Y:S02]  /*bf60*/  FMNMX R22, R22, 1.00000002004087734272e+20, PT ;  /* 0x60ad78ec16167809 */ /* 0x000fe40003800000 */
[----:B------:R-:W0:Y:S02]  /*bf70*/  MUFU.RCP R25, R206 ;  /* 0x000000ce00197308 */ /* 0x000e240000001000 */
[----:B------:R-:W-:-:S06]  /*bf80*/  FMNMX R203, R22, -1.00000002004087734272e+20, !PT ;  /* 0xe0ad78ec16cb7809 */ /* 0x000fcc0007800000 */
        /* <DEDUP_REMOVED lines=11> */
.L_x_210:
[----:B------:R-:W-:Y:S05]  /*c040*/  BSYNC.RECONVERGENT B4 ;  /* 0x0000000000047941 */ /* 0x000fea0003800200 */
.L_x_209:
        /* <DEDUP_REMOVED lines=18> */
.L_x_212:
[----:B------:R-:W-:Y:S05]  /*c170*/  BSYNC.RECONVERGENT B4 ;  /* 0x0000000000047941 */ /* 0x000fea0003800200 */
.L_x_211:
[----:B------:R-:W-:Y:S01]  /*c180*/  FMUL R22, R23, R22 ;  /* 0x0000001617167220 */ /* 0x000fe20000400000 */
[----:B------:R-:W-:-:S04]  /*c190*/  HFMA2 R205, -RZ, RZ, 0, 0 ;  /* 0x00000000ffcd7431 */ /* 0x000fc800000001ff */
[----:B------:R-:W-:-:S04]  /*c1a0*/  FMNMX R22, R22, 1.00000002004087734272e+20, PT ;  /* 0x60ad78ec16167809 */ /* 0x000fc80003800000 */
[----:B------:R-:W-:-:S05]  /*c1b0*/  FMNMX R23, R22, -1.00000002004087734272e+20, !PT ;  /* 0xe0ad78ec16177809 */ /* 0x000fca0007800000 */
[----:B------:R-:W-:Y:S01]  /*c1c0*/  FADD R204, R204, R23 ;  /* 0x00000017cccc7221 */ /* 0x000fe20000000000 */
[----:B------:R-:W-:Y:S06]  /*c1d0*/  @!P1 BRA `(.L_x_200) ;  /* 0x0000000000809947 */ /* 0x000fec0003800000 */
[----:B------:R-:W-:Y:S01]  /*c1e0*/  FMNMX R236, R236, 1.0000000116860974231e-07, !PT ;  /* 0x33d6bf95ecec7809 */ /* 0x000fe20007800000 */
[----:B------:R-:W-:Y:S03]  /*c1f0*/  BSSY.RECONVERGENT B0, `(.L_x_213) ;  /* 0x000000c000007945 */ /* 0x000fe60003800200 */
[----:B------:R-:W-:Y:S01]  /*c200*/  IADD3 R22, PT, PT, R236, -0xd000000, RZ ;  /* 0xf3000000ec167810 */ /* 0x000fe20007ffe0ff */
[----:B------:R0:W1:Y:S03]  /*c210*/  MUFU.RSQ R23, R236 ;  /* 0x000000ec00177308 */ /* 0x0000660000001400 */
[----:B------:R-:W-:-:S13]  /*c220*/  ISETP.GT.U32.AND P0, PT, R22, 0x727fffff, PT ;  /* 0x727fffff1600780c */ /* 0x000fda0003f04070 */
[----:B0-----:R-:W-:Y:S05]  /*c230*/  @!P0 BRA `(.L_x_214) ;  /* 0x00000000000c8947 */ /* 0x001fea0003800000 */
[----:B------:R-:W-:-:S07]  /*c240*/  MOV R22, 0xc260 ;  /* 0x0000c26000167802 */ /* 0x000fce0000000f00 */
[----:B-1----:R-:W-:Y:S05]  /*c250*/  CALL.REL.NOINC `($__internal_3_$__cuda_sm20_sqrt_rn_f32_slowpath) ;  /* 0x0000004c00ac7944 */ /* 0x002fea0003c00000 */
[----:B------:R-:W-:Y:S05]  /*c260*/  BRA `(.L_x_215) ;  /* 0x0000000000107947 */ /* 0x000fea0003800000 */
.L_x_214:
[----:B-1----:R-:W-:Y:S01]  /*c270*/  FMUL.FTZ R229, R236, R23 ;  /* 0x00000017ece57220 */ /* 0x002fe20000410000 */
[----:B------:R-:W-:-:S03]  /*c280*/  FMUL.FTZ R23, R23, 0.5 ;  /* 0x3f00000017177820 */ /* 0x000fc60000410000 */
[----:B------:R-:W-:-:S04]  /*c290*/  FFMA R22, -R229, R229, R236 ;  /* 0x000000e5e5167223 */ /* 0x000fc800000001ec */
[----:B------:R-:W-:-:S07]  /*c2a0*/  FFMA R229, R22, R23, R229 ;  /* 0x0000001716e57223 */ /* 0x000fce00000000e5 */
.L_x_215:
[----:B------:R-:W-:Y:S05]  /*c2b0*/  BSYNC.RECONVERGENT B0 ;  /* 0x0000000000007941 */ /* 0x000fea0003800200 */
.L_x_213:
[----:B------:R-:W0:Y:S01]  /*c2c0*/  MUFU.RCP R22, R229 ;  /* 0x000000e500167308 */ /* 0x000e220000001000 */
[----:B------:R-:W-:Y:S01]  /*c2d0*/  UMOV UR16, 0x3f000000 ;  /* 0x3f00000000107882 */ /* 0x000fe20000000000 */
[----:B------:R-:W-:Y:S01]  /*c2e0*/  BSSY.RECONVERGENT B4, `(.L_x_216) ;  /* 0x000000d000047945 */ /* 0x000fe20003800200 */
[----:B------:R-:W-:-:S05]  /*c2f0*/  MOV R202, UR16 ;  /* 0x0000001000ca7c02 */ /* 0x000fca0008000f00 */
[----:B------:R-:W1:Y:S01]  /*c300*/  FCHK P0, R202, R229 ;  /* 0x000000e5ca007302 */ /* 0x000e620000000000 */
[----:B0-----:R-:W-:-:S04]  /*c310*/  FFMA R23, R22, -R229, 1 ;  /* 0x3f80000016177423 */ /* 0x001fc800000008e5 */
[----:B------:R-:W-:-:S04]  /*c320*/  FFMA R22, R22, R23, R22 ;  /* 0x0000001716167223 */ /* 0x000fc80000000016 */
[----:B------:R-:W-:-:S04]  /*c330*/  FFMA R23, R22, 0.5, RZ ;  /* 0x3f00000016177823 */ /* 0x000fc800000000ff */
[----:B------:R-:W-:-:S04]  /*c340*/  FFMA R24, R23, -R229, 0.5 ;  /* 0x3f00000017187423 */ /* 0x000fc800000008e5 */
[----:B------:R-:W-:Y:S01]  /*c350*/  FFMA R22, R22, R24, R23 ;  /* 0x0000001816167223 */ /* 0x000fe20000000017 */
[----:B-1----:R-:W-:Y:S06]  /*c360*/  @!P0 BRA `(.L_x_217) ;  /* 0x0000000000108947 */ /* 0x002fec0003800000 */
[----:B------:R-:W-:Y:S01]  /*c370*/  HFMA2 R25, -RZ, RZ, 1.75, 0 ;  /* 0x3f000000ff197431 */ /* 0x000fe200000001ff */
[----:B------:R-:W-:Y:S02]  /*c380*/  MOV R22, R229 ;  /* 0x000000e500167202 */ /* 0x000fe40000000f00 */
[----:B------:R-:W-:-:S07]  /*c390*/  MOV R232, 0xc3b0 ;  /* 0x0000c3b000e87802 */ /* 0x000fce0000000f00 */
[----:B------:R-:W-:Y:S05]  /*c3a0*/  CALL.REL.NOINC `($__internal_4_$__cuda_sm3x_div_rn_noftz_f32_slowpath) ;  /* 0x0000004c00b07944 */ /* 0x000fea0003c00000 */
.L_x_217:
[----:B------:R-:W-:Y:S05]  /*c3b0*/  BSYNC.RECONVERGENT B4 ;  /* 0x0000000000047941 */ /* 0x000fea0003800200 */
.L_x_216:
[----:B------:R-:W-:-:S04]  /*c3c0*/  FMUL R205, R204, R235 ;  /* 0x000000ebcccd7220 */ /* 0x000fc80000400000 */
[----:B------:R-:W-:-:S07]  /*c3d0*/  FMUL R205, R205, R22 ;  /* 0x00000016cdcd7220 */ /* 0x000fce0000400000 */
.L_x_200:
[----:B------:R-:W-:Y:S05]  /*c3e0*/  BSYNC.RECONVERGENT B2 ;  /* 0x0000000000027941 */ /* 0x000fea0003800200 */
.L_x_199:
[----:B------:R-:W-:Y:S01]  /*c3f0*/  FMUL R22, R209, -R205 ;  /* 0x800000cdd1167220 */ /* 0x000fe20000400000 */
[----:B------:R-:W0:Y:S01]  /*c400*/  MUFU.RCP R234, R207 ;  /* 0x000000cf00ea7308 */ /* 0x000e220000001000 */
[----:B------:R-:W-:Y:S01]  /*c410*/  BSSY.RECONVERGENT B2, `(.L_x_218) ;  /* 0x000001b000027945 */ /* 0x000fe20003800200 */
[----:B------:R-:W-:Y:S01]  /*c420*/  FMUL R235, R212, R206 ;  /* 0x000000ced4eb7220 */ /* 0x000fe20000400000 */
[CC--:B------:R-:W-:Y:S01]  /*c430*/  FMUL R23, R238.reuse, R22.reuse ;  /* 0x00000016ee177220 */ /* 0x0c0fe20000400000 */
[-C--:B------:R-:W-:Y:S01]  /*c440*/  FMUL R202, R21, R22.reuse ;  /* 0x0000001615ca7220 */ /* 0x080fe20000400000 */
[----:B------:R-:W-:Y:S01]  /*c450*/  FMUL R232, R237, R22 ;  /* 0x00000016ede87220 */ /* 0x000fe20000400000 */
[----:B------:R-:W-:Y:S01]  /*c460*/  FMUL R236, R213, R206 ;  /* 0x000000ced5ec7220 */ /* 0x000fe20000400000 */
[-C--:B------:R-:W-:Y:S01]  /*c470*/  FFMA R24, R238, R22.reuse, R23 ;  /* 0x00000016ee187223 */ /* 0x080fe20000000017 */
[-C--:B------:R-:W-:Y:S01]  /*c480*/  FFMA R21, R21, R22.reuse, R202 ;  /* 0x0000001615157223 */ /* 0x080fe200000000ca */
[----:B------:R-:W-:Y:S01]  /*c490*/  FFMA R237, R237, R22, R232 ;  /* 0x00000016eded7223 */ /* 0x000fe200000000e8 */
[----:B------:R-:W-:Y:S01]  /*c4a0*/  FMUL R238, R13, R206 ;  /* 0x000000ce0dee7220 */ /* 0x000fe20000400000 */
[----:B------:R-:W-:-:S02]  /*c4b0*/  FMUL R23, R211, R24 ;  /* 0x00000018d3177220 */ /* 0x000fc40000400000 */
[----:B------:R-:W-:Y:S02]  /*c4c0*/  FMUL R242, R227, R237 ;  /* 0x000000ede3f27220 */ /* 0x000fe40000400000 */
[----:B------:R-:W-:Y:S01]  /*c4d0*/  FFMA R25, R8, R21, R23 ;  /* 0x0000001508197223 */ /* 0x000fe20000000017 */
[----:B0-----:R-:W-:-:S03]  /*c4e0*/  FFMA R201, -R207, R234, 1 ;  /* 0x3f800000cfc97423 */ /* 0x001fc600000001ea */
[----:B------:R-:W-:Y:S01]  /*c4f0*/  FFMA R240, R210, R237, R25 ;  /* 0x000000edd2f07223 */ /* 0x000fe20000000019 */
[----:B------:R-:W-:Y:S01]  /*c500*/  FFMA R23, R234, R201, R234 ;  /* 0x000000c9ea177223 */ /* 0x000fe200000000ea */
[----:B------:R-:W-:Y:S02]  /*c510*/  FMUL R234, R227, R21 ;  /* 0x00000015e3ea7220 */ /* 0x000fe40000400000 */
[----:B------:R-:W0:Y:S01]  /*c520*/  FCHK P0, R240, R207 ;  /* 0x000000cff0007302 */ /* 0x000e220000000000 */
[----:B------:R-:W-:-:S04]  /*c530*/  FFMA R22, R23, R240, RZ ;  /* 0x000000f017167223 */ /* 0x000fc800000000ff */
[----:B------:R-:W-:-:S04]  /*c540*/  FFMA R25, -R207, R22, R240 ;  /* 0x00000016cf197223 */ /* 0x000fc800000001f0 */
[----:B------:R-:W-:Y:S01]  /*c550*/  FFMA R22, R23, R25, R22 ;  /* 0x0000001917167223 */ /* 0x000fe20000000016 */
[----:B------:R-:W-:Y:S01]  /*c560*/  FMUL R23, R227, R24 ;  /* 0x00000018e3177220 */ /* 0x000fe20000400000 */
[----:B0-----:R-:W-:Y:S06]  /*c570*/  @!P0 BRA `(.L_x_219) ;  /* 0x0000000000108947 */ /* 0x001fec0003800000 */
[----:B------:R-:W-:Y:S02]  /*c580*/  MOV R22, R207 ;  /* 0x000000cf00167202 */ /* 0x000fe40000000f00 */
[----:B------:R-:W-:Y:S02]  /*c590*/  MOV R25, R240 ;  /* 0x000000f000197202 */ /* 0x000fe40000000f00 */
[----:B------:R-:W-:-:S07]  /*c5a0*/  MOV R232, 0xc5c0 ;  /* 0x0000c5c000e87802 */ /* 0x000fce0000000f00 */
[----:B------:R-:W-:Y:S05]  /*c5b0*/  CALL.REL.NOINC `($__internal_4_$__cuda_sm3x_div_rn_noftz_f32_slowpath) ;  /* 0x0000004c002c7944 */ /* 0x000fea0003c00000 */
.L_x_219:
[----:B------:R-:W-:Y:S05]  /*c5c0*/  BSYNC.RECONVERGENT B2 ;  /* 0x0000000000027941 */ /* 0x000fea0003800200 */
.L_x_218:
[----:B------:R-:W-:Y:S01]  /*c5d0*/  FMUL R209, R209, R209 ;  /* 0x000000d1d1d17220 */ /* 0x000fe20000400000 */
[----:B------:R-:W-:Y:S01]  /*c5e0*/  FMNMX R22, R22, 1.00000002004087734272e+20, PT ;  /* 0x60ad78ec16167809 */ /* 0x000fe20003800000 */
[----:B------:R-:W-:Y:S03]  /*c5f0*/  BSSY.RECONVERGENT B2, `(.L_x_220) ;  /* 0x000000f000027945 */ /* 0x000fe60003800200 */
[----:B------:R-:W-:Y:S02]  /*c600*/  FMNMX.NAN R209, R209, 1.0754944163277645694e-20, !PT ;  /* 0x1e4b27b8d1d17809 */ /* 0x000fe40007820000 */
        /* <DEDUP_REMOVED lines=13> */
.L_x_221:
[----:B------:R-:W-:Y:S05]  /*c6e0*/  BSYNC.RECONVERGENT B2 ;  /* 0x0000000000027941 */ /* 0x000fea0003800200 */
.L_x_220:
[----:B------:R-:W-:Y:S01]  /*c6f0*/  FMUL R22, R240, R22 ;  /* 0x00000016f0167220 */ /* 0x000fe20000400000 */
[----:B------:R-:W0:Y:S01]  /*c700*/  MUFU.RCP R202, R215 ;  /* 0x000000d700ca7308 */ /* 0x000e220000001000 */
[----:B------:R-:W-:Y:S01]  /*c710*/  FADD R207, R207, R204 ;  /* 0x000000cccfcf7221 */ /* 0x000fe20000000000 */
[----:B------:R-:W-:Y:S02]  /*c720*/  BSSY.RECONVERGENT B2, `(.L_x_222) ;  /* 0x0000019000027945 */ /* 0x000fe40003800200 */
[----:B------:R-:W-:Y:S01]  /*c730*/  FMNMX R22, R22, 1.00000002004087734272e+20, PT ;  /* 0x60ad78ec16167809 */ /* 0x000fe20003800000 */
[----:B------:R-:W-:-:S03]  /*c740*/  FFMA R201, R13, -R207, R234 ;  /* 0x800000cf0dc97223 */ /* 0x000fc600000000ea */
[----:B------:R-:W-:Y:S01]  /*c750*/  FMNMX R25, R22, -1.00000002004087734272e+20, !PT ;  /* 0xe0ad78ec16197809 */ /* 0x000fe20007800000 */
[----:B------:R-:W-:-:S04]  /*c760*/  FFMA R22, R212, -R207, R23 ;  /* 0x800000cfd4167223 */ /* 0x000fc80000000017 */
[----:B------:R-:W-:Y:S01]  /*c770*/  FFMA R208, R208, R205, R25 ;  /* 0x000000cdd0d07223 */ /* 0x000fe20000000019 */
[----:B------:R-:W-:-:S03]  /*c780*/  FFMA R25, R213, -R207, R242 ;  /* 0x800000cfd5197223 */ /* 0x000fc600000000f2 */
[----:B------:R-:W-:-:S04]  /*c790*/  FADD R203, R208, R203 ;  /* 0x000000cbd0cb7221 */ /* 0x000fc80000000000 */
[-C--:B------:R-:W-:Y:S01]  /*c7a0*/  FFMA R6, R210, R203.reuse, R25 ;  /* 0x000000cbd2067223 */ /* 0x080fe20000000019 */
[----:B0-----:R-:W-:Y:S01]  /*c7b0*/  FFMA R25, -R215, R202, 1 ;  /* 0x3f800000d7197423 */ /* 0x001fe200000001ca */
[-C--:B------:R-:W-:Y:S01]  /*c7c0*/  FFMA R23, R8, R203.reuse, R201 ;  /* 0x000000cb08177223 */ /* 0x080fe200000000c9 */
[CC--:B------:R-:W-:Y:S01]  /*c7d0*/  FFMA R22, R211.reuse, R203.reuse, R22 ;  /* 0x000000cbd3167223 */ /* 0x0c0fe20000000016 */
[----:B------:R-:W-:Y:S01]  /*c7e0*/  FFMA R6, R210, R203, R6 ;  /* 0x000000cbd2067223 */ /* 0x000fe20000000006 */
[----:B------:R-:W-:Y:S01]  /*c7f0*/  FFMA R25, R202, R25, R202 ;  /* 0x00000019ca197223 */ /* 0x000fe200000000ca */
[-C--:B------:R-:W-:Y:S01]  /*c800*/  FFMA R23, R8, R203.reuse, R23 ;  /* 0x000000cb08177223 */ /* 0x080fe20000000017 */
[----:B------:R-:W-:Y:S01]  /*c810*/  FFMA R204, R211, R203, R22 ;  /* 0x000000cbd3cc7223 */ /* 0x000fe20000000016 */
[----:B------:R-:W0:Y:S01]  /*c820*/  FCHK P0, R6, R215 ;  /* 0x000000d706007302 */ /* 0x000e220000000000 */
[----:B------:R-:W-:-:S04]  /*c830*/  FFMA R202, R25, R6, RZ ;  /* 0x0000000619ca7223 */ /* 0x000fc800000000ff */
[----:B------:R-:W-:-:S04]  /*c840*/  FFMA R201, -R215, R202, R6 ;  /* 0x000000cad7c97223 */ /* 0x000fc80000000106 */
[----:B------:R-:W-:Y:S01]  /*c850*/  FFMA R22, R25, R201, R202 ;  /* 0x000000c919167223 */ /* 0x000fe200000000ca */
[----:B0-----:R-:W-:Y:S06]  /*c860*/  @!P0 BRA `(.L_x_223) ;  /* 0x0000000000108947 */ /* 0x001fec0003800000 */
[----:B------:R-:W-:Y:S02]  /*c870*/  MOV R25, R6 ;  /* 0x0000000600197202 */ /* 0x000fe40000000f00 */
[----:B------:R-:W-:Y:S02]  /*c880*/  MOV R22, R215 ;  /* 0x000000d700167202 */ /* 0x000fe40000000f00 */
[----:B------:R-:W-:-:S07]  /*c890*/  MOV R232, 0xc8b0 ;  /* 0x0000c8b000e87802 */ /* 0x000fce0000000f00 */
[----:B------:R-:W-:Y:S05]  /*c8a0*/  CALL.REL.NOINC `($__internal_4_$__cuda_sm3x_div_rn_noftz_f32_slowpath) ;  /* 0x0000004800707944 */ /* 0x000fea0003c00000 */
.L_x_223:
[----:B------:R-:W-:Y:S05]  /*c8b0*/  BSYNC.RECONVERGENT B2 ;  /* 0x0000000000027941 */ /* 0x000fea0003800200 */
.L_x_222:
[----:B------:R-:W-:Y:S01]  /*c8c0*/  FMUL R196, R196, R196 ;  /* 0x000000c4c4c47220 */ /* 0x000fe20000400000 */
[----:B------:R-:W-:Y:S04]  /*c8d0*/  BSSY.RECONVERGENT B2, `(.L_x_224) ;  /* 0x0000011000027945 */ /* 0x000fe80003800200 */
[----:B------:R-:W-:-:S04]  /*c8e0*/  FSETP.GEU.AND P1, PT, R196, 1.0754944163277645694e-20, PT ;  /* 0x1e4b27b8c400780b */ /* 0x000fc80003f2e000 */
[----:B------:R-:W-:Y:S02]  /*c8f0*/  FSEL R196, R196, -1.0754944163277645694e-20, P1 ;  /* 0x9e4b27b8c4c47808 */ /* 0x000fe40000800000 */
[----:B------:R-:W-:Y:S02]  /*c900*/  FSEL R25, R10, -R10, !P1 ;  /* 0x8000000a0a197208 */ /* 0x000fe40004800000 */
[----:B------:R-:W0:Y:S01]  /*c910*/  MUFU.RCP R201, R196 ;  /* 0x000000c400c97308 */ /* 0x000e220000001000 */
[----:B------:R-:W-:-:S04]  /*c920*/  FMNMX R10, R22, 1.00000002004087734272e+20, PT ;  /* 0x60ad78ec160a7809 */ /* 0x000fc80003800000 */
        /* <DEDUP_REMOVED lines=11> */
.L_x_225:
[----:B------:R-:W-:Y:S05]  /*c9e0*/  BSYNC.RECONVERGENT B2 ;  /* 0x0000000000027941 */ /* 0x000fea0003800200 */
.L_x_224:
        /* <DEDUP_REMOVED lines=16> */
.L_x_227:
[----:B------:R-:W-:Y:S05]  /*caf0*/  BSYNC.RECONVERGENT B2 ;  /* 0x0000000000027941 */ /* 0x000fea0003800200 */
.L_x_226:
        /* <DEDUP_REMOVED lines=19> */
.L_x_229:
[----:B------:R-:W-:Y:S05]  /*cc30*/  BSYNC.RECONVERGENT B2 ;  /* 0x0000000000027941 */ /* 0x000fea0003800200 */
.L_x_228:
        /* <DEDUP_REMOVED lines=16> */
.L_x_231:
[----:B------:R-:W-:Y:S05]  /*cd40*/  BSYNC.RECONVERGENT B2 ;  /* 0x0000000000027941 */ /* 0x000fea0003800200 */
.L_x_230:
[----:B------:R-:W-:Y:S01]  /*cd50*/  FMUL R186, R186, R186 ;  /* 0x000000bababa7220 */ /* 0x000fe20000400000 */
[----:B------:R-:W-:Y:S01]  /*cd60*/  FMNMX R22, R22, 1.00000002004087734272e+20, PT ;  /* 0x60ad78ec16167809 */ /* 0x000fe20003800000 */
[----:B------:R-:W-:Y:S03]  /*cd70*/  BSSY.RECONVERGENT B2, `(.L_x_232) ;  /* 0x0000010000027945 */ /* 0x000fe60003800200 */
[----:B------:R-:W-:Y:S02]  /*cd80*/  FSETP.GEU.AND P3, PT, R186, 1.0754944163277645694e-20, PT ;  /* 0x1e4b27b8ba00780b */ /* 0x000fe40003f6e000 */
        /* <DEDUP_REMOVED lines=14> */
.L_x_233:
[----:B------:R-:W-:Y:S05]  /*ce70*/  BSYNC.RECONVERGENT B2 ;  /* 0x0000000000027941 */ /* 0x000fea0003800200 */
.L_x_232:
[----:B------:R-:W0:Y:S01]  /*ce80*/  MUFU.RCP R202, R215 ;  /* 0x000000d700ca7308 */ /* 0x000e220000001000 */
[-C--:B------:R-:W-:Y:S01]  /*ce90*/  FFMA R236, R213, R206.reuse, R236 ;  /* 0x000000ced5ec7223 */ /* 0x080fe200000000ec */
[----:B------:R-:W-:Y:S01]  /*cea0*/  FFMA R238, R13, R206, R238 ;  /* 0x000000ce0dee7223 */ /* 0x000fe200000000ee */
[----:B------:R-:W-:Y:S01]  /*ceb0*/  FMUL R22, R23, R22 ;  /* 0x0000001617167220 */ /* 0x000fe20000400000 */
[----:B------:R-:W-:Y:S01]  /*cec0*/  FFMA R235, R212, R206, R235 ;  /* 0x000000ced4eb7223 */ /* 0x000fe200000000eb */
[----:B------:R-:W-:Y:S01]  /*ced0*/  FADD R237, R237, R236 ;  /* 0x000000eceded7221 */ /* 0x000fe20000000000 */
[----:B------:R-:W-:Y:S01]  /*cee0*/  FADD R13, R21, R238 ;  /* 0x000000ee150d7221 */ /* 0x000fe20000000000 */
[----:B------:R-:W-:Y:S01]  /*cef0*/  BSSY.RECONVERGENT B2, `(.L_x_234) ;  /* 0x0000013000027945 */ /* 0x000fe20003800200 */
[----:B------:R-:W-:Y:S01]  /*cf00*/  FADD R24, R24, R235 ;  /* 0x000000eb18187221 */ /* 0x000fe20000000000 */
[-C--:B------:R-:W-:Y:S01]  /*cf10*/  FFMA R210, R210, -R207.reuse, R237 ;  /* 0x800000cfd2d27223 */ /* 0x080fe200000000ed */
[----:B------:R-:W-:Y:S01]  /*cf20*/  FMNMX R22, R22, 1.00000002004087734272e+20, PT ;  /* 0x60ad78ec16167809 */ /* 0x000fe20003800000 */
[-C--:B------:R-:W-:Y:S01]  /*cf30*/  FFMA R13, R8, -R207.reuse, R13 ;  /* 0x800000cf080d7223 */ /* 0x080fe2000000000d */
[----:B------:R-:W-:Y:S01]  /*cf40*/  FFMA R8, R211, -R207, R24 ;  /* 0x800000cfd3087223 */ /* 0x000fe20000000018 */
[----:B------:R-:W1:Y:S01]  /*cf50*/  FCHK P0, R210, R215 ;  /* 0x000000d7d2007302 */ /* 0x000e620000000000 */
[----:B0-----:R-:W-:-:S04]  /*cf60*/  FFMA R17, -R215, R202, 1 ;  /* 0x3f800000d7117423 */ /* 0x001fc800000001ca */
[----:B------:R-:W-:-:S04]  /*cf70*/  FFMA R17, R202, R17, R202 ;  /* 0x00000011ca117223 */ /* 0x000fc800000000ca */
[----:B------:R-:W-:-:S04]  /*cf80*/  FFMA R202, R17, R210, RZ ;  /* 0x000000d211ca7223 */ /* 0x000fc800000000ff */
[----:B------:R-:W-:-:S04]  /*cf90*/  FFMA R21, -R215, R202, R210 ;  /* 0x000000cad7157223 */ /* 0x000fc800000001d2 */
[----:B------:R-:W-:Y:S01]  /*cfa0*/  FFMA R202, R17, R21, R202 ;  /* 0x0000001511ca7223 */ /* 0x000fe200000000ca */
[----:B------:R-:W-:Y:S01]  /*cfb0*/  FMNMX R17, R22, -1.00000002004087734272e+20, !PT ;  /* 0xe0ad78ec16117809 */ /* 0x000fe20007800000 */
[----:B-1----:R-:W-:Y:S06]  /*cfc0*/  @!P0 BRA `(.L_x_235) ;  /* 0x0000000000148947 */ /* 0x002fec0003800000 */
[----:B------:R-:W-:Y:S02]  /*cfd0*/  MOV R22, R215 ;  /* 0x000000d700167202 */ /* 0x000fe40000000f00 */
[----:B------:R-:W-:Y:S02]  /*cfe0*/  MOV R25, R210 ;  /* 0x000000d200197202 */ /* 0x000fe40000000f00 */
[----:B------:R-:W-:-:S07]  /*cff0*/  MOV R232, 0xd010 ;  /* 0x0000d01000e87802 */ /* 0x000fce0000000f00 */
[----:B------:R-:W-:Y:S05]  /*d000*/  CALL.REL.NOINC `($__internal_4_$__cuda_sm3x_div_rn_noftz_f32_slowpath) ;  /* 0x0000004000987944 */ /* 0x000fea0003c00000 */
[----:B------:R-:W-:-:S07]  /*d010*/  MOV R202, R22 ;  /* 0x0000001600ca7202 */ /* 0x000fce0000000f00 */
.L_x_235:
[----:B------:R-:W-:Y:S05]  /*d020*/  BSYNC.RECONVERGENT B2 ;  /* 0x0000000000027941 */ /* 0x000fea0003800200 */
.L_x_234:
[----:B------:R-:W0:Y:S01]  /*d030*/  MUFU.RCP R21, R196 ;  /* 0x000000c400157308 */ /* 0x000e220000001000 */
[----:B------:R-:W-:Y:S01]  /*d040*/  FSEL R25, R12, -R12, !P1 ;  /* 0x8000000c0c197208 */ /* 0x000fe20004800000 */
[----:B------:R-:W-:Y:S01]  /*d050*/  BSSY.RECONVERGENT B2, `(.L_x_236) ;  /* 0x000000d000027945 */ /* 0x000fe20003800200 */
[----:B------:R-:W-:-:S04]  /*d060*/  FMNMX R12, R202, 1.00000002004087734272e+20, PT ;  /* 0x60ad78ecca0c7809 */ /* 0x000fc80003800000 */
[----:B------:R-:W-:Y:S01]  /*d070*/  FMNMX R12, R12, -1.00000002004087734272e+20, !PT ;  /* 0xe0ad78ec0c0c7809 */ /* 0x000fe20007800000 */
        /* <DEDUP_REMOVED lines=10> */
.L_x_237:
[----:B------:R-:W-:Y:S05]  /*d120*/  BSYNC.RECONVERGENT B2 ;  /* 0x0000000000027941 */ /* 0x000fea0003800200 */
.L_x_236:
[----:B------:R-:W0:Y:S01]  /*d130*/  MUFU.RCP R24, R217 ;  /* 0x000000d900187308 */ /* 0x000e220000001000 */
[----:B------:R-:W-:Y:S01]  /*d140*/  BSSY.RECONVERGENT B2, `(.L_x_238) ;  /* 0x000000d000027945 */ /* 0x000fe20003800200 */
[----:B------:R-:W-:-:S06]  /*d150*/  FMUL R210, R210, R22 ;  /* 0x00000016d2d27220 */ /* 0x000fcc0000400000 */
        /* <DEDUP_REMOVED lines=11> */
.L_x_239:
[----:B------:R-:W-:Y:S05]  /*d210*/  BSYNC.RECONVERGENT B2 ;  /* 0x0000000000027941 */ /* 0x000fea0003800200 */
.L_x_238:
[----:B------:R-:W0:Y:S01]  /*d220*/  MUFU.RCP R21, R188 ;  /* 0x000000bc00157308 */ /* 0x000e220000001000 */
[----:B------:R-:W-:Y:S01]  /*d230*/  FSEL R25, R14, -R14, !P2 ;  /* 0x8000000e0e197208 */ /* 0x000fe20005000000 */
[----:B------:R-:W-:Y:S06]  /*d240*/  BSSY.RECONVERGENT B2, `(.L_x_240) ;  /* 0x000000d000027945 */ /* 0x000fec0003800200 */
        /* <DEDUP_REMOVED lines=10> */
[----:B------:R-:W-:-:S07]  /*d2f0*/  MOV R232, 0xd310 ;  /* 0x0000d31000e87802 */ /* 0x000fce0000000f00 */
[----:B------:R-:W-:Y:S05]  /*d300*/  CALL.REL.NOINC `($__internal_4_$__cuda_sm3x_div_rn_noftz_f32_slowpath) ;  /* 0x0000003c00d87944 */ /* 0x000fea0003c00000 */
.L_x_241:
[----:B------:R-:W-:Y:S05]  /*d310*/  BSYNC.RECONVERGENT B2 ;  /* 0x0000000000027941 */ /* 0x000fea0003800200 */
.L_x_240:
        /* <DEDUP_REMOVED lines=14> */
.L_x_243:
[----:B------:R-:W-:Y:S05]  /*d400*/  BSYNC.RECONVERGENT B2 ;  /* 0x0000000000027941 */ /* 0x000fea0003800200 */
.L_x_242:
        /* <DEDUP_REMOVED lines=15> */
.L_x_245:
[----:B------:R-:W-:Y:S05]  /*d500*/  BSYNC.RECONVERGENT B2 ;  /* 0x0000000000027941 */ /* 0x000fea0003800200 */
.L_x_244:
[----:B------:R-:W0:Y:S01]  /*d510*/  MUFU.RCP R14, R219 ;  /* 0x000000db000e7308 */ /* 0x000e220000001000 */
[----:B------:R-:W-:Y:S01]  /*d520*/  FMUL R23, R214, R15 ;  /* 0x0000000fd6177220 */ /* 0x000fe20000400000 */
[----:B------:R-:W-:Y:S01]  /*d530*/  FMUL R22, R13, R22 ;  /* 0x000000160d167220 */ /* 0x000fe20000400000 */
[-C--:B------:R-:W-:Y:S01]  /*d540*/  FMUL R13, R218, R21.reuse ;  /* 0x00000015da0d7220 */ /* 0x080fe20000400000 */
[----:B------:R-:W-:Y:S01]  /*d550*/  FMNMX R210, R210, 1.00000002004087734272e+20, PT ;  /* 0x60ad78ecd2d27809 */ /* 0x000fe20003800000 */
[-C--:B------:R-:W-:Y:S01]  /*d560*/  FFMA R196, R216, R21.reuse, -R23 ;  /* 0x00000015d8c47223 */ /* 0x080fe20000000817 */
[----:B------:R-:W-:Y:S01]  /*d570*/  FMNMX R8, R8, 1.00000002004087734272e+20, PT ;  /* 0x60ad78ec08087809 */ /* 0x000fe20003800000 */
[-C--:B------:R-:W-:Y:S01]  /*d580*/  FMUL R23, R216, R12.reuse ;  /* 0x0000000cd8177220 */ /* 0x080fe20000400000 */
[-C--:B------:R-:W-:Y:S01]  /*d590*/  FFMA R25, R214, R12.reuse, -R13 ;  /* 0x0000000cd6197223 */ /* 0x080fe2000000080d */
[----:B------:R-:W-:Y:S01]  /*d5a0*/  FMNMX R13, R210, -1.00000002004087734272e+20, !PT ;  /* 0xe0ad78ecd20d7809 */ /* 0x000fe20007800000 */
[----:B------:R-:W-:Y:S01]  /*d5b0*/  FMUL R214, R214, R21 ;  /* 0x00000015d6d67220 */ /* 0x000fe20000400000 */
[----:B------:R-:W-:Y:S01]  /*d5c0*/  FMNMX R8, R8, -1.00000002004087734272e+20, !PT ;  /* 0xe0ad78ec08087809 */ /* 0x000fe20007800000 */
[-C--:B------:R-:W-:Y:S01]  /*d5d0*/  FFMA R188, R218, R15.reuse, -R23 ;  /* 0x0000000fdabc7223 */ /* 0x080fe20000000817 */
[----:B------:R-:W-:Y:S01]  /*d5e0*/  FMUL R23, R189, R12 ;  /* 0x0000000cbd177220 */ /* 0x000fe20000400000 */
[----:B------:R-:W-:Y:S01]  /*d5f0*/  FADD R6, R6, R13 ;  /* 0x0000000d06067221 */ /* 0x000fe20000000000 */
[-C--:B------:R-:W-:Y:S01]  /*d600*/  FFMA R201, R216, R15.reuse, R214 ;  /* 0x0000000fd8c97223 */ /* 0x080fe200000000d6 */
[----:B------:R-:W-:Y:S01]  /*d610*/  FADD R203, R203, R8 ;  /* 0x00000008cbcb7221 */ /* 0x000fe20000000000 */
[----:B0-----:R-:W-:Y:S01]  /*d620*/  FFMA R205, -R219, R14, 1 ;  /* 0x3f800000dbcd7423 */ /* 0x001fe2000000010e */
[C---:B------:R-:W-:Y:S01]  /*d630*/  FFMA R24, R198.reuse, R15, -R23 ;  /* 0x0000000fc6187223 */ /* 0x040fe20000000817 */
[----:B------:R-:W-:Y:S01]  /*d640*/  FMUL R8, R198, R21 ;  /* 0x00000015c6087220 */ /* 0x000fe20000400000 */
[----:B------:R-:W-:Y:S01]  /*d650*/  FMNMX R22, R22, 1.00000002004087734272e+20, PT ;  /* 0x60ad78ec16167809 */ /* 0x000fe20003800000 */
[----:B------:R-:W-:Y:S01]  /*d660*/  FFMA R13, R14, R205, R14 ;  /* 0x000000cd0e0d7223 */ /* 0x000fe2000000000e */
[----:B------:R-:W-:Y:S01]  /*d670*/  FMUL R14, R197, R15 ;  /* 0x0000000fc50e7220 */ /* 0x000fe20000400000 */
[-C--:B------:R-:W-:Y:S01]  /*d680*/  FFMA R24, R199, R21.reuse, R24 ;  /* 0x00000015c7187223 */ /* 0x080fe20000000018 */
[-C--:B------:R-:W-:Y:S01]  /*d690*/  FFMA R218, R218, R12.reuse, R201 ;  /* 0x0000000cdada7223 */ /* 0x080fe200000000c9 */
[----:B------:R-:W0:Y:S01]  /*d6a0*/  FCHK P0, R10, R219 ;  /* 0x000000db0a007302 */ /* 0x000e220000000000 */
[----:B------:R-:W-:Y:S01]  /*d6b0*/  FFMA R186, R189, R21, -R14 ;  /* 0x00000015bdba7223 */ /* 0x000fe2000000080e */
[-C--:B------:R-:W-:Y:S01]  /*d6c0*/  FFMA R14, R197, R12.reuse, -R8 ;  /* 0x0000000cc50e7223 */ /* 0x080fe20000000808 */
[----:B------:R-:W-:Y:S01]  /*d6d0*/  FMNMX R8, R22, -1.00000002004087734272e+20, !PT ;  /* 0xe0ad78ec16087809 */ /* 0x000fe20007800000 */
[----:B------:R-:W-:Y:S01]  /*d6e0*/  FADD R201, R24, R24 ;  /* 0x0000001818c97221 */ /* 0x000fe20000000000 */
[----:B------:R-:W-:Y:S01]  /*d6f0*/  FFMA R186, R199, R12, R186 ;  /* 0x0000000cc7ba7223 */ /* 0x000fe200000000ba */
[----:B------:R-:W-:Y:S01]  /*d700*/  FFMA R22, R13, R10, RZ ;  /* 0x0000000a0d167223 */ /* 0x000fe200000000ff */
[----:B------:R-:W-:Y:S01]  /*d710*/  FFMA R14, R199, R15, R14 ;  /* 0x0000000fc70e7223 */ /* 0x000fe2000000000e */
[-C--:B------:R-:W-:Y:S01]  /*d720*/  FMUL R205, R222, R201.reuse ;  /* 0x000000c9decd7220 */ /* 0x080fe20000400000 */
[----:B------:R-:W-:Y:S01]  /*d730*/  FADD R186, R186, R186 ;  /* 0x000000bababa7221 */ /* 0x000fe20000000000 */
[----:B------:R-:W-:Y:S01]  /*d740*/  FFMA R24, -R219, R22, R10 ;  /* 0x00000016db187223 */ /* 0x000fe2000000010a */
[----:B------:R-:W-:Y:S01]  /*d750*/  FADD R23, R14, R14 ;  /* 0x0000000e0e177221 */ /* 0x000fe20000000000 */
[----:B------:R-:W-:Y:S01]  /*d760*/  FADD R8, R17, R8 ;  /* 0x0000000811087221 */ /* 0x000fe20000000000 */
[----:B------:R-:W-:Y:S01]  /*d770*/  FFMA R202, R224, R186, -R205 ;  /* 0x000000bae0ca7223 */ /* 0x000fe200000008cd */
[----:B------:R-:W-:Y:S01]  /*d780*/  FFMA R13, R13, R24, R22 ;  /* 0x000000180d0d7223 */ /* 0x000fe20000000016 */
[----:B------:R-:W-:Y:S01]  /*d790*/  FMUL R14, R198, R201 ;  /* 0x000000c9c60e7220 */ /* 0x000fe20000400000 */
[-C--:B------:R-:W-:Y:S01]  /*d7a0*/  FMUL R205, R224, R23.reuse ;  /* 0x00000017e0cd7220 */ /* 0x080fe20000400000 */
[CC--:B------:R-:W-:Y:S01]  /*d7b0*/  FMUL R207, R226.reuse, R186.reuse ;  /* 0x000000bae2cf7220 */ /* 0x0c0fe20000400000 */
[-C--:B------:R-:W-:Y:S01]  /*d7c0*/  FMUL R17, R189, R186.reuse ;  /* 0x000000babd117220 */ /* 0x080fe20000400000 */
[C---:B------:R-:W-:Y:S01]  /*d7d0*/  FMUL R24, R197.reuse, R23 ;  /* 0x00000017c5187220 */ /* 0x040fe20000400000 */
[----:B------:R-:W-:Y:S01]  /*d7e0*/  FFMA R186, R197, R186, -R14 ;  /* 0x000000bac5ba7223 */ /* 0x000fe2000000080e */
[----:B------:R-:W-:Y:S01]  /*d7f0*/  FFMA R205, R226, R201, -R205 ;  /* 0x000000c9e2cd7223 */ /* 0x000fe200000008cd */
[-C--:B------:R-:W-:Y:S01]  /*d800*/  FFMA R207, R222, R23.reuse, -R207 ;  /* 0x00000017decf7223 */ /* 0x080fe200000008cf */
[----:B------:R-:W-:Y:S01]  /*d810*/  FFMA R22, R198, R23, -R17 ;  /* 0x00000017c6167223 */ /* 0x000fe20000000811 */
[----:B------:R-:W-:Y:S01]  /*d820*/  FFMA R201, R189, R201, -R24 ;  /* 0x000000c9bdc97223 */ /* 0x000fe20000000818 */
[----:B------:R-:W-:Y:S01]  /*d830*/  BSSY.RECONVERGENT B2, `(.L_x_246) ;  /* 0x000000d000027945 */ /* 0x000fe20003800200 */
[----:B------:R-:W-:Y:S01]  /*d840*/  FADD R17, R15, R186 ;  /* 0x000000ba0f117221 */ /* 0x000fe20000000000 */
[----:B------:R-:W-:Y:S01]  /*d850*/  FADD R24, R25, R202 ;  /* 0x000000ca19187221 */ /* 0x000fe20000000000 */
[----:B------:R-:W-:Y:S01]  /*d860*/  FADD R23, R188, R207 ;  /* 0x000000cfbc177221 */ /* 0x000fe20000000000 */
[----:B------:R-:W-:Y:S01]  /*d870*/  FADD R14, R196, R205 ;  /* 0x000000cdc40e7221 */ /* 0x000fe20000000000 */
[----:B------:R-:W-:Y:S01]  /*d880*/  FADD R21, R21, R22 ;  /* 0x0000001615157221 */ /* 0x000fe20000000000 */
[----:B------:R-:W-:Y:S01]  /*d890*/  FADD R15, R12, R201 ;  /* 0x000000c90c0f7221 */ /* 0x000fe20000000000 */
[----:B0-----:R-:W-:Y:S06]  /*d8a0*/  @!P0 BRA `(.L_x_247) ;  /* 0x0000000000148947 */ /* 0x001fec0003800000 */
[----:B------:R-:W-:Y:S02]  /*d8b0*/  MOV R25, R10 ;  /* 0x0000000a00197202 */ /* 0x000fe40000000f00 */
[----:B------:R-:W-:Y:S02]  /*d8c0*/  MOV R22, R219 ;  /* 0x000000db00167202 */ /* 0x000fe40000000f00 */
[----:B------:R-:W-:-:S07]  /*d8d0*/  MOV R232, 0xd8f0 ;  /* 0x0000d8f000e87802 */ /* 0x000fce0000000f00 */
[----:B------:R-:W-:Y:S05]  /*d8e0*/  CALL.REL.NOINC `($__internal_4_$__cuda_sm3x_div_rn_noftz_f32_slowpath) ;  /* 0x0000003800607944 */ /* 0x000fea0003c00000 */
[----:B------:R-:W-:-:S07]  /*d8f0*/  MOV R13, R22 ;  /* 0x00000016000d7202 */ /* 0x000fce0000000f00 */
.L_x_247:
[----:B------:R-:W-:Y:S05]  /*d900*/  BSYNC.RECONVERGENT B2 ;  /* 0x0000000000027941 */ /* 0x000fea0003800200 */
.L_x_246:
        /* <DEDUP_REMOVED lines=16> */
.L_x_249:
[----:B------:R-:W-:Y:S05]  /*da10*/  BSYNC.RECONVERGENT B2 ;  /* 0x0000000000027941 */ /* 0x000fea0003800200 */
.L_x_248:
        /* <DEDUP_REMOVED lines=17> */
.L_x_251:
[----:B------:R-:W-:Y:S05]  /*db30*/  BSYNC.RECONVERGENT B2 ;  /* 0x0000000000027941 */ /* 0x000fea0003800200 */
.L_x_250:
        /* <DEDUP_REMOVED lines=14> */
.L_x_253:
[----:B------:R-:W-:Y:S05]  /*dc20*/  BSYNC.RECONVERGENT B2 ;  /* 0x0000000000027941 */ /* 0x000fea0003800200 */
.L_x_252:
        /* <DEDUP_REMOVED lines=17> */
.L_x_255:
[----:B------:R-:W-:Y:S05]  /*dd40*/  BSYNC.RECONVERGENT B2 ;  /* 0x0000000000027941 */ /* 0x000fea0003800200 */
.L_x_254:
        /* <DEDUP_REMOVED lines=14> */
.L_x_257:
[----:B------:R-:W-:Y:S05]  /*de30*/  BSYNC.RECONVERGENT B2 ;  /* 0x0000000000027941 */ /* 0x000fea0003800200 */
.L_x_256:
[----:B------:R-:W-:Y:S01]  /*de40*/  FMNMX R236, R223, 1.0000000116860974231e-07, !PT ;  /* 0x33d6bf95dfec7809 */ /* 0x000fe20007800000 */
[----:B------:R-:W-:Y:S01]  /*de50*/  FMUL R22, R204, R22 ;  /* 0x00000016cc167220 */ /* 0x000fe20000400000 */
[----:B------:R-:W-:Y:S01]  /*de60*/  FADD R205, R188, R205 ;  /* 0x000000cdbccd7221 */ /* 0x000fe20000000000 */
[----:B------:R-:W-:Y:S01]  /*de70*/  BSSY.RECONVERGENT B0, `(.L_x_258) ;  /* 0x000000f000007945 */ /* 0x000fe20003800200 */
[----:B------:R-:W-:Y:S01]  /*de80*/  IADD3 R16, PT, PT, R236, -0xd000000, RZ ;  /* 0xf3000000ec107810 */ /* 0x000fe20007ffe0ff */
[----:B------:R0:W1:Y:S01]  /*de90*/  MUFU.RSQ R25, R236 ;  /* 0x000000ec00197308 */ /* 0x0000620000001400 */
[----:B------:R-:W-:Y:S02]  /*dea0*/  FMNMX R22, R22, 1.00000002004087734272e+20, PT ;  /* 0x60ad78ec16167809 */ /* 0x000fe40003800000 */
[----:B------:R-:W-:Y:S02]  /*deb0*/  ISETP.GT.U32.AND P0, PT, R16, 0x727fffff, PT ;  /* 0x727fffff1000780c */ /* 0x000fe40003f04070 */
[----:B------:R-:W-:-:S05]  /*dec0*/  FMNMX R16, R22, -1.00000002004087734272e+20, !PT ;  /* 0xe0ad78ec16107809 */ /* 0x000fca0007800000 */
[----:B------:R-:W-:-:S06]  /*ded0*/  FADD R16, R16, R205 ;  /* 0x000000cd10107221 */ /* 0x000fcc0000000000 */
[----:B0-----:R-:W-:Y:S05]  /*dee0*/  @!P0 BRA `(.L_x_259) ;  /* 0x00000000000c8947 */ /* 0x001fea0003800000 */
[----:B------:R-:W-:-:S07]  /*def0*/  MOV R22, 0xdf10 ;  /* 0x0000df1000167802 */ /* 0x000fce0000000f00 */
[----:B-1----:R-:W-:Y:S05]  /*df00*/  CALL.REL.NOINC `($__internal_3_$__cuda_sm20_sqrt_rn_f32_slowpath) ;  /* 0x0000003000807944 */ /* 0x002fea0003c00000 */
[----:B------:R-:W-:Y:S05]  /*df10*/  BRA `(.L_x_260) ;  /* 0x0000000000107947 */ /* 0x000fea0003800000 */
.L_x_259:
[----:B-1----:R-:W-:Y:S01]  /*df20*/  FMUL.FTZ R229, R236, R25 ;  /* 0x00000019ece57220 */ /* 0x002fe20000410000 */
[----:B------:R-:W-:-:S03]  /*df30*/  FMUL.FTZ R25, R25, 0.5 ;  /* 0x3f00000019197820 */ /* 0x000fc60000410000 */
[----:B------:R-:W-:-:S04]  /*df40*/  FFMA R22, -R229, R229, R236 ;  /* 0x000000e5e5167223 */ /* 0x000fc800000001ec */
[----:B------:R-:W-:-:S07]  /*df50*/  FFMA R229, R22, R25, R229 ;  /* 0x0000001916e57223 */ /* 0x000fce00000000e5 */
.L_x_260:
[----:B------:R-:W-:Y:S05]  /*df60*/  BSYNC.RECONVERGENT B0 ;  /* 0x0000000000007941 */ /* 0x000fea0003800200 */
.L_x_258:
        /* <DEDUP_REMOVED lines=15> */
.L_x_262:
[----:B------:R-:W-:Y:S05]  /*e060*/  BSYNC.RECONVERGENT B2 ;  /* 0x0000000000027941 */ /* 0x000fea0003800200 */
.L_x_261:
[C---:B------:R-:W-:Y:S01]  /*e070*/  FSETP.GT.AND P0, PT, R223.reuse, 1.0754944163277645694e-20, PT ;  /* 0x1e4b27b8df00780b */ /* 0x040fe20003f04000 */
[----:B------:R-:W-:Y:S01]  /*e080*/  FMUL R25, R16, R22 ;  /* 0x0000001610197220 */ /* 0x000fe20000400000 */
[----:B------:R-:W-:Y:S01]  /*e090*/  FSETP.GEU.AND P1, PT, R223, 1.0754944163277645694e-20, PT ;  /* 0x1e4b27b8df00780b */ /* 0x000fe20003f2e000 */
[----:B------:R-:W-:Y:S01]  /*e0a0*/  IMAD R186, R173, UR24, RZ ;  /* 0x00000018adba7c24 */ /* 0x000fe2000f8e02ff */
[----:B------:R-:W-:Y:S01]  /*e0b0*/  FMNMX R10, R10, 1.00000002004087734272e+20, PT ;  /* 0x60ad78ec0a0a7809 */ /* 0x000fe20003800000 */
[----:B------:R-:W-:Y:S01]  /*e0c0*/  FMUL R22, R25, 0.5 ;  /* 0x3f00000019167820 */ /* 0x000fe20000400000 */
[----:B------:R-:W-:Y:S01]  /*e0d0*/  FMNMX R16, R12, 1.00000002004087734272e+20, PT ;  /* 0x60ad78ec0c107809 */ /* 0x000fe20003800000 */
[----:B------:R-:W-:Y:S01]  /*e0e0*/  FADD R209, -R17, -RZ ;  /* 0x800000ff11d17221 */ /* 0x000fe20000000100 */
[----:B------:R-:W-:Y:S02]  /*e0f0*/  FMNMX R10, R10, -1.00000002004087734272e+20, !PT ;  /* 0xe0ad78ec0a0a7809 */ /* 0x000fe40007800000 */
[----:B------:R-:W-:-:S03]  /*e100*/  FMNMX R201, R16, -1.00000002004087734272e+20, !PT ;  /* 0xe0ad78ec10c97809 */ /* 0x000fc60007800000 */
[----:B------:R-:W-:Y:S02]  /*e110*/  @!P0 FSEL R25, R22, RZ, P1 ;  /* 0x000000ff16198208 */ /* 0x000fe40000800000 */
[----:B------:R-:W-:Y:S02]  /*e120*/  FMNMX R22, R13, 1.00000002004087734272e+20, PT ;  /* 0x60ad78ec0d167809 */ /* 0x000fe40003800000 */
[----:B------:R-:W-:Y:S01]  /*e130*/  IADD3 R12, P0, PT, R186, UR26, RZ ;  /* 0x0000001aba0c7c10 */ /* 0x000fe2000ff1e0ff */
[CC--:B------:R-:W-:Y:S01]  /*e140*/  FFMA R10, R19.reuse, R25.reuse, R10 ;  /* 0x00000019130a7223 */ /* 0x0c0fe2000000000a */
[----:B------:R-:W-:Y:S01]  /*e150*/  FMNMX R205, R22, -1.00000002004087734272e+20, !PT ;  /* 0xe0ad78ec16cd7809 */ /* 0x000fe20007800000 */
[-C--:B------:R-:W-:Y:S01]  /*e160*/  FFMA R201, R20, R25.reuse, R201 ;  /* 0x0000001914c97223 */ /* 0x080fe200000000c9 */
[----:B------:R-:W-:Y:S02]  /*e170*/  IADD3 R186, PT, PT, R186, UR25, RZ ;  /* 0x00000019baba7c10 */ /* 0x000fe4000fffe0ff */
[----:B------:R-:W-:Y:S01]  /*e180*/  IADD3.X R13, PT, PT, RZ, UR27, RZ, P0, !PT ;  /* 0x0000001bff0d7c10 */ /* 0x000fe200087fe4ff */
[-C--:B------:R-:W-:Y:S01]  /*e190*/  FFMA R205, R18, R25.reuse, R205 ;  /* 0x0000001912cd7223 */ /* 0x080fe200000000cd */
[----:B------:R-:W-:Y:S01]  /*e1a0*/  FFMA R229, R19, R25, R10 ;  /* 0x0000001913e57223 */ /* 0x000fe2000000000a */
[----:B------:R-:W-:-:S02]  /*e1b0*/  IADD3 R206, PT, PT, R186, UR25, RZ ;  /* 0x00000019bace7c10 */ /* 0x000fc4000fffe0ff */
[-C--:B------:R-:W-:Y:S01]  /*e1c0*/  FFMA R10, R18, R25.reuse, R205 ;  /* 0x00000019120a7223 */ /* 0x080fe200000000cd */
[----:B------:R-:W-:Y:S01]  /*e1d0*/  IADD3 R204, P0, PT, R186, UR26, RZ ;  /* 0x0000001abacc7c10 */ /* 0x000fe2000ff1e0ff */
[----:B------:R-:W-:Y:S02]  /*e1e0*/  IMAD R18, R173, UR10, RZ ;  /* 0x0000000aad127c24 */ /* 0x000fe4000f8e02ff */
[----:B------:R-:W-:Y:S01]  /*e1f0*/  FFMA R20, R20, R25, R201 ;  /* 0x0000001914147223 */ /* 0x000fe200000000c9 */
[----:B------:R0:W-:Y:S01]  /*e200*/  REDG.E.ADD.F32.FTZ.RN.STRONG.GPU desc[UR6][R12.64], R209 ;  /* 0x000000d10c0079a6 */ /* 0x0001e2000c12f306 */
[----:B------:R-:W-:Y:S01]  /*e210*/  IADD3 R206, P1, PT, R206, UR26, RZ ;  /* 0x0000001acece7c10 */ /* 0x000fe2000ff3e0ff */
[----:B------:R-:W-:Y:S01]  /*e220*/  FADD R211, -R21, -RZ ;  /* 0x800000ff15d37221 */ /* 0x000fe20000000100 */
[----:B------:R-:W-:Y:S01]  /*e230*/  IADD3.X R205, PT, PT, RZ, UR27, RZ, P0, !PT ;  /* 0x0000001bffcd7c10 */ /* 0x000fe200087fe4ff */
[-C--:B------:R-:W-:Y:S01]  /*e240*/  FMUL R19, R230, R229.reuse ;  /* 0x000000e5e6137220 */ /* 0x080fe20000400000 */
[C---:B------:R-:W-:Y:S01]  /*e250*/  FMUL R16, R228.reuse, R20 ;  /* 0x00000014e4107220 */ /* 0x040fe20000400000 */
[----:B------:R-:W-:Y:S01]  /*e260*/  IADD3.X R207, PT, PT, RZ, UR27, RZ, P1, !PT ;  /* 0x0000001bffcf7c10 */ /* 0x000fe20008ffe4ff */
[-C--:B------:R-:W-:Y:S01]  /*e270*/  FMUL R201, R228, R229.reuse ;  /* 0x000000e5e4c97220 */ /* 0x080fe20000400000 */
[----:B0-----:R-:W-:Y:S01]  /*e280*/  IADD3 R12, P0, PT, R18, UR8, RZ ;  /* 0x00000008120c7c10 */ /* 0x001fe2000ff1e0ff */
[----:B------:R-:W-:Y:S01]  /*e290*/  FADD R209, -R15, -RZ ;  /* 0x800000ff0fd17221 */ /* 0x000fe20000000100 */
[-C--:B------:R-:W-:Y:S01]  /*e2a0*/  FFMA R228, R228, R10.reuse, -R19 ;  /* 0x0000000ae4e47223 */ /* 0x080fe20000000813 */
[-C--:B------:R-:W-:Y:S01]  /*e2b0*/  FFMA R25, R225, R229.reuse, -R16 ;  /* 0x000000e5e1197223 */ /* 0x080fe20000000810 */
[----:B------:R-:W-:Y:S01]  /*e2c0*/  IADD3.X R13, PT, PT, RZ, UR9, RZ, P0, !PT ;  /* 0x00000009ff0d7c10 */ /* 0x000fe200087fe4ff */
[----:B------:R-:W-:Y:S01]  /*e2d0*/  FMUL R16, R198, R229 ;  /* 0x000000e5c6107220 */ /* 0x000fe20000400000 */
[----:B------:R-:W-:Y:S01]  /*e2e0*/  FMUL R19, R189, R10 ;  /* 0x0000000abd137220 */ /* 0x000fe20000400000 */
[----:B------:R-:W-:Y:S01]  /*e2f0*/  REDG.E.ADD.F32.FTZ.RN.STRONG.GPU desc[UR6][R204.64], R211 ;  /* 0x000000d3cc0079a6 */ /* 0x000fe2000c12f306 */
[-C--:B------:R-:W-:Y:S01]  /*e300*/  FMUL R22, R197, R20.reuse ;  /* 0x00000014c5167220 */ /* 0x080fe20000400000 */
[----:B------:R-:W-:-:S02]  /*e310*/  FFMA R201, R225, R20, R201 ;  /* 0x00000014e1c97223 */ /* 0x000fc400000000c9 */
[----:B------:R0:W-:Y:S01]  /*e320*/  REDG.E.ADD.F32.FTZ.RN.STRONG.GPU desc[UR6][R206.64], R209 ;  /* 0x000000d1ce0079a6 */ /* 0x0001e2000c12f306 */
[-C--:B------:R-:W-:Y:S01]  /*e330*/  FFMA R16, R197, R10.reuse, -R16 ;  /* 0x0000000ac5107223 */ /* 0x080fe20000000810 */
[----:B------:R-:W-:Y:S01]  /*e340*/  IADD3 R18, PT, PT, R18, UR11, RZ ;  /* 0x0000000b12127c10 */ /* 0x000fe2000fffe0ff */
[-C--:B------:R-:W-:Y:S01]  /*e350*/  FMUL R225, R225, R10.reuse ;  /* 0x0000000ae1e17220 */ /* 0x080fe20000400000 */
[----:B------:R1:W-:Y:S01]  /*e360*/  REDG.E.ADD.F32.FTZ.RN.STRONG.GPU desc[UR6][R12.64], R8 ;  /* 0x000000080c0079a6 */ /* 0x0003e2000c12f306 */
[C---:B------:R-:W-:Y:S01]  /*e370*/  FFMA R201, R230.reuse, R10, R201 ;  /* 0x0000000ae6c97223 */ /* 0x040fe200000000c9 */
[-C--:B------:R-:W-:Y:S01]  /*e380*/  FFMA R16, R199, R20.reuse, R16 ;  /* 0x00000014c7107223 */ /* 0x080fe20000000010 */
[----:B------:R-:W-:Y:S02]  /*e390*/  IMAD R188, R173, UR28, RZ ;  /* 0x0000001cadbc7c24 */ /* 0x000fe4000f8e02ff */
[----:B------:R-:W-:Y:S01]  /*e3a0*/  FFMA R225, R230, R20, -R225 ;  /* 0x00000014e6e17223 */ /* 0x000fe200000008e1 */
[----:B------:R-:W-:Y:S01]  /*e3b0*/  FADD R213, R218, R201 ;  /* 0x000000c9dad57221 */ /* 0x000fe20000000000 */
[----:B0-----:R-:W-:-:S02]  /*e3c0*/  IADD3 R206, P0, PT, R18, UR8, RZ ;  /* 0x0000000812ce7c10 */ /* 0x001fc4000ff1e0ff */
[----:B------:R-:W-:Y:S01]  /*e3d0*/  IADD3 R18, PT, PT, R18, UR11, RZ ;  /* 0x0000000b12127c10 */ /* 0x000fe2000fffe0ff */
[----:B-1----:R-:W-:Y:S01]  /*e3e0*/  FFMA R8, R198, R20, -R19 ;  /* 0x00000014c6087223 */ /* 0x002fe20000000813 */
[-C--:B------:R-:W-:Y:S02]  /*e3f0*/  FFMA R13, R189, R229.reuse, -R22 ;  /* 0x000000e5bd0d7223 */ /* 0x080fe40000000816 */
[----:B------:R-:W-:Y:S01]  /*e400*/  IADD3 R18, P1, PT, R18, UR8, RZ ;  /* 0x0000000812127c10 */ /* 0x000fe2000ff3e0ff */
[C---:B------:R-:W-:Y:S01]  /*e410*/  FFMA R8, R199.reuse, R229, R8 ;  /* 0x000000e5c7087223 */ /* 0x040fe20000000008 */
[----:B------:R-:W-:Y:S01]  /*e420*/  FFMA R199, R199, R10, R13 ;  /* 0x0000000ac7c77223 */ /* 0x000fe2000000000d */
[----:B------:R-:W-:Y:S01]  /*e430*/  FADD R16, R16, R16 ;  /* 0x0000001010107221 */ /* 0x000fe20000000000 */
[----:B------:R-:W0:Y:S01]  /*e440*/  LDC.64 R12, c[0x0][0x690] ;  /* 0x0001a400ff0c7b82 */ /* 0x000e220000000a00 */
[----:B------:R-:W-:Y:S01]  /*e450*/  FADD R201, R8, R8 ;  /* 0x0000000808c97221 */ /* 0x000fe20000000000 */
[----:B------:R-:W-:Y:S01]  /*e460*/  FADD R8, R199, R199 ;  /* 0x000000c7c7087221 */ /* 0x000fe20000000000 */
[----:B------:R-:W-:-:S02]  /*e470*/  IADD3.X R207, PT, PT, RZ, UR9, RZ, P0, !PT ;  /* 0x00000009ffcf7c10 */ /* 0x000fc400087fe4ff */
[----:B------:R-:W-:Y:S01]  /*e480*/  FMUL R22, R166, R201 ;  /* 0x000000c9a6167220 */ /* 0x000fe20000400000 */
[-C--:B------:R-:W-:Y:S01]  /*e490*/  FMUL R209, R168, R8.reuse ;  /* 0x00000008a8d17220 */ /* 0x080fe20000400000 */
[----:B------:R-:W-:Y:S01]  /*e4a0*/  IADD3.X R19, PT, PT, RZ, UR9, RZ, P1, !PT ;  /* 0x00000009ff137c10 */ /* 0x000fe20008ffe4ff */
[----:B------:R1:W-:Y:S01]  /*e4b0*/  REDG.E.ADD.F32.FTZ.RN.STRONG.GPU desc[UR6][R206.64], R203 ;  /* 0x000000cbce0079a6 */ /* 0x0003e2000c12f306 */
[----:B------:R-:W-:Y:S01]  /*e4c0*/  FFMA R199, R165, R8, -R22 ;  /* 0x00000008a5c77223 */ /* 0x000fe20000000816 */
[-C--:B------:R-:W-:Y:S01]  /*e4d0*/  FFMA R22, R166, R16.reuse, -R209 ;  /* 0x00000010a6167223 */ /* 0x080fe200000008d1 */
[C---:B------:R-:W-:Y:S01]  /*e4e0*/  IADD3 R204, P0, PT, R188.reuse, UR30, RZ ;  /* 0x0000001ebccc7c10 */ /* 0x040fe2000ff1e0ff */
[----:B------:R2:W-:Y:S01]  /*e4f0*/  REDG.E.ADD.F32.FTZ.RN.STRONG.GPU desc[UR6][R18.64], R6 ;  /* 0x00000006120079a6 */ /* 0x0005e2000c12f306 */
[----:B------:R-:W-:Y:S01]  /*e500*/  IADD3 R188, PT, PT, R188, UR29, RZ ;  /* 0x0000001dbcbc7c10 */ /* 0x000fe2000fffe0ff */
[----:B------:R-:W-:Y:S01]  /*e510*/  FADD R22, R225, R22 ;  /* 0x00000016e1167221 */ /* 0x000fe20000000000 */
[----:B------:R-:W-:Y:S01]  /*e520*/  FMUL R211, R165, R16 ;  /* 0x00000010a5d37220 */ /* 0x000fe20000400000 */
[----:B------:R-:W-:Y:S01]  /*e530*/  FADD R199, R228, R199 ;  /* 0x000000c7e4c77221 */ /* 0x000fe20000000000 */
[----:B------:R-:W-:-:S02]  /*e540*/  IADD3.X R205, PT, PT, RZ, UR31, RZ, P0, !PT ;  /* 0x0000001fffcd7c10 */ /* 0x000fc400087fe4ff */
[-C--:B------:R-:W-:Y:S01]  /*e550*/  FFMA R186, R168, R201.reuse, -R211 ;  /* 0x000000c9a8ba7223 */ /* 0x080fe200000008d3 */
[----:B-1----:R-:W-:Y:S01]  /*e560*/  FADD R207, -R23, -R22 ;  /* 0x8000001617cf7221 */ /* 0x002fe20000000100 */
[----:B------:R-:W-:Y:S01]  /*e570*/  FADD R203, -R24, -R199 ;  /* 0x800000c718cb7221 */ /* 0x000fe20000000100 */
[C---:B--2---:R-:W-:Y:S01]  /*e580*/  IADD3 R18, PT, PT, R188.reuse, UR29, RZ ;  /* 0x0000001dbc127c10 */ /* 0x044fe2000fffe0ff */
[----:B------:R1:W-:Y:S01]  /*e590*/  REDG.E.ADD.F32.FTZ.RN.STRONG.GPU desc[UR6][R204.64], R213 ;  /* 0x000000d5cc0079a6 */ /* 0x0003e2000c12f306 */
[----:B------:R-:W-:Y:S02]  /*e5a0*/  IADD3 R22, P0, PT, R188, UR30, RZ ;  /* 0x0000001ebc167c10 */ /* 0x000fe4000ff1e0ff */
[----:B------:R-:W-:Y:S01]  /*e5b0*/  IADD3 R24, PT, PT, R18, UR29, RZ ;  /* 0x0000001d12187c10 */ /* 0x000fe2000fffe0ff */
[----:B------:R-:W-:Y:S01]  /*e5c0*/  FADD R25, R25, R186 ;  /* 0x000000ba19197221 */ /* 0x000fe20000000000 */
[----:B------:R-:W-:Y:S02]  /*e5d0*/  IADD3.X R23, PT, PT, RZ, UR31, RZ, P0, !PT ;  /* 0x0000001fff177c10 */ /* 0x000fe400087fe4ff */
[----:B------:R-:W-:Y:S01]  /*e5e0*/  IADD3 R24, P0, PT, R24, UR30, RZ ;  /* 0x0000001e18187c10 */ /* 0x000fe2000ff1e0ff */
[----:B------:R-:W-:Y:S01]  /*e5f0*/  IMAD R19, R173, UR32, RZ ;  /* 0x00000020ad137c24 */ /* 0x000fe2000f8e02ff */
[----:B------:R-:W-:Y:S01]  /*e600*/  IADD3 R18, P1, PT, R18, UR30, RZ ;  /* 0x0000001e12127c10 */ /* 0x000fe2000ff3e0ff */
[----:B------:R-:W-:Y:S01]  /*e610*/  FMUL R6, R198, R201 ;  /* 0x000000c9c6067220 */ /* 0x000fe20000400000 */
[----:B------:R-:W-:Y:S01]  /*e620*/  FMUL R199, R189, R8 ;  /* 0x00000008bdc77220 */ /* 0x000fe20000400000 */
[----:B-1----:R-:W-:Y:S01]  /*e630*/  FADD R205, -R14, -R25 ;  /* 0x800000190ecd7221 */ /* 0x002fe20000000100 */
[----:B------:R-:W-:Y:S01]  /*e640*/  IADD3.X R25, PT, PT, RZ, UR31, RZ, P0, !PT ;  /* 0x0000001fff197c10 */ /* 0x000fe200087fe4ff */
[----:B------:R1:W-:Y:S01]  /*e650*/  REDG.E.ADD.F32.FTZ.RN.STRONG.GPU desc[UR6][R22.64], R203 ;  /* 0x000000cb160079a6 */ /* 0x0003e2000c12f306 */
[----:B------:R-:W-:-:S02]  /*e660*/  ISETP.NE.AND P0, PT, R154, 0x1, PT ;  /* 0x000000019a00780c */ /* 0x000fc40003f05270 */
[----:B0-----:R-:W-:Y:S02]  /*e670*/  IADD3 R12, P2, PT, R19, R12, RZ ;  /* 0x0000000c130c7210 */ /* 0x001fe40007f5e0ff */
[----:B------:R-:W-:Y:S01]  /*e680*/  IADD3.X R19, PT, PT, RZ, UR31, RZ, P1, !PT ;  /* 0x0000001fff137c10 */ /* 0x000fe20008ffe4ff */
[C---:B------:R-:W-:Y:S01]  /*e690*/  FMUL R14, R197.reuse, R16 ;  /* 0x00000010c50e7220 */ /* 0x040fe20000400000 */
[----:B------:R-:W-:Y:S01]  /*e6a0*/  IADD3.X R13, PT, PT, RZ, R13, RZ, P2, !PT ;  /* 0x0000000dff0d7210 */ /* 0x000fe200017fe4ff */
[----:B------:R-:W-:Y:S01]  /*e6b0*/  FFMA R231, R197, R8, -R6 ;  /* 0x00000008c5e77223 */ /* 0x000fe20000000806 */
[----:B------:R-:W-:Y:S01]  /*e6c0*/  FFMA R16, R198, R16, -R199 ;  /* 0x00000010c6107223 */ /* 0x000fe200000008c7 */
[----:B------:R-:W-:Y:S01]  /*e6d0*/  REDG.E.ADD.F32.FTZ.RN.STRONG.GPU desc[UR6][R18.64], R207 ;  /* 0x000000cf120079a6 */ /* 0x000fe2000c12f306 */
[----:B------:R-:W-:Y:S01]  /*e6e0*/  FFMA R227, R189, R201, -R14 ;  /* 0x000000c9bde37223 */ /* 0x000fe2000000080e */
[----:B------:R-:W-:Y:S01]  /*e6f0*/  FADD R231, R20, R231 ;  /* 0x000000e714e77221 */ /* 0x000fe20000000000 */
[----:B------:R-:W-:Y:S01]  /*e700*/  BSSY.RECONVERGENT B0, `(.L_x_263) ;  /* 0x0000153000007945 */ /* 0x000fe20003800200 */
[----:B------:R0:W-:Y:S01]  /*e710*/  REDG.E.ADD.F32.FTZ.RN.STRONG.GPU desc[UR6][R24.64], R205 ;  /* 0x000000cd180079a6 */ /* 0x0001e2000c12f306 */
[----:B------:R-:W-:-:S02]  /*e720*/  HFMA2 R6, -RZ, RZ, 0, 0 ;  /* 0x00000000ff067431 */ /* 0x000fc400000001ff */
[----:B------:R-:W-:Y:S01]  /*e730*/  FADD R229, R229, R16 ;  /* 0x00000010e5e57221 */ /* 0x000fe20000000000 */
[----:B------:R-:W-:Y:S01]  /*e740*/  HFMA2 R251, -RZ, RZ, 0, 0 ;  /* 0x00000000fffb7431 */ /* 0x000fe200000001ff */
[----:B------:R2:W-:Y:S01]  /*e750*/  REDG.E.ADD.F32.FTZ.RN.STRONG.GPU desc[UR6][R12.64], R200 ;  /* 0x000000c80c0079a6 */ /* 0x0005e2000c12f306 */
[----:B------:R-:W-:Y:S02]  /*e760*/  HFMA2 R243, -RZ, RZ, 0, 0 ;  /* 0x00000000fff37431 */ /* 0x000fe400000001ff */
[----:B------:R-:W-:Y:S02]  /*e770*/  HFMA2 R247, -RZ, RZ, 0, 0 ;  /* 0x00000000fff77431 */ /* 0x000fe400000001ff */
[----:B------:R-:W-:Y:S02]  /*e780*/  HFMA2 R239, -RZ, RZ, 0, 0 ;  /* 0x00000000ffef7431 */ /* 0x000fe400000001ff */
[----:B------:R-:W-:Y:S02]  /*e790*/  HFMA2 R235, -RZ, RZ, 0, 0 ;  /* 0x00000000ffeb7431 */ /* 0x000fe400000001ff */
[----:B------:R-:W-:-:S02]  /*e7a0*/  HFMA2 R219, -RZ, RZ, 0, 0 ;  /* 0x00000000ffdb7431 */ /* 0x000fc400000001ff */
[----:B------:R-:W-:Y:S02]  /*e7b0*/  HFMA2 R20, -RZ, RZ, 0, 0 ;  /* 0x00000000ff147431 */ /* 0x000fe400000001ff */
[----:B------:R-:W-:Y:S02]  /*e7c0*/  HFMA2 R14, -RZ, RZ, 0, 0 ;  /* 0x00000000ff0e7431 */ /* 0x000fe400000001ff */
[----:B------:R-:W-:Y:S01]  /*e7d0*/  FADD R227, R10, R227 ;  /* 0x000000e30ae37221 */ /* 0x000fe20000000000 */
[----:B-1----:R-:W-:Y:S02]  /*e7e0*/  MOV R22, RZ ;  /* 0x000000ff00167202 */ /* 0x002fe40000000f00 */
[----:B------:R-:W-:Y:S02]  /*e7f0*/  CS2R R224, SRZ ;  /* 0x0000000000e07805 */ /* 0x000fe4000001ff00 */
[----:B0-----:R-:W-:Y:S02]  /*e800*/  MOV R24, RZ ;  /* 0x000000ff00187202 */ /* 0x001fe40000000f00 */
[----:B------:R-:W-:-:S02]  /*e810*/  CS2R R220, SRZ ;  /* 0x0000000000dc7805 */ /* 0x000fc4000001ff00 */
[----:B------:R-:W-:Y:S02]  /*e820*/  CS2R R222, SRZ ;  /* 0x0000000000de7805 */ /* 0x000fe4000001ff00 */
[----:B------:R-:W-:Y:S02]  /*e830*/  MOV R241, RZ ;  /* 0x000000ff00f17202 */ /* 0x000fe40000000f00 */
[----:B------:R-:W-:Y:S02]  /*e840*/  CS2R R216, SRZ ;  /* 0x0000000000d87805 */ /* 0x000fe4000001ff00 */
[----:B------:R-:W-:Y:S02]  /*e850*/  MOV R245, RZ ;  /* 0x000000ff00f57202 */ /* 0x000fe40000000f00 */
[----:B------:R-:W-:Y:S02]  /*e860*/  CS2R R214, SRZ ;  /* 0x0000000000d67805 */ /* 0x000fe4000001ff00 */
[----:B------:R-:W-:-:S02]  /*e870*/  MOV R249, RZ ;  /* 0x000000ff00f97202 */ /* 0x000fc40000000f00 */
[----:B------:R-:W-:Y:S02]  /*e880*/  CS2R R212, SRZ ;  /* 0x0000000000d47805 */ /* 0x000fe4000001ff00 */
[----:B------:R-:W-:Y:S02]  /*e890*/  MOV R237, RZ ;  /* 0x000000ff00ed7202 */ /* 0x000fe40000000f00 */
[----:B------:R-:W-:Y:S02]  /*e8a0*/  CS2R R210, SRZ ;  /* 0x0000000000d27805 */ /* 0x000fe4000001ff00 */
[----:B------:R-:W-:Y:S02]  /*e8b0*/  MOV R233, RZ ;  /* 0x000000ff00e97202 */ /* 0x000fe40000000f00 */
[----:B------:R-:W-:Y:S02]  /*e8c0*/  CS2R R208, SRZ ;  /* 0x0000000000d07805 */ /* 0x000fe4000001ff00 */
[----:B------:R-:W-:-:S02]  /*e8d0*/  CS2R R206, SRZ ;  /* 0x0000000000ce7805 */ /* 0x000fc4000001ff00 */
[----:B------:R-:W-:Y:S02]  /*e8e0*/  CS2R R204, SRZ ;  /* 0x0000000000cc7805 */ /* 0x000fe4000001ff00 */
[----:B------:R-:W-:Y:S02]  /*e8f0*/  CS2R R202, SRZ ;  /* 0x0000000000ca7805 */ /* 0x000fe4000001ff00 */
[----:B--2---:R-:W-:Y:S02]  /*e900*/  CS2R R200, SRZ ;  /* 0x0000000000c87805 */ /* 0x004fe4000001ff00 */
[----:B------:R-:W-:Y:S02]  /*e910*/  CS2R R198, SRZ ;  /* 0x0000000000c67805 */ /* 0x000fe4000001ff00 */
[----:B------:R-:W-:Y:S02]  /*e920*/  CS2R R196, SRZ ;  /* 0x0000000000c47805 */ /* 0x000fe4000001ff00 */
[----:B------:R-:W-:-:S02]  /*e930*/  CS2R R188, SRZ ;  /* 0x0000000000bc7805 */ /* 0x000fc4000001ff00 */
[----:B------:R-:W-:Y:S02]  /*e940*/  MOV R186, RZ ;  /* 0x000000ff00ba7202 */ /* 0x000fe40000000f00 */
[----:B------:R-:W-:Y:S01]  /*e950*/  MOV R16, RZ ;  /* 0x000000ff00107202 */ /* 0x000fe20000000f00 */
[----:B------:R-:W-:Y:S06]  /*e960*/  @!P0 BRA `(.L_x_264) ;  /* 0x0000001000b08947 */ /* 0x000fec0003800000 */
[----:B------:R-:W-:Y:S01]  /*e970*/  ISETP.NE.AND P0, PT, R154, 0x2, PT ;  /* 0x000000029a00780c */ /* 0x000fe20003f05270 */
[----:B------:R-:W-:Y:S01]  /*e980*/  BSSY.RECONVERGENT B1, `(.L_x_265) ;  /* 0x0000106000017945 */ /* 0x000fe20003800200 */
[----:B------:R-:W-:Y:S02]  /*e990*/  MOV R19, RZ ;  /* 0x000000ff00137202 */ /* 0x000fe40000000f00 */
[----:B------:R-:W-:-:S09]  /*e9a0*/  MOV R13, RZ ;  /* 0x000000ff000d7202 */ /* 0x000fd20000000f00 */
[----:B------:R-:W-:Y:S05]  /*e9b0*/  @!P0 BRA `(.L_x_266) ;  /* 0x0000001000088947 */ /* 0x000fea0003800000 */
[-C--:B------:R-:W-:Y:S01]  /*e9c0*/  FMUL R23, R74, R9.reuse ;  /* 0x000000094a177220 */ /* 0x080fe20000400000 */
[-C--:B------:R-:W-:Y:S01]  /*e9d0*/  FMUL R25, R86, R9.reuse ;  /* 0x0000000956197220 */ /* 0x080fe20000400000 */
[-C--:B------:R-:W-:Y:S01]  /*e9e0*/  FMUL R6, R29, R9.reuse ;  /* 0x000000091d067220 */ /* 0x080fe20000400000 */
[----:B------:R-:W-:Y:S01]  /*e9f0*/  FMUL R19, R70, R9 ;  /* 0x0000000946137220 */ /* 0x000fe20000400000 */
[-C--:B------:R-:W-:Y:S01]  /*ea00*/  FFMA R23, R82, R11.reuse, R23 ;  /* 0x0000000b52177223 */ /* 0x080fe20000000017 */
[----:B------:R-:W-:Y:S01]  /*ea10*/  FFMA R25, R90, R11, R25 ;  /* 0x0000000b5a197223 */ /* 0x000fe20000000019 */
[----:B------:R-:W-:Y:S01]  /*ea20*/  FMUL R13, R78, R9 ;  /* 0x000000094e0d7220 */ /* 0x000fe20000400000 */
[-C--:B------:R-:W-:Y:S01]  /*ea30*/  FFMA R6, R31, R11.reuse, R6 ;  /* 0x0000000b1f067223 */ /* 0x080fe20000000006 */
[----:B------:R-:W-:Y:S01]  /*ea40*/  FFMA R19, R80, R11, R19 ;  /* 0x0000000b50137223 */ /* 0x000fe20000000013 */
[-C--:B------:R-:W-:Y:S01]  /*ea50*/  FFMA R23, R72, R7.reuse, R23 ;  /* 0x0000000748177223 */ /* 0x080fe20000000017 */
[----:B------:R-:W-:Y:S01]  /*ea60*/  FFMA R25, R84, R7, R25 ;  /* 0x0000000754197223 */ /* 0x000fe20000000019 */
[----:B------:R-:W-:Y:S01]  /*ea70*/  FFMA R13, R88, R11, R13 ;  /* 0x0000000b580d7223 */ /* 0x000fe2000000000d */
[-C--:B------:R-:W-:Y:S01]  /*ea80*/  FFMA R6, R27, R7.reuse, R6 ;  /* 0x000000071b067223 */ /* 0x080fe20000000006 */
[-C--:B------:R-:W-:Y:S01]  /*ea90*/  FFMA R19, R68, R7.reuse, R19 ;  /* 0x0000000744137223 */ /* 0x080fe20000000013 */
[----:B------:R-:W-:Y:S01]  /*eaa0*/  FMUL R23, R23, -1.0925484895706176758 ;  /* 0xbf8bd8a117177820 */ /* 0x000fe20000400000 */
[----:B------:R-:W-:Y:S01]  /*eab0*/  FMUL R25, R25, 1.0925484895706176758 ;  /* 0x3f8bd8a119197820 */ /* 0x000fe20000400000 */
[----:B------:R-:W-:Y:S01]  /*eac0*/  FFMA R13, R76, R7, R13 ;  /* 0x000000074c0d7223 */ /* 0x000fe2000000000d */
[----:B------:R-:W-:Y:S01]  /*ead0*/  FMUL R6, R6, 0.3153915703296661377 ;  /* 0x3ea17b0106067820 */ /* 0x000fe20000400000 */
[----:B------:R-:W-:Y:S01]  /*eae0*/  ISETP.NE.AND P0, PT, R154, 0x3, PT ;  /* 0x000000039a00780c */ /* 0x000fe20003f05270 */
[----:B------:R-:W-:Y:S01]  /*eaf0*/  FMUL R19, R19, -1.0925484895706176758 ;  /* 0xbf8bd8a113137820 */ /* 0x000fe20000400000 */
[C---:B------:R-:W-:Y:S01]  /*eb00*/  FMUL R189, R165.reuse, R23 ;  /* 0x00000017a5bd7220 */ /* 0x040fe20000400000 */
[-C--:B------:R-:W-:Y:S01]  /*eb10*/  FMUL R197, R168, R25.reuse ;  /* 0x00000019a8c57220 */ /* 0x080fe20000400000 */
[----:B------:R-:W-:Y:S01]  /*eb20*/  FMUL R12, R165, R25 ;  /* 0x00000019a50c7220 */ /* 0x000fe20000400000 */
[C-C-:B------:R-:W-:Y:S01]  /*eb30*/  FFMA R8, R13.reuse, -0.54627424478530883789, -R6.reuse ;  /* 0xbf0bd8a10d087823 */ /* 0x140fe20000000806 */
[--C-:B------:R-:W-:Y:S01]  /*eb40*/  FFMA R25, R13, 0.54627424478530883789, -R6.reuse ;  /* 0x3f0bd8a10d197823 */ /* 0x100fe20000000806 */
[----:B------:R-:W-:Y:S01]  /*eb50*/  FADD R13, R6, R6 ;  /* 0x00000006060d7221 */ /* 0x000fe20000000000 */
[----:B------:R-:W-:Y:S01]  /*eb60*/  FFMA R6, R168, R19, R189 ;  /* 0x00000013a8067223 */ /* 0x000fe200000000bd */
[C---:B------:R-:W-:Y:S01]  /*eb70*/  FFMA R10, R166.reuse, R23, R197 ;  /* 0x00000017a60a7223 */ /* 0x040fe200000000c5 */
[C---:B------:R-:W-:Y:S01]  /*eb80*/  FFMA R19, R166.reuse, R19, R12 ;  /* 0x00000013a6137223 */ /* 0x040fe2000000000c */
[----:B------:R-:W-:Y:S01]  /*eb90*/  BSSY.RECONVERGENT B2, `(.L_x_267) ;  /* 0x00000ad000027945 */ /* 0x000fe20003800200 */
[----:B------:R-:W-:Y:S01]  /*eba0*/  FFMA R6, R166, R13, R6 ;  /* 0x0000000da6067223 */ /* 0x000fe20000000006 */
[----:B------:R-:W-:Y:S01]  /*ebb0*/  FFMA R10, R165, R8, R10 ;  /* 0x00000008a50a7223 */ /* 0x000fe2000000000a */
[----:B------:R-:W-:Y:S01]  /*ebc0*/  FFMA R23, R168, R25, R19 ;  /* 0x00000019a8177223 */ /* 0x000fe20000000013 */
[----:B------:R-:W-:-:S02]  /*ebd0*/  HFMA2 R24, -RZ, RZ, 0, 0 ;  /* 0x00000000ff187431 */ /* 0x000fc400000001ff */
[----:B------:R-:W-:Y:S01]  /*ebe0*/  FFMA R13, R166, R13, R6 ;  /* 0x0000000da60d7223 */ /* 0x000fe20000000006 */
[----:B------:R-:W-:Y:S02]  /*ebf0*/  HFMA2 R186, -RZ, RZ, 0, 0 ;  /* 0x00000000ffba7431 */ /* 0x000fe400000001ff */
[----:B------:R-:W-:Y:S01]  /*ec00*/  FFMA R19, R165, R8, R10 ;  /* 0x00000008a5137223 */ /* 0x000fe2000000000a */
[----:B------:R-:W-:Y:S02]  /*ec10*/  HFMA2 R16, -RZ, RZ, 0, 0 ;  /* 0x00000000ff107431 */ /* 0x000fe400000001ff */
[----:B------:R-:W-:Y:S01]  /*ec20*/  FFMA R23, R168, R25, R23 ;  /* 0x00000019a8177223 */ /* 0x000fe20000000017 */
[----:B------:R-:W-:Y:S02]  /*ec30*/  MOV R212, RZ ;  /* 0x000000ff00d47202 */ /* 0x000fe40000000f00 */
[----:B------:R-:W-:Y:S02]  /*ec40*/  CS2R R208, SRZ ;  /* 0x0000000000d07805 */ /* 0x000fe4000001ff00 */
[----:B------:R-:W-:-:S02]  /*ec50*/  MOV R210, RZ ;  /* 0x000000ff00d27202 */ /* 0x000fc40000000f00 */
[----:B------:R-:W-:Y:S02]  /*ec60*/  CS2R R206, SRZ ;  /* 0x0000000000ce7805 */ /* 0x000fe4000001ff00 */
[----:B------:R-:W-:Y:S02]  /*ec70*/  CS2R R204, SRZ ;  /* 0x0000000000cc7805 */ /* 0x000fe4000001ff00 */
[----:B------:R-:W-:Y:S02]  /*ec80*/  CS2R R202, SRZ ;  /* 0x0000000000ca7805 */ /* 0x000fe4000001ff00 */
[----:B------:R-:W-:Y:S02]  /*ec90*/  CS2R R200, SRZ ;  /* 0x0000000000c87805 */ /* 0x000fe4000001ff00 */
[----:B------:R-:W-:Y:S02]  /*eca0*/  CS2R R198, SRZ ;  /* 0x0000000000c67805 */ /* 0x000fe4000001ff00 */
[----:B------:R-:W-:-:S02]  /*ecb0*/  CS2R R196, SRZ ;  /* 0x0000000000c47805 */ /* 0x000fc4000001ff00 */
[----:B------:R-:W-:Y:S02]  /*ecc0*/  CS2R R188, SRZ ;  /* 0x0000000000bc7805 */ /* 0x000fe4000001ff00 */
[----:B------:R-:W-:Y:S02]  /*ecd0*/  MOV R20, RZ ;  /* 0x000000ff00147202 */ /* 0x000fe40000000f00 */
[----:B------:R-:W-:Y:S01]  /*ece0*/  MOV R14, RZ ;  /* 0x000000ff000e7202 */ /* 0x000fe20000000f00 */
[----:B------:R-:W-:Y:S06]  /*ecf0*/  @!P0 BRA `(.L_x_268) ;  /* 0x0000000800588947 */ /* 0x000fec0003800000 */
[-C--:B------:R-:W-:Y:S01]  /*ed00*/  FMUL R189, R40, R9.reuse ;  /* 0x0000000928bd7220 */ /* 0x080fe20000400000 */
[-C--:B------:R-:W-:Y:S01]  /*ed10*/  FMUL R25, R32, R9.reuse ;  /* 0x0000000920197220 */ /* 0x080fe20000400000 */
[-C--:B------:R-:W-:Y:S01]  /*ed20*/  FMUL R197, R44, R9.reuse ;  /* 0x000000092cc57220 */ /* 0x080fe20000400000 */
[----:B------:R-:W-:Y:S01]  /*ed30*/  FMUL R199, R48, R9 ;  /* 0x0000000930c77220 */ /* 0x000fe20000400000 */
[-C--:B------:R-:W-:Y:S01]  /*ed40*/  FFMA R189, R60, R11.reuse, R189 ;  /* 0x0000000b3cbd7223 */ /* 0x080fe200000000bd */
[----:B------:R-:W-:Y:S01]  /*ed50*/  FFMA R25, R56, R11, R25 ;  /* 0x0000000b38197223 */ /* 0x000fe20000000019 */
[----:B------:R-:W-:Y:S01]  /*ed60*/  FMUL R201, R52, R9 ;  /* 0x0000000934c97220 */ /* 0x000fe20000400000 */
[----:B------:R-:W-:Y:S01]  /*ed70*/  FFMA R197, R62, R11, R197 ;  /* 0x0000000b3ec57223 */ /* 0x000fe200000000c5 */
[-C--:B------:R-:W-:Y:S01]  /*ed80*/  FFMA R8, R38, R7.reuse, R189 ;  /* 0x0000000726087223 */ /* 0x080fe200000000bd */
[----:B------:R-:W-:Y:S01]  /*ed90*/  FFMA R6, R30, R7, R25 ;  /* 0x000000071e067223 */ /* 0x000fe20000000019 */
[----:B------:R-:W-:Y:S01]  /*eda0*/  FMUL R25, R28, R9 ;  /* 0x000000091c197220 */ /* 0x000fe20000400000 */
[-C--:B------:R-:W-:Y:S01]  /*edb0*/  FFMA R199, R64, R11.reuse, R199 ;  /* 0x0000000b40c77223 */ /* 0x080fe200000000c7 */
[----:B------:R-:W-:Y:S01]  /*edc0*/  FMUL R12, R136, R8 ;  /* 0x00000008880c7220 */ /* 0x000fe20000400000 */
[----:B------:R-:W-:Y:S01]  /*edd0*/  FMUL R10, R138, R6 ;  /* 0x000000068a0a7220 */ /* 0x000fe20000400000 */
[----:B------:R-:W-:Y:S01]  /*ede0*/  FMUL R20, R165, -0.45704579353332519531 ;  /* 0xbeea01e8a5147820 */ /* 0x000fe20000400000 */
[-C--:B------:R-:W-:Y:S01]  /*edf0*/  FFMA R201, R66, R11.reuse, R201 ;  /* 0x0000000b42c97223 */ /* 0x080fe200000000c9 */
[----:B------:R-:W-:Y:S01]  /*ee00*/  FMUL R189, R12, 0.37317633628845214844 ;  /* 0x3ebf10f80cbd7820 */ /* 0x000fe20000400000 */
[----:B------:R-:W-:Y:S01]  /*ee10*/  FFMA R25, R54, R11, R25 ;  /* 0x0000000b36197223 */ /* 0x000fe20000000019 */
[-C--:B------:R-:W-:Y:S01]  /*ee20*/  FFMA R12, R46, R7.reuse, R199 ;  /* 0x000000072e0c7223 */ /* 0x080fe200000000c7 */
[----:B------:R-:W-:Y:S01]  /*ee30*/  FFMA R201, R50, R7, R201 ;  /* 0x0000000732c97223 */ /* 0x000fe200000000c9 */
[----:B------:R-:W-:Y:S01]  /*ee40*/  FFMA R14, R10, 1.4453057050704956055, R189 ;  /* 0x3fb8ffc70a0e7823 */ /* 0x000fe200000000bd */
[----:B------:R-:W-:Y:S01]  /*ee50*/  FMUL R189, R36, R9 ;  /* 0x0000000924bd7220 */ /* 0x000fe20000400000 */
[-C--:B------:R-:W-:Y:S01]  /*ee60*/  FFMA R10, R42, R7.reuse, R197 ;  /* 0x000000072a0a7223 */ /* 0x080fe200000000c5 */
[----:B------:R-:W-:Y:S01]  /*ee70*/  FFMA R25, R26, R7, R25 ;  /* 0x000000071a197223 */ /* 0x000fe20000000019 */
[----:B------:R-:W-:Y:S01]  /*ee80*/  FMUL R197, R133, R8 ;  /* 0x0000000885c57220 */ /* 0x000fe20000400000 */
[----:B------:R-:W-:Y:S01]  /*ee90*/  FFMA R189, R58, R11, R189 ;  /* 0x0000000b3abd7223 */ /* 0x000fe200000000bd */
[-C--:B------:R-:W-:Y:S01]  /*eea0*/  FMUL R199, R20, R10.reuse ;  /* 0x0000000a14c77220 */ /* 0x080fe20000400000 */
[----:B------:R-:W-:Y:S01]  /*eeb0*/  FMUL R16, R135, R10 ;  /* 0x0000000a87107220 */ /* 0x000fe20000400000 */
[----:B------:R-:W-:Y:S01]  /*eec0*/  FMUL R8, R139, R201 ;  /* 0x000000c98b087220 */ /* 0x000fe20000400000 */
[----:B------:R-:W-:Y:S01]  /*eed0*/  FFMA R189, R34, R7, R189 ;  /* 0x0000000722bd7223 */ /* 0x000fe200000000bd */
[----:B------:R-:W-:Y:S01]  /*eee0*/  FMUL R6, R119, R6 ;  /* 0x0000000677067220 */ /* 0x000fe20000400000 */
[----:B------:R-:W-:Y:S01]  /*eef0*/  FMUL R18, R137, R25 ;  /* 0x0000001989127220 */ /* 0x000fe20000400000 */
[----:B------:R-:W-:Y:S01]  /*ef00*/  FMUL R203, R8, -0.59004360437393188477 ;  /* 0xbf170d1908cb7820 */ /* 0x000fe20000400000 */
[-C--:B------:R-:W-:Y:S01]  /*ef10*/  FFMA R199, R132, R189.reuse, R199 ;  /* 0x000000bd84c77223 */ /* 0x080fe200000000c7 */
[----:B------:R-:W-:Y:S01]  /*ef20*/  FMUL R10, R135, R189 ;  /* 0x000000bd870a7220 */ /* 0x000fe20000400000 */
[----:B------:R-:W-:Y:S01]  /*ef30*/  FFMA R189, -R118, R25, -R197 ;  /* 0x0000001976bd7223 */ /* 0x000fe200000009c5 */
[----:B------:R-:W-:Y:S01]  /*ef40*/  FFMA R203, R16, -0.45704579353332519531, R203 ;  /* 0xbeea01e810cb7823 */ /* 0x000fe200000000cb */
[----:B------:R-:W-:Y:S01]  /*ef50*/  FMUL R16, R166, R117 ;  /* 0x00000075a6107220 */ /* 0x000fe20000400000 */
[----:B------:R-:W-:Y:S01]  /*ef60*/  FMUL R205, R10, -0.45704579353332519531 ;  /* 0xbeea01e80acd7820 */ /* 0x000fe20000400000 */
[--C-:B------:R-:W-:Y:S01]  /*ef70*/  FFMA R8, R189, 3, -R6.reuse ;  /* 0x40400000bd087823 */ /* 0x100fe20000000806 */
[----:B------:R-:W-:Y:S01]  /*ef80*/  FFMA R10, R118, R25, R6 ;  /* 0x00000019760a7223 */ /* 0x000fe20000000006 */
[-C--:B------:R-:W-:Y:S01]  /*ef90*/  FFMA R189, R117, R12.reuse, R14 ;  /* 0x0000000c75bd7223 */ /* 0x080fe2000000000e */
[----:B------:R-:W-:Y:S01]  /*efa0*/  FMUL R12, R166, R12 ;  /* 0x0000000ca60c7220 */ /* 0x000fe20000400000 */
[C---:B------:R-:W-:Y:S01]  /*efb0*/  FMUL R6, R199.reuse, 4 ;  /* 0x40800000c7067820 */ /* 0x040fe20000400000 */
[C---:B------:R-:W-:Y:S01]  /*efc0*/  FADD R10, -R199.reuse, R10 ;  /* 0x0000000ac70a7221 */ /* 0x040fe20000000100 */
[----:B------:R-:W-:Y:S01]  /*efd0*/  FADD R199, -R199, R8 ;  /* 0x00000008c7c77221 */ /* 0x000fe20000000100 */
[----:B------:R-:W-:Y:S01]  /*efe0*/  FMUL R12, R12, 2.8906114101409912109 ;  /* 0x4038ffc70c0c7820 */ /* 0x000fe20000400000 */
[-C--:B------:R-:W-:Y:S01]  /*eff0*/  FFMA R25, R134, R201.reuse, -R197 ;  /* 0x000000c986197223 */ /* 0x080fe200000008c5 */
[----:B------:R-:W-:Y:S01]  /*f000*/  FFMA R197, R197, 2, R6 ;  /* 0x40000000c5c57823 */ /* 0x000fe20000000006 */
[----:B------:R-:W-:Y:S01]  /*f010*/  FFMA R18, R18, -0.59004360437393188477, R205 ;  /* 0xbf170d1912127823 */ /* 0x000fe200000000cd */
[-C--:B------:R-:W-:Y:S01]  /*f020*/  FFMA R6, R168, R12.reuse, R203 ;  /* 0x0000000ca8067223 */ /* 0x080fe200000000cb */
[----:B------:R-:W-:Y:S01]  /*f030*/  FFMA R212, -R134, R201, R199 ;  /* 0x000000c986d47223 */ /* 0x000fe200000001c7 */
[----:B------:R-:W-:Y:S01]  /*f040*/  FFMA R25, R25, 3, R10 ;  /* 0x4040000019197823 */ /* 0x000fe2000000000a */
[C---:B------:R-:W-:Y:S01]  /*f050*/  FFMA R203, R165.reuse, R12, R18 ;  /* 0x0000000ca5cb7223 */ /* 0x040fe20000000012 */
[----:B------:R-:W-:Y:S01]  /*f060*/  FFMA R189, R166, R197, R189 ;  /* 0x000000c5a6bd7223 */ /* 0x000fe200000000bd */
[CC--:B------:R-:W-:Y:S01]  /*f070*/  FFMA R6, R165.reuse, R212.reuse, R6 ;  /* 0x000000d4a5067223 */ /* 0x0c0fe20000000006 */
[----:B------:R-:W-:Y:S01]  /*f080*/  FMUL R8, R138, R119 ;  /* 0x000000778a087220 */ /* 0x000fe20000400000 */
[----:B------:R-:W-:Y:S01]  /*f090*/  FFMA R203, R168, R25, R203 ;  /* 0x00000019a8cb7223 */ /* 0x000fe200000000cb */
[----:B------:R-:W-:Y:S01]  /*f0a0*/  FMUL R18, R134, R139 ;  /* 0x0000008b86127220 */ /* 0x000fe20000400000 */
[----:B------:R-:W-:Y:S01]  /*f0b0*/  FFMA R212, R165, R212, R6 ;  /* 0x000000d4a5d47223 */ /* 0x000fe20000000006 */
[----:B------:R-:W-:Y:S01]  /*f0c0*/  FMUL R6, R118, R137 ;  /* 0x0000008976067220 */ /* 0x000fe20000400000 */
[----:B------:R-:W-:Y:S01]  /*f0d0*/  FMUL R12, R133, R136 ;  /* 0x00000088850c7220 */ /* 0x000fe20000400000 */
[C---:B------:R-:W-:Y:S01]  /*f0e0*/  FMUL R10, R135.reuse, R132 ;  /* 0x00000084870a7220 */ /* 0x040fe20000400000 */
[----:B------:R-:W-:Y:S01]  /*f0f0*/  FMUL R14, R135, R20 ;  /* 0x00000014870e7220 */ /* 0x000fe20000400000 */
[----:B------:R-:W-:Y:S01]  /*f100*/  FFMA R22, R168, R25, R203 ;  /* 0x00000019a8167223 */ /* 0x000fe200000000cb */
[C---:B------:R-:W-:Y:S01]  /*f110*/  FFMA R186, R16.reuse, R11, RZ ;  /* 0x0000000b10ba7223 */ /* 0x040fe200000000ff */
[----:B------:R-:W-:Y:S01]  /*f120*/  FFMA R188, R16, R9, RZ ;  /* 0x0000000910bc7223 */ /* 0x000fe200000000ff */
[----:B------:R-:W-:Y:S01]  /*f130*/  FFMA R24, R166, R197, R189 ;  /* 0x000000c5a6187223 */ /* 0x000fe200000000bd */
[----:B------:R-:W-:Y:S01]  /*f140*/  FFMA R16, R16, R7, RZ ;  /* 0x0000000710107223 */ /* 0x000fe200000000ff */
[C---:B------:R-:W-:Y:S01]  /*f150*/  FFMA R199, R8.reuse, R11, RZ ;  /* 0x0000000b08c77223 */ /* 0x040fe200000000ff */
[C---:B------:R-:W-:Y:S01]  /*f160*/  FFMA R200, R8.reuse, R9, RZ ;  /* 0x0000000908c87223 */ /* 0x040fe200000000ff */
[----:B------:R-:W-:Y:S01]  /*f170*/  FFMA R201, R8, R7, RZ ;  /* 0x0000000708c97223 */ /* 0x000fe200000000ff */
[C---:B------:R-:W-:Y:S01]  /*f180*/  FFMA R202, R6.reuse, R11, RZ ;  /* 0x0000000b06ca7223 */ /* 0x040fe200000000ff */
[C---:B------:R-:W-:Y:S01]  /*f190*/  FFMA R203, R6.reuse, R9, RZ ;  /* 0x0000000906cb7223 */ /* 0x040fe200000000ff */
[----:B------:R-:W-:Y:S01]  /*f1a0*/  FFMA R204, R6, R7, RZ ;  /* 0x0000000706cc7223 */ /* 0x000fe200000000ff */
        /* <DEDUP_REMOVED lines=8> */
[-C--:B------:R-:W-:Y:S01]  /*f230*/  FFMA R18, R18, R7.reuse, RZ ;  /* 0x0000000712127223 */ /* 0x080fe200000000ff */
[-C--:B------:R-:W-:Y:S01]  /*f240*/  FFMA R12, R12, R7.reuse, RZ ;  /* 0x000000070c0c7223 */ /* 0x080fe200000000ff */
[-C--:B------:R-:W-:Y:S01]  /*f250*/  FFMA R10, R10, R7.reuse, RZ ;  /* 0x000000070a0a7223 */ /* 0x080fe200000000ff */
[----:B------:R-:W-:Y:S01]  /*f260*/  FFMA R14, R14, R7, RZ ;  /* 0x000000070e0e7223 */ /* 0x000fe200000000ff */
[----:B------:R-:W-:Y:S01]  /*f270*/  FADD R16, RZ, R16 ;  /* 0x00000010ff107221 */ /* 0x000fe20000000000 */
        /* <DEDUP_REMOVED lines=61> */
[----:B------:R-:W-:-:S07]  /*f650*/  FADD R202, RZ, R202 ;  /* 0x000000caffca7221 */ /* 0x000fce0000000000 */
.L_x_268:
[----:B------:R-:W-:Y:S05]  /*f660*/  BSYNC.RECONVERGENT B2 ;  /* 0x0000000000027941 */ /* 0x000fea0003800200 */
.L_x_267:
[C---:B------:R-:W-:Y:S01]  /*f670*/  FMUL R12, R168.reuse, R165 ;  /* 0x000000a5a80c7220 */ /* 0x040fe20000400000 */
[-C--:B------:R-:W-:Y:S01]  /*f680*/  FMUL R10, R165, R166.reuse ;  /* 0x000000a6a50a7220 */ /* 0x080fe20000400000 */
[----:B------:R-:W-:Y:S01]  /*f690*/  FMUL R8, R168, R166 ;  /* 0x000000a6a8087220 */ /* 0x000fe20000400000 */
[----:B------:R-:W-:Y:S01]  /*f6a0*/  FADD R22, R23, R22 ;  /* 0x0000001617167221 */ /* 0x000fe20000000000 */
[----:B------:R-:W-:Y:S01]  /*f6b0*/  FADD R13, R13, R24 ;  /* 0x000000180d0d7221 */ /* 0x000fe20000000000 */
[----:B------:R-:W-:Y:S01]  /*f6c0*/  FMUL R6, R138, 0.54627424478530883789 ;  /* 0x3f0bd8a18a067820 */ /* 0x000fe20000400000 */
[C---:B------:R-:W-:Y:S01]  /*f6d0*/  FFMA R18, R0.reuse, R11, RZ ;  /* 0x0000000b00127223 */ /* 0x040fe200000000ff */
[C---:B------:R-:W-:Y:S01]  /*f6e0*/  FFMA R23, R0.reuse, R9, RZ ;  /* 0x0000000900177223 */ /* 0x040fe200000000ff */
[----:B------:R-:W-:Y:S01]  /*f6f0*/  FFMA R24, R0, R7, RZ ;  /* 0x0000000700187223 */ /* 0x000fe200000000ff */
[----:B------:R-:W-:Y:S01]  /*f700*/  FMUL R12, R12, 1.0925484895706176758 ;  /* 0x3f8bd8a10c0c7820 */ /* 0x000fe20000400000 */
[----:B------:R-:W-:Y:S01]  /*f710*/  FMUL R10, R10, -1.0925484895706176758 ;  /* 0xbf8bd8a10a0a7820 */ /* 0x000fe20000400000 */
[----:B------:R-:W-:Y:S01]  /*f720*/  FMUL R8, R8, -1.0925484895706176758 ;  /* 0xbf8bd8a108087820 */ /* 0x000fe20000400000 */
[----:B------:R-:W-:Y:S01]  /*f730*/  FADD R19, R19, R212 ;  /* 0x000000d413137221 */ /* 0x000fe20000000000 */
[C---:B------:R-:W-:Y:S01]  /*f740*/  FFMA R212, R6.reuse, R11, RZ ;  /* 0x0000000b06d47223 */ /* 0x040fe200000000ff */
[C---:B------:R-:W-:Y:S01]  /*f750*/  FFMA R213, R6.reuse, R9, RZ ;  /* 0x0000000906d57223 */ /* 0x040fe200000000ff */
[----:B------:R-:W-:Y:S01]  /*f760*/  FFMA R214, R6, R7, RZ ;  /* 0x0000000706d67223 */ /* 0x000fe200000000ff */
[----:B------:R-:W-:Y:S01]  /*f770*/  FADD R221, RZ, R18 ;  /* 0x00000012ffdd7221 */ /* 0x000fe20000000000 */
[----:B------:R-:W-:Y:S01]  /*f780*/  FADD R219, RZ, R23 ;  /* 0x00000017ffdb7221 */ /* 0x000fe20000000000 */
[----:B------:R-:W-:Y:S01]  /*f790*/  FADD R217, RZ, R24 ;  /* 0x00000018ffd97221 */ /* 0x000fe20000000000 */
        /* <DEDUP_REMOVED lines=36> */
.L_x_266:
[----:B------:R-:W-:Y:S05]  /*f9e0*/  BSYNC.RECONVERGENT B1 ;  /* 0x0000000000017941 */ /* 0x000fea0003800200 */
.L_x_265:
[-C--:B------:R-:W-:Y:S01]  /*f9f0*/  FMUL R25, R94, R9.reuse ;  /* 0x000000095e197220 */ /* 0x080fe20000400000 */
[----:B------:R-:W-:Y:S01]  /*fa00*/  FMUL R241, R98, R9 ;  /* 0x0000000962f17220 */ /* 0x000fe20000400000 */
[-C--:B------:R-:W-:Y:S01]  /*fa10*/  FMUL R23, R108, R11.reuse ;  /* 0x0000000b6c177220 */ /* 0x080fe20000400000 */
[----:B------:R-:W-:Y:S01]  /*fa20*/  FMUL R8, R165, -0.48860251903533935547 ;  /* 0xbefa2a1ca5087820 */ /* 0x000fe20000400000 */
[-C--:B------:R-:W-:Y:S01]  /*fa30*/  FFMA R25, R100, R11.reuse, R25 ;  /* 0x0000000b64197223 */ /* 0x080fe20000000019 */
[----:B------:R-:W-:Y:S01]  /*fa40*/  FFMA R241, R102, R11, R241 ;  /* 0x0000000b66f17223 */ /* 0x000fe200000000f1 */
[----:B------:R-:W-:Y:S01]  /*fa50*/  FFMA R23, R106, -R9, -R23 ;  /* 0x800000096a177223 */ /* 0x000fe20000000817 */
[----:B------:R-:W-:Y:S01]  /*fa60*/  FFMA R224, R8, R11, RZ ;  /* 0x0000000b08e07223 */ /* 0x000fe200000000ff */
[-C--:B------:R-:W-:Y:S01]  /*fa70*/  FFMA R6, R92, R7.reuse, R25 ;  /* 0x000000075c067223 */ /* 0x080fe20000000019 */
[-C--:B------:R-:W-:Y:S01]  /*fa80*/  FFMA R10, R96, R7.reuse, R241 ;  /* 0x00000007600a7223 */ /* 0x080fe200000000f1 */
[----:B------:R-:W-:Y:S01]  /*fa90*/  FFMA R23, R104, -R7, R23 ;  /* 0x8000000768177223 */ /* 0x000fe20000000017 */
[----:B------:R-:W-:Y:S01]  /*faa0*/  FFMA R220, R8, R9, RZ ;  /* 0x0000000908dc7223 */ /* 0x000fe200000000ff */
[----:B------:R-:W-:Y:S01]  /*fab0*/  FFMA R13, R6, 0.48860251903533935547, R13 ;  /* 0x3efa2a1c060d7823 */ /* 0x000fe2000000000d */
[----:B------:R-:W-:Y:S01]  /*fac0*/  FFMA R19, R10, -0.48860251903533935547, R19 ;  /* 0xbefa2a1c0a137823 */ /* 0x000fe20000000013 */
[----:B------:R-:W-:Y:S01]  /*fad0*/  FMUL R6, R166, 0.48860251903533935547 ;  /* 0x3efa2a1ca6067820 */ /* 0x000fe20000400000 */
[----:B------:R-:W-:Y:S01]  /*fae0*/  FMUL R10, R168, 0.48860251903533935547 ;  /* 0x3efa2a1ca80a7820 */ /* 0x000fe20000400000 */
[----:B------:R-:W-:Y:S01]  /*faf0*/  FFMA R22, R23, 0.48860251903533935547, R22 ;  /* 0x3efa2a1c17167823 */ /* 0x000fe20000000016 */
[----:B------:R-:W-:Y:S01]  /*fb00*/  FFMA R8, R8, R7, RZ ;  /* 0x0000000708087223 */ /* 0x000fe200000000ff */
[C---:B------:R-:W-:Y:S01]  /*fb10*/  FFMA R251, R6.reuse, R11, RZ ;  /* 0x0000000b06fb7223 */ /* 0x040fe200000000ff */
[C---:B------:R-:W-:Y:S01]  /*fb20*/  FFMA R241, R6.reuse, R9, RZ ;  /* 0x0000000906f17223 */ /* 0x040fe200000000ff */
[----:B------:R-:W-:Y:S01]  /*fb30*/  FFMA R6, R6, R7, RZ ;  /* 0x0000000706067223 */ /* 0x000fe200000000ff */
[C---:B------:R-:W-:Y:S01]  /*fb40*/  FFMA R245, R10.reuse, -R11, RZ ;  /* 0x8000000b0af57223 */ /* 0x040fe200000000ff */
[C---:B------:R-:W-:Y:S01]  /*fb50*/  FFMA R247, R10.reuse, -R9, RZ ;  /* 0x800000090af77223 */ /* 0x040fe200000000ff */
[----:B------:R-:W-:Y:S01]  /*fb60*/  FFMA R10, R10, -R7, RZ ;  /* 0x800000070a0a7223 */ /* 0x000fe200000000ff */
        /* <DEDUP_REMOVED lines=12> */
.L_x_264:
[----:B------:R-:W-:Y:S05]  /*fc30*/  BSYNC.RECONVERGENT B0 ;  /* 0x0000000000007941 */ /* 0x000fea0003800200 */
.L_x_263:
[----:B------:R-:W-:Y:S01]  /*fc40*/  ISETP.NE.AND P1, PT, R183, RZ, PT ;  /* 0x000000ffb700720c */ /* 0x000fe20003f25270 */
[----:B------:R-:W0:Y:S01]  /*fc50*/  LDC.64 R12, c[0x0][0x6c8] ;  /* 0x0001b200ff0c7b82 */ /* 0x000e220000000a00 */
[----:B------:R-:W-:Y:S02]  /*fc60*/  IMAD R226, R173, UR33, RZ ;  /* 0x00000021ade27c24 */ /* 0x000fe4000f8e02ff */
[----:B------:R-:W-:-:S05]  /*fc70*/  FFMA R23, R11, 0.28209480643272399902, RZ ;  /* 0x3e906ebb0b177823 */ /* 0x000fca00000000ff */
[----:B------:R-:W1:Y:S01]  /*fc80*/  LDC R183, c[0x0][0x6d8] ;  /* 0x0001b600ffb77b82 */ /* 0x000e620000000800 */
[----:B------:R-:W-:Y:S01]  /*fc90*/  FFMA R25, R9, 0.28209480643272399902, RZ ;  /* 0x3e906ebb09197823 */ /* 0x000fe200000000ff */
[----:B------:R-:W-:Y:S01]  /*fca0*/  FFMA R7, R7, 0.28209480643272399902, RZ ;  /* 0x3e906ebb07077823 */ /* 0x000fe200000000ff */
[----:B0-----:R-:W-:-:S04]  /*fcb0*/  IADD3 R18, P0, PT, R226, R12, RZ ;  /* 0x0000000ce2127210 */ /* 0x001fc80007f1e0ff */
[----:B------:R-:W-:Y:S02]  /*fcc0*/  IADD3.X R19, PT, PT, RZ, R13, RZ, P0, !PT ;  /* 0x0000000dff137210 */ /* 0x000fe400007fe4ff */
[----:B-1----:R-:W-:-:S03]  /*fcd0*/  IADD3 R8, PT, PT, R226, R183, RZ ;  /* 0x000000b7e2087210 */ /* 0x002fc60007ffe0ff */
[----:B------:R0:W-:Y:S01]  /*fce0*/  REDG.E.ADD.F32.FTZ.RN.STRONG.GPU desc[UR6][R18.64], R23 ;  /* 0x00000017120079a6 */ /* 0x0001e2000c12f306 */
[CC--:B------:R-:W-:Y:S02]  /*fcf0*/  IADD3 R10, P0, PT, R8.reuse, R12.reuse, RZ ;  /* 0x0000000c080a7210 */ /* 0x0c0fe40007f1e0ff */
[----:B------:R-:W-:Y:S02]  /*fd00*/  IADD3 R8, PT, PT, R8, R183, RZ ;  /* 0x000000b708087210 */ /* 0x000fe40007ffe0ff */
[-C--:B------:R-:W-:Y:S02]  /*fd10*/  IADD3.X R11, PT, PT, RZ, R13.reuse, RZ, P0, !PT ;  /* 0x0000000dff0b7210 */ /* 0x080fe400007fe4ff */
[----:B------:R-:W-:Y:S01]  /*fd20*/  IADD3 R8, P0, PT, R8, R12, RZ ;  /* 0x0000000c08087210 */ /* 0x000fe20007f1e0ff */
[----:B------:R-:W-:Y:S02]  /*fd30*/  BSSY.RECONVERGENT B0, `(.L_x_269) ;  /* 0x00000c1000007945 */ /* 0x000fe40003800200 */
[----:B------:R0:W-:Y:S01]  /*fd40*/  REDG.E.ADD.F32.FTZ.RN.STRONG.GPU desc[UR6][R10.64], R25 ;  /* 0x000000190a0079a6 */ /* 0x0001e2000c12f306 */
[----:B------:R-:W-:Y:S01]  /*fd50*/  IADD3.X R9, PT, PT, RZ, R13, RZ, P0, !PT ;  /* 0x0000000dff097210 */ /* 0x000fe200007fe4ff */
[----:B------:R-:W-:Y:S01]  /*fd60*/  FADD R231, R231, R22 ;  /* 0x00000016e7e77221 */ /* 0x000fe20000000000 */
[----:B------:R-:W-:-:S03]  /*fd70*/  FADD R229, R229, R6 ;  /* 0x00000006e5e57221 */ /* 0x000fc60000000000 */
[----:B------:R0:W-:Y:S01]  /*fd80*/  REDG.E.ADD.F32.FTZ.RN.STRONG.GPU desc[UR6][R8.64], R7 ;  /* 0x00000007080079a6 */ /* 0x0001e2000c12f306 */
[----:B------:R-:W-:Y:S01]  /*fd90*/  FADD R227, R227, R24 ;  /* 0x00000018e3e37221 */ /* 0x000fe20000000000 */
[----:B------:R-:W-:Y:S06]  /*fda0*/  @!P1 BRA `(.L_x_270) ;  /* 0x0000000800e49947 */ /* 0x000fec0003800000 */
[----:B------:R-:W0:Y:S02]  /*fdb0*/  LDC R218, c[0x0][0x6d4] ;  /* 0x0001b500ffda7b82 */ /* 0x000e240000000800 */
[----:B0-----:R-:W-:-:S04]  /*fdc0*/  IADD3 R7, PT, PT, R226, R218, RZ ;  /* 0x000000dae2077210 */ /* 0x001fc80007ffe0ff */
[CC--:B------:R-:W-:Y:S02]  /*fdd0*/  IADD3 R10, P0, PT, R7.reuse, R12.reuse, RZ ;  /* 0x0000000c070a7210 */ /* 0x0c0fe40007f1e0ff */
[----:B------:R-:W-:Y:S02]  /*fde0*/  IADD3 R19, PT, PT, R7, R183, RZ ;  /* 0x000000b707137210 */ /* 0x000fe40007ffe0ff */
[----:B------:R-:W-:Y:S02]  /*fdf0*/  IADD3.X R11, PT, PT, RZ, R13, RZ, P0, !PT ;  /* 0x0000000dff0b7210 */ /* 0x000fe400007fe4ff */
[C---:B------:R-:W-:Y:S02]  /*fe00*/  IADD3 R8, P0, PT, R19.reuse, R12, RZ ;  /* 0x0000000c13087210 */ /* 0x040fe40007f1e0ff */
[----:B------:R-:W-:Y:S01]  /*fe10*/  IADD3 R23, PT, PT, R19, R183, RZ ;  /* 0x000000b713177210 */ /* 0x000fe20007ffe0ff */
[----:B------:R-:W-:Y:S01]  /*fe20*/  REDG.E.ADD.F32.FTZ.RN.STRONG.GPU desc[UR6][R10.64], R224 ;  /* 0x000000e00a0079a6 */ /* 0x000fe2000c12f306 */
[----:B------:R-:W-:-:S02]  /*fe30*/  IADD3.X R9, PT, PT, RZ, R13, RZ, P0, !PT ;  /* 0x0000000dff097210 */ /* 0x000fc400007fe4ff */
[----:B------:R-:W-:Y:S02]  /*fe40*/  IADD3 R6, P0, PT, R23, R12, RZ ;  /* 0x0000000c17067210 */ /* 0x000fe40007f1e0ff */
[-C--:B------:R-:W-:Y:S01]  /*fe50*/  IADD3 R19, PT, PT, R19, R218.reuse, RZ ;  /* 0x000000da13137210 */ /* 0x080fe20007ffe0ff */
[----:B------:R0:W-:Y:S01]  /*fe60*/  REDG.E.ADD.F32.FTZ.RN.STRONG.GPU desc[UR6][R8.64], R220 ;  /* 0x000000dc080079a6 */ /* 0x0001e2000c12f306 */
[----:B------:R-:W-:Y:S02]  /*fe70*/  IADD3 R18, PT, PT, R7, R218, RZ ;  /* 0x000000da07127210 */ /* 0x000fe40007ffe0ff */
[----:B------:R-:W-:Y:S02]  /*fe80*/  IADD3.X R7, PT, PT, RZ, R13, RZ, P0, !PT ;  /* 0x0000000dff077210 */ /* 0x000fe400007fe4ff */
[C---:B------:R-:W-:Y:S02]  /*fe90*/  IADD3 R22, P0, PT, R19.reuse, R12, RZ ;  /* 0x0000000c13167210 */ /* 0x040fe40007f1e0ff */
[-C--:B------:R-:W-:Y:S01]  /*fea0*/  IADD3 R228, PT, PT, R19, R218.reuse, RZ ;  /* 0x000000da13e47210 */ /* 0x080fe20007ffe0ff */
[----:B------:R1:W-:Y:S01]  /*feb0*/  REDG.E.ADD.F32.FTZ.RN.STRONG.GPU desc[UR6][R6.64], R222 ;  /* 0x000000de060079a6 */ /* 0x0003e2000c12f306 */
[----:B------:R-:W-:-:S02]  /*fec0*/  IADD3 R19, PT, PT, R23, R218, RZ ;  /* 0x000000da17137210 */ /* 0x000fc40007ffe0ff */
[C---:B------:R-:W-:Y:S02]  /*fed0*/  IADD3 R24, P1, PT, R18.reuse, R12, RZ ;  /* 0x0000000c12187210 */ /* 0x040fe40007f3e0ff */
[----:B------:R-:W-:Y:S02]  /*fee0*/  IADD3 R226, PT, PT, R18, R218, RZ ;  /* 0x000000da12e27210 */ /* 0x000fe40007ffe0ff */
[----:B------:R-:W-:Y:S02]  /*fef0*/  IADD3.X R23, PT, PT, RZ, R13, RZ, P0, !PT ;  /* 0x0000000dff177210 */ /* 0x000fe400007fe4ff */
[----:B------:R-:W-:Y:S02]  /*ff00*/  IADD3 R18, P0, PT, R19, R12, RZ ;  /* 0x0000000c13127210 */ /* 0x000fe40007f1e0ff */
[----:B0-----:R-:W-:Y:S02]  /*ff10*/  IADD3 R9, PT, PT, R228, R183, RZ ;  /* 0x000000b7e4097210 */ /* 0x001fe40007ffe0ff */
[----:B------:R-:W-:-:S02]  /*ff20*/  IADD3.X R19, PT, PT, RZ, R13, RZ, P0, !PT ;  /* 0x0000000dff137210 */ /* 0x000fc400007fe4ff */
[-C--:B------:R-:W-:Y:S02]  /*ff30*/  IADD3.X R25, PT, PT, RZ, R13.reuse, RZ, P1, !PT ;  /* 0x0000000dff197210 */ /* 0x080fe40000ffe4ff */
[----:B------:R-:W-:Y:S02]  /*ff40*/  ISETP.NE.AND P0, PT, R153, 0x1, PT ;  /* 0x000000019900780c */ /* 0x000fe40003f05270 */
[-C--:B------:R-:W-:Y:S01]  /*ff50*/  IADD3 R10, P1, PT, R226, R12.reuse, RZ ;  /* 0x0000000ce20a7210 */ /* 0x080fe20007f3e0ff */
[----:B------:R2:W-:Y:S01]  /*ff60*/  REDG.E.ADD.F32.FTZ.RN.STRONG.GPU desc[UR6][R24.64], R251 ;  /* 0x000000fb180079a6 */ /* 0x0005e2000c12f306 */
[-C--:B------:R-:W-:Y:S02]  /*ff70*/  IADD3 R8, P2, PT, R228, R12.reuse, RZ ;  /* 0x0000000ce4087210 */ /* 0x080fe40007f5e0ff */
[----:B-1----:R-:W-:Y:S01]  /*ff80*/  IADD3 R6, P3, PT, R9, R12, RZ ;  /* 0x0000000c09067210 */ /* 0x002fe20007f7e0ff */
[----:B------:R2:W-:Y:S01]  /*ff90*/  REDG.E.ADD.F32.FTZ.RN.STRONG.GPU desc[UR6][R22.64], R241 ;  /* 0x000000f1160079a6 */ /* 0x0005e2000c12f306 */
[----:B------:R-:W-:-:S02]  /*ffa0*/  IADD3.X R11, PT, PT, RZ, R13, RZ, P1, !PT ;  /* 0x0000000dff0b7210 */ /* 0x000fc40000ffe4ff */
[-C--:B------:R-:W-:Y:S01]  /*ffb0*/  IADD3.X R9, PT, PT, RZ, R13.reuse, RZ, P2, !PT ;  /* 0x0000000dff097210 */ /* 0x080fe200017fe4ff */
[----:B------:R2:W-:Y:S01]  /*ffc0*/  REDG.E.ADD.F32.FTZ.RN.STRONG.GPU desc[UR6][R18.64], R243 ;  /* 0x000000f3120079a6 */ /* 0x0005e2000c12f306 */
[----:B------:R-:W-:-:S03]  /*ffd0*/  IADD3.X R7, PT, PT, RZ, R13, RZ, P3, !PT ;  /* 0x0000000dff077210 */ /* 0x000fc60001ffe4ff */
[----:B------:R2:W-:Y:S04]  /*ffe0*/  REDG.E.ADD.F32.FTZ.RN.STRONG.GPU desc[UR6][R10.64], R245 ;  /* 0x000000f50a0079a6 */ /* 0x0005e8000c12f306 */
[----:B------:R2:W-:Y:S04]  /*fff0*/  REDG.E.ADD.F32.FTZ.RN.STRONG.GPU desc[UR6][R8.64], R247 ;  /* 0x000000f7080079a6 */ /* 0x0005e8000c12f306 */
[----:B------:R2:W-:Y:S01]  /*10000*/  REDG.E.ADD.F32.FTZ.RN.STRONG.GPU desc[UR6][R6.64], R249 ;  /* 0x000000f9060079a6 */ /* 0x0005e2000c12f306 */
[----:B------:R-:W-:Y:S05]  /*10010*/  @!P0 BRA `(.L_x_270) ;  /* 0x0000000800488947 */ /* 0x000fea0003800000 */
[-C--:B--2---:R-:W-:Y:S02]  /*10020*/  IADD3 R7, PT, PT, R226, R218.reuse, RZ ;  /* 0x000000dae2077210 */ /* 0x084fe40007ffe0ff */
[----:B------:R-:W-:Y:S02]  /*10030*/  IADD3 R19, PT, PT, R228, R218, RZ ;  /* 0x000000dae4137210 */ /* 0x000fe40007ffe0ff */
[-C--:B------:R-:W-:Y:S02]  /*10040*/  IADD3 R10, P0, PT, R7, R12.reuse, RZ ;  /* 0x0000000c070a7210 */ /* 0x080fe40007f1e0ff */
[C---:B------:R-:W-:Y:S02]  /*10050*/  IADD3 R25, PT, PT, R19.reuse, R183, RZ ;  /* 0x000000b713197210 */ /* 0x040fe40007ffe0ff */
[----:B------:R-:W-:Y:S02]  /*10060*/  IADD3.X R11, PT, PT, RZ, R13, RZ, P0, !PT ;  /* 0x0000000dff0b7210 */ /* 0x000fe400007fe4ff */
[----:B------:R-:W-:-:S02]  /*10070*/  IADD3 R8, P1, PT, R19, R12, RZ ;  /* 0x0000000c13087210 */ /* 0x000fc40007f3e0ff */
[----:B------:R-:W-:Y:S01]  /*10080*/  IADD3 R24, P0, PT, R25, R12, RZ ;  /* 0x0000000c19187210 */ /* 0x000fe20007f1e0ff */
[----:B------:R0:W-:Y:S01]  /*10090*/  REDG.E.ADD.F32.FTZ.RN.STRONG.GPU desc[UR6][R10.64], R239 ;  /* 0x000000ef0a0079a6 */ /* 0x0001e2000c12f306 */
[-C--:B------:R-:W-:Y:S02]  /*100a0*/  IADD3 R19, PT, PT, R19, R218.reuse, RZ ;  /* 0x000000da13137210 */ /* 0x080fe40007ffe0ff */
[----:B------:R-:W-:Y:S02]  /*100b0*/  IADD3 R23, PT, PT, R7, R218, RZ ;  /* 0x000000da07177210 */ /* 0x000fe40007ffe0ff */
[----:B------:R-:W-:Y:S02]  /*100c0*/  IADD3.X R25, PT, PT, RZ, R13, RZ, P0, !PT ;  /* 0x0000000dff197210 */ /* 0x000fe400007fe4ff */
[C---:B------:R-:W-:Y:S02]  /*100d0*/  IADD3 R22, P0, PT, R19.reuse, R12, RZ ;  /* 0x0000000c13167210 */ /* 0x040fe40007f1e0ff */
[----:B------:R-:W-:-:S02]  /*100e0*/  IADD3 R241, PT, PT, R19, R183, RZ ;  /* 0x000000b713f17210 */ /* 0x000fc40007ffe0ff */
[-C--:B------:R-:W-:Y:S02]  /*100f0*/  IADD3.X R9, PT, PT, RZ, R13.reuse, RZ, P1, !PT ;  /* 0x0000000dff097210 */ /* 0x080fe40000ffe4ff */
[C---:B------:R-:W-:Y:S02]  /*10100*/  IADD3 R6, P1, PT, R23.reuse, R12, RZ ;  /* 0x0000000c17067210 */ /* 0x040fe40007f3e0ff */
[----:B------:R-:W-:Y:S01]  /*10110*/  IADD3 R243, PT, PT, R23, R218, RZ ;  /* 0x000000da17f37210 */ /* 0x000fe20007ffe0ff */
[----:B------:R1:W-:Y:S01]  /*10120*/  REDG.E.ADD.F32.FTZ.RN.STRONG.GPU desc[UR6][R8.64], R237 ;  /* 0x000000ed080079a6 */ /* 0x0003e2000c12f306 */
[----:B------:R-:W-:Y:S02]  /*10130*/  IADD3.X R23, PT, PT, RZ, R13, RZ, P0, !PT ;  /* 0x0000000dff177210 */ /* 0x000fe400007fe4ff */
[----:B------:R-:W-:Y:S01]  /*10140*/  IADD3 R18, P0, PT, R241, R12, RZ ;  /* 0x0000000cf1127210 */ /* 0x000fe20007f1e0ff */
[----:B------:R-:W-:Y:S01]  /*10150*/  REDG.E.ADD.F32.FTZ.RN.STRONG.GPU desc[UR6][R24.64], R235 ;  /* 0x000000eb180079a6 */ /* 0x000fe2000c12f306 */
[----:B0-----:R-:W-:-:S02]  /*10160*/  IADD3 R239, PT, PT, R19, R218, RZ ;  /* 0x000000da13ef7210 */ /* 0x001fc40007ffe0ff */
[-C--:B------:R-:W-:Y:S02]  /*10170*/  IADD3.X R7, PT, PT, RZ, R13.reuse, RZ, P1, !PT ;  /* 0x0000000dff077210 */ /* 0x080fe40000ffe4ff */
[-C--:B------:R-:W-:Y:S02]  /*10180*/  IADD3 R10, P1, PT, R243, R12.reuse, RZ ;  /* 0x0000000cf30a7210 */ /* 0x080fe40007f3e0ff */
[----:B------:R-:W-:Y:S01]  /*10190*/  IADD3.X R19, PT, PT, RZ, R13, RZ, P0, !PT ;  /* 0x0000000dff137210 */ /* 0x000fe200007fe4ff */
[----:B------:R0:W-:Y:S01]  /*101a0*/  REDG.E.ADD.F32.FTZ.RN.STRONG.GPU desc[UR6][R6.64], R233 ;  /* 0x000000e9060079a6 */ /* 0x0001e2000c12f306 */
[C---:B-1----:R-:W-:Y:S02]  /*101b0*/  IADD3 R9, PT, PT, R239.reuse, R183, RZ ;  /* 0x000000b7ef097210 */ /* 0x042fe40007ffe0ff */
[----:B------:R-:W-:Y:S01]  /*101c0*/  IADD3 R8, P0, PT, R239, R12, RZ ;  /* 0x0000000cef087210 */ /* 0x000fe20007f1e0ff */
[----:B------:R-:W-:Y:S01]  /*101d0*/  REDG.E.ADD.F32.FTZ.RN.STRONG.GPU desc[UR6][R22.64], R225 ;  /* 0x000000e1160079a6 */ /* 0x000fe2000c12f306 */
[----:B------:R-:W-:-:S02]  /*101e0*/  IADD3 R243, PT, PT, R243, R218, RZ ;  /* 0x000000daf3f37210 */ /* 0x000fc40007ffe0ff */
[-C--:B------:R-:W-:Y:S01]  /*101f0*/  IADD3.X R11, PT, PT, RZ, R13.reuse, RZ, P1, !PT ;  /* 0x0000000dff0b7210 */ /* 0x080fe20000ffe4ff */
[----:B------:R1:W-:Y:S01]  /*10200*/  REDG.E.ADD.F32.FTZ.RN.STRONG.GPU desc[UR6][R18.64], R223 ;  /* 0x000000df120079a6 */ /* 0x0003e2000c12f306 */
[----:B------:R-:W-:Y:S02]  /*10210*/  IADD3 R239, PT, PT, R239, R218, RZ ;  /* 0x000000daefef7210 */ /* 0x000fe40007ffe0ff */
[-C--:B0-----:R-:W-:Y:S01]  /*10220*/  IADD3 R6, P1, PT, R9, R12.reuse, RZ ;  /* 0x0000000c09067210 */ /* 0x081fe20007f3e0ff */
[----:B------:R0:W-:Y:S01]  /*10230*/  REDG.E.ADD.F32.FTZ.RN.STRONG.GPU desc[UR6][R10.64], R221 ;  /* 0x000000dd0a0079a6 */ /* 0x0001e2000c12f306 */
[----:B------:R-:W-:Y:S02]  /*10240*/  IADD3.X R9, PT, PT, RZ, R13, RZ, P0, !PT ;  /* 0x0000000dff097210 */ /* 0x000fe400007fe4ff */
[----:B------:R-:W-:Y:S02]  /*10250*/  IADD3 R24, P0, PT, R243, R12, RZ ;  /* 0x0000000cf3187210 */ /* 0x000fe40007f1e0ff */
[----:B-1----:R-:W-:Y:S01]  /*10260*/  IADD3 R19, PT, PT, R239, R183, RZ ;  /* 0x000000b7ef137210 */ /* 0x002fe20007ffe0ff */
[----:B------:R1:W-:Y:S01]  /*10270*/  REDG.E.ADD.F32.FTZ.RN.STRONG.GPU desc[UR6][R8.64], R219 ;  /* 0x000000db080079a6 */ /* 0x0003e2000c12f306 */
[----:B------:R-:W-:-:S02]  /*10280*/  IADD3.X R25, PT, PT, RZ, R13, RZ, P0, !PT ;  /* 0x0000000dff197210 */ /* 0x000fc400007fe4ff */
[C---:B------:R-:W-:Y:S02]  /*10290*/  IADD3 R22, P0, PT, R239.reuse, R12, RZ ;  /* 0x0000000cef167210 */ /* 0x040fe40007f1e0ff */
[----:B------:R-:W-:Y:S02]  /*102a0*/  IADD3 R239, PT, PT, R239, R218, RZ ;  /* 0x000000daefef7210 */ /* 0x000fe40007ffe0ff */
[----:B------:R-:W-:Y:S02]  /*102b0*/  IADD3.X R23, PT, PT, RZ, R13, RZ, P0, !PT ;  /* 0x0000000dff177210 */ /* 0x000fe400007fe4ff */
[----:B------:R-:W-:Y:S02]  /*102c0*/  IADD3 R220, P0, PT, R19, R12, RZ ;  /* 0x0000000c13dc7210 */ /* 0x000fe40007f1e0ff */
[----:B------:R-:W-:Y:S02]  /*102d0*/  IADD3 R243, PT, PT, R243, R218, RZ ;  /* 0x000000daf3f37210 */ /* 0x000fe40007ffe0ff */
[----:B0-----:R-:W-:-:S02]  /*102e0*/  IADD3 R11, PT, PT, R239, R183, RZ ;  /* 0x000000b7ef0b7210 */ /* 0x001fc40007ffe0ff */
[-C--:B------:R-:W-:Y:S02]  /*102f0*/  IADD3.X R221, PT, PT, RZ, R13.reuse, RZ, P0, !PT ;  /* 0x0000000dffdd7210 */ /* 0x080fe400007fe4ff */
[-C--:B------:R-:W-:Y:S02]  /*10300*/  IADD3.X R7, PT, PT, RZ, R13.reuse, RZ, P1, !PT ;  /* 0x0000000dff077210 */ /* 0x080fe40000ffe4ff */
[----:B------:R-:W-:Y:S02]  /*10310*/  ISETP.GE.U32.AND P0, PT, R153, 0x3, PT ;  /* 0x000000039900780c */ /* 0x000fe40003f06070 */
        /* <DEDUP_REMOVED lines=11> */
[----:B------:R3:W-:Y:S04]  /*103d0*/  REDG.E.ADD.F32.FTZ.RN.STRONG.GPU desc[UR6][R10.64], R212 ;  /* 0x000000d40a0079a6 */ /* 0x0007e8000c12f306 */
[----:B------:R3:W-:Y:S01]  /*103e0*/  REDG.E.ADD.F32.FTZ.RN.STRONG.GPU desc[UR6][R8.64], R211 ;  /* 0x000000d3080079a6 */ /* 0x0007e2000c12f306 */
[----:B------:R-:W-:Y:S05]  /*103f0*/  @!P0 BRA `(.L_x_270) ;  /* 0x0000000400508947 */ /* 0x000fea0003800000 */
[-C--:B---3--:R-:W-:Y:S02]  /*10400*/  IADD3 R7, PT, PT, R243, R218.reuse, RZ ;  /* 0x000000daf3077210 */ /* 0x088fe40007ffe0ff */
[----:B------:R-:W-:Y:S02]  /*10410*/  IADD3 R19, PT, PT, R239, R218, RZ ;  /* 0x000000daef137210 */ /* 0x000fe40007ffe0ff */
[-C--:B------:R-:W-:Y:S02]  /*10420*/  IADD3 R10, P0, PT, R7, R12.reuse, RZ ;  /* 0x0000000c070a7210 */ /* 0x080fe40007f1e0ff */
[C---:B------:R-:W-:Y:S02]  /*10430*/  IADD3 R9, PT, PT, R19.reuse, R183, RZ ;  /* 0x000000b713097210 */ /* 0x040fe40007ffe0ff */
[----:B------:R-:W-:Y:S02]  /*10440*/  IADD3 R8, P1, PT, R19, R12, RZ ;  /* 0x0000000c13087210 */ /* 0x000fe40007f3e0ff */
[----:B------:R-:W-:-:S02]  /*10450*/  IADD3.X R11, PT, PT, RZ, R13, RZ, P0, !PT ;  /* 0x0000000dff0b7210 */ /* 0x000fc400007fe4ff */
[----:B------:R-:W-:Y:S02]  /*10460*/  IADD3 R23, PT, PT, R7, R218, RZ ;  /* 0x000000da07177210 */ /* 0x000fe40007ffe0ff */
[----:B------:R-:W-:Y:S01]  /*10470*/  IADD3 R6, P0, PT, R9, R12, RZ ;  /* 0x0000000c09067210 */ /* 0x000fe20007f1e0ff */
[----:B------:R-:W-:Y:S01]  /*10480*/  REDG.E.ADD.F32.FTZ.RN.STRONG.GPU desc[UR6][R10.64], R210 ;  /* 0x000000d20a0079a6 */ /* 0x000fe2000c12f306 */
[----:B------:R-:W-:Y:S02]  /*10490*/  IADD3 R25, PT, PT, R19, R218, RZ ;  /* 0x000000da13197210 */ /* 0x000fe40007ffe0ff */
[-C--:B------:R-:W-:Y:S02]  /*104a0*/  IADD3.X R9, PT, PT, RZ, R13.reuse, RZ, P1, !PT ;  /* 0x0000000dff097210 */ /* 0x080fe40000ffe4ff */
[C---:B------:R-:W-:Y:S02]  /*104b0*/  IADD3 R18, P1, PT, R23.reuse, R12, RZ ;  /* 0x0000000c17127210 */ /* 0x040fe40007f3e0ff */
[----:B------:R-:W-:Y:S01]  /*104c0*/  IADD3.X R7, PT, PT, RZ, R13, RZ, P0, !PT ;  /* 0x0000000dff077210 */ /* 0x000fe200007fe4ff */
[----:B------:R0:W-:Y:S01]  /*104d0*/  REDG.E.ADD.F32.FTZ.RN.STRONG.GPU desc[UR6][R8.64], R209 ;  /* 0x000000d1080079a6 */ /* 0x0001e2000c12f306 */
[----:B------:R-:W-:-:S02]  /*104e0*/  IADD3 R211, PT, PT, R23, R218, RZ ;  /* 0x000000da17d37210 */ /* 0x000fc40007ffe0ff */
[C---:B------:R-:W-:Y:S01]  /*104f0*/  IADD3 R22, P0, PT, R25.reuse, R12, RZ ;  /* 0x0000000c19167210 */ /* 0x040fe20007f1e0ff */
[----:B------:R1:W-:Y:S01]  /*10500*/  REDG.E.ADD.F32.FTZ.RN.STRONG.GPU desc[UR6][R6.64], R208 ;  /* 0x000000d0060079a6 */ /* 0x0003e2000c12f306 */
[C---:B------:R-:W-:Y:S02]  /*10510*/  IADD3 R217, PT, PT, R25.reuse, R183, RZ ;  /* 0x000000b719d97210 */ /* 0x040fe40007ffe0ff */
[----:B------:R-:W-:Y:S02]  /*10520*/  IADD3 R25, PT, PT, R25, R218, RZ ;  /* 0x000000da19197210 */ /* 0x000fe40007ffe0ff */
[-C--:B------:R-:W-:Y:S02]  /*10530*/  IADD3.X R19, PT, PT, RZ, R13.reuse, RZ, P1, !PT ;  /* 0x0000000dff137210 */ /* 0x080fe40000ffe4ff */
[C---:B------:R-:W-:Y:S02]  /*10540*/  IADD3 R214, P1, PT, R211.reuse, R12, RZ ;  /* 0x0000000cd3d67210 */ /* 0x040fe40007f3e0ff */
[----:B------:R-:W-:Y:S01]  /*10550*/  IADD3.X R23, PT, PT, RZ, R13, RZ, P0, !PT ;  /* 0x0000000dff177210 */ /* 0x000fe200007fe4ff */
[----:B------:R-:W-:Y:S01]  /*10560*/  REDG.E.ADD.F32.FTZ.RN.STRONG.GPU desc[UR6][R18.64], R207 ;  /* 0x000000cf120079a6 */ /* 0x000fe2000c12f306 */
[----:B------:R-:W-:-:S02]  /*10570*/  IADD3 R211, PT, PT, R211, R218, RZ ;  /* 0x000000dad3d37210 */ /* 0x000fc40007ffe0ff */
[C---:B0-----:R-:W-:Y:S01]  /*10580*/  IADD3 R9, PT, PT, R25.reuse, R183, RZ ;  /* 0x000000b719097210 */ /* 0x041fe20007ffe0ff */
[----:B------:R0:W-:Y:S01]  /*10590*/  REDG.E.ADD.F32.FTZ.RN.STRONG.GPU desc[UR6][R22.64], R206 ;  /* 0x000000ce160079a6 */ /* 0x0001e2000c12f306 */
[C---:B------:R-:W-:Y:S02]  /*105a0*/  IADD3 R212, P2, PT, R25.reuse, R12, RZ ;  /* 0x0000000c19d47210 */ /* 0x040fe40007f5e0ff */
[----:B------:R-:W-:Y:S02]  /*105b0*/  IADD3 R25, PT, PT, R25, R218, RZ ;  /* 0x000000da19197210 */ /* 0x000fe40007ffe0ff */
[C---:B-1----:R-:W-:Y:S02]  /*105c0*/  IADD3 R208, P4, PT, R211.reuse, R12, RZ ;  /* 0x0000000cd3d07210 */ /* 0x042fe40007f9e0ff */
[----:B------:R-:W-:Y:S02]  /*105d0*/  IADD3 R211, PT, PT, R211, R218, RZ ;  /* 0x000000dad3d37210 */ /* 0x000fe40007ffe0ff */
[----:B------:R-:W-:-:S02]  /*105e0*/  IADD3 R24, P5, PT, R25, R12, RZ ;  /* 0x0000000c19187210 */ /* 0x000fc40007fbe0ff */
[C---:B0-----:R-:W-:Y:S02]  /*105f0*/  IADD3 R23, PT, PT, R25.reuse, R183, RZ ;  /* 0x000000b719177210 */ /* 0x041fe40007ffe0ff */
[----:B------:R-:W-:Y:S02]  /*10600*/  IADD3 R25, PT, PT, R25, R218, RZ ;  /* 0x000000da19197210 */ /* 0x000fe40007ffe0ff */
[----:B------:R-:W-:Y:S02]  /*10610*/  IADD3 R216, P0, PT, R217, R12, RZ ;  /* 0x0000000cd9d87210 */ /* 0x000fe40007f1e0ff */
[----:B------:R-:W-:Y:S02]  /*10620*/  IADD3 R7, PT, PT, R211, R218, RZ ;  /* 0x000000dad3077210 */ /* 0x000fe40007ffe0ff */
[----:B------:R-:W-:Y:S02]  /*10630*/  IADD3 R210, P3, PT, R9, R12, RZ ;  /* 0x0000000c09d27210 */ /* 0x000fe40007f7e0ff */
[----:B------:R-:W-:-:S02]  /*10640*/  IADD3 R11, PT, PT, R25, R218, RZ ;  /* 0x000000da190b7210 */ /* 0x000fc40007ffe0ff */
[-C--:B------:R-:W-:Y:S02]  /*10650*/  IADD3.X R217, PT, PT, RZ, R13.reuse, RZ, P0, !PT ;  /* 0x0000000dffd97210 */ /* 0x080fe400007fe4ff */
[-C--:B------:R-:W-:Y:S02]  /*10660*/  IADD3.X R209, PT, PT, RZ, R13.reuse, RZ, P4, !PT ;  /* 0x0000000dffd17210 */ /* 0x080fe400027fe4ff */
[-C--:B------:R-:W-:Y:S01]  /*10670*/  IADD3.X R215, PT, PT, RZ, R13.reuse, RZ, P1, !PT ;  /* 0x0000000dffd77210 */ /* 0x080fe20000ffe4ff */
[----:B------:R1:W-:Y:S01]  /*10680*/  REDG.E.ADD.F32.FTZ.RN.STRONG.GPU desc[UR6][R216.64], R205 ;  /* 0x000000cdd80079a6 */ /* 0x0003e2000c12f306 */
[----:B------:R-:W-:Y:S02]  /*10690*/  IADD3.X R213, PT, PT, RZ, R13, RZ, P2, !PT ;  /* 0x0000000dffd57210 */ /* 0x000fe400017fe4ff */
[----:B------:R-:W-:Y:S01]  /*106a0*/  IADD3 R9, PT, PT, R25, R183, RZ ;  /* 0x000000b719097210 */ /* 0x000fe20007ffe0ff */
[----:B------:R1:W-:Y:S01]  /*106b0*/  REDG.E.ADD.F32.FTZ.RN.STRONG.GPU desc[UR6][R214.64], R204 ;  /* 0x000000ccd60079a6 */ /* 0x0003e2000c12f306 */
[----:B------:R-:W-:-:S02]  /*106c0*/  IADD3 R6, P4, PT, R7, R12, RZ ;  /* 0x0000000c07067210 */ /* 0x000fc40007f9e0ff */
[-C--:B------:R-:W-:Y:S01]  /*106d0*/  IADD3 R22, P0, PT, R23, R12.reuse, RZ ;  /* 0x0000000c17167210 */ /* 0x080fe20007f1e0ff */
[----:B------:R1:W-:Y:S01]  /*106e0*/  REDG.E.ADD.F32.FTZ.RN.STRONG.GPU desc[UR6][R212.64], R203 ;  /* 0x000000cbd40079a6 */ /* 0x0003e2000c12f306 */
[----:B------:R-:W-:Y:S02]  /*106f0*/  IADD3 R18, P2, PT, R211, R12, RZ ;  /* 0x0000000cd3127210 */ /* 0x000fe40007f5e0ff */
[-C--:B------:R-:W-:Y:S02]  /*10700*/  IADD3 R7, PT, PT, R7, R218.reuse, RZ ;  /* 0x000000da07077210 */ /* 0x080fe40007ffe0ff */
[----:B------:R-:W-:Y:S02]  /*10710*/  IADD3.X R211, PT, PT, RZ, R13, RZ, P3, !PT ;  /* 0x0000000dffd37210 */ /* 0x000fe40001ffe4ff */
[----:B------:R-:W-:Y:S02]  /*10720*/  IADD3 R218, PT, PT, R11, R218, RZ ;  /* 0x000000da0bda7210 */ /* 0x000fe40007ffe0ff */
[----:B------:R-:W-:Y:S01]  /*10730*/  IADD3 R10, P1, PT, R25, R12, RZ ;  /* 0x0000000c190a7210 */ /* 0x000fe20007f3e0ff */
[----:B------:R1:W-:Y:S01]  /*10740*/  REDG.E.ADD.F32.FTZ.RN.STRONG.GPU desc[UR6][R210.64], R202 ;  /* 0x000000cad20079a6 */ /* 0x0003e2000c12f306 */
[----:B------:R-:W-:-:S02]  /*10750*/  IADD3 R223, PT, PT, R11, R183, RZ ;  /* 0x000000b70bdf7210 */ /* 0x000fc40007ffe0ff */
[-C--:B------:R-:W-:Y:S01]  /*10760*/  IADD3.X R25, PT, PT, RZ, R13.reuse, RZ, P5, !PT ;  /* 0x0000000dff197210 */ /* 0x080fe20002ffe4ff */
[----:B------:R1:W-:Y:S01]  /*10770*/  REDG.E.ADD.F32.FTZ.RN.STRONG.GPU desc[UR6][R208.64], R201 ;  /* 0x000000c9d00079a6 */ /* 0x0003e2000c12f306 */
[-C--:B------:R-:W-:Y:S02]  /*10780*/  IADD3 R8, P3, PT, R9, R12.reuse, RZ ;  /* 0x0000000c09087210 */ /* 0x080fe40007f7e0ff */
[-C--:B------:R-:W-:Y:S01]  /*10790*/  IADD3.X R23, PT, PT, RZ, R13.reuse, RZ, P0, !PT ;  /* 0x0000000dff177210 */ /* 0x080fe200007fe4ff */
[----:B------:R1:W-:Y:S01]  /*107a0*/  REDG.E.ADD.F32.FTZ.RN.STRONG.GPU desc[UR6][R24.64], R200 ;  /* 0x000000c8180079a6 */ /* 0x0003e2000c12f306 */
[----:B------:R-:W-:Y:S02]  /*107b0*/  IADD3 R206, P5, PT, R11, R12, RZ ;  /* 0x0000000c0bce7210 */ /* 0x000fe40007fbe0ff */
[----:B------:R-:W-:Y:S01]  /*107c0*/  IADD3.X R19, PT, PT, RZ, R13, RZ, P2, !PT ;  /* 0x0000000dff137210 */ /* 0x000fe200017fe4ff */
[----:B------:R1:W-:Y:S01]  /*107d0*/  REDG.E.ADD.F32.FTZ.RN.STRONG.GPU desc[UR6][R22.64], R199 ;  /* 0x000000c7160079a6 */ /* 0x0003e2000c12f306 */
[----:B------:R-:W-:-:S02]  /*107e0*/  IADD3 R183, PT, PT, R218, R183, RZ ;  /* 0x000000b7dab77210 */ /* 0x000fc40007ffe0ff */
[-C--:B------:R-:W-:Y:S01]  /*107f0*/  IADD3.X R11, PT, PT, RZ, R13.reuse, RZ, P1, !PT ;  /* 0x0000000dff0b7210 */ /* 0x080fe20000ffe4ff */
[----:B------:R1:W-:Y:S01]  /*10800*/  REDG.E.ADD.F32.FTZ.RN.STRONG.GPU desc[UR6][R18.64], R198 ;  /* 0x000000c6120079a6 */ /* 0x0003e2000c12f306 */
[-C--:B------:R-:W-:Y:S02]  /*10810*/  IADD3 R222, P0, PT, R223, R12.reuse, RZ ;  /* 0x0000000cdfde7210 */ /* 0x080fe40007f1e0ff */
[-C--:B------:R-:W-:Y:S01]  /*10820*/  IADD3 R220, P1, PT, R7, R12.reuse, RZ ;  /* 0x0000000c07dc7210 */ /* 0x080fe20007f3e0ff */
[----:B------:R1:W-:Y:S01]  /*10830*/  REDG.E.ADD.F32.FTZ.RN.STRONG.GPU desc[UR6][R10.64], R197 ;  /* 0x000000c50a0079a6 */ /* 0x0003e2000c12f306 */
[-C--:B------:R-:W-:Y:S02]  /*10840*/  IADD3.X R9, PT, PT, RZ, R13.reuse, RZ, P3, !PT ;  /* 0x0000000dff097210 */ /* 0x080fe40001ffe4ff */
[-C--:B------:R-:W-:Y:S02]  /*10850*/  IADD3 R218, P2, PT, R218, R12.reuse, RZ ;  /* 0x0000000cdada7210 */ /* 0x080fe40007f5e0ff */
[----:B------:R-:W-:Y:S01]  /*10860*/  IADD3.X R7, PT, PT, RZ, R13, RZ, P4, !PT ;  /* 0x0000000dff077210 */ /* 0x000fe200027fe4ff */
[----:B------:R1:W-:Y:S01]  /*10870*/  REDG.E.ADD.F32.FTZ.RN.STRONG.GPU desc[UR6][R8.64], R196 ;  /* 0x000000c4080079a6 */ /* 0x0003e2000c12f306 */
[----:B------:R-:W-:-:S02]  /*10880*/  IADD3 R12, P6, PT, R183, R12, RZ ;  /* 0x0000000cb70c7210 */ /* 0x000fc40007fde0ff */
[-C--:B------:R-:W-:Y:S01]  /*10890*/  IADD3.X R207, PT, PT, RZ, R13.reuse, RZ, P5, !PT ;  /* 0x0000000dffcf7210 */ /* 0x080fe20002ffe4ff */
[----:B------:R1:W-:Y:S01]  /*108a0*/  REDG.E.ADD.F32.FTZ.RN.STRONG.GPU desc[UR6][R6.64], R189 ;  /* 0x000000bd060079a6 */ /* 0x0003e2000c12f306 */
[-C--:B------:R-:W-:Y:S02]  /*108b0*/  IADD3.X R223, PT, PT, RZ, R13.reuse, RZ, P0, !PT ;  /* 0x0000000dffdf7210 */ /* 0x080fe400007fe4ff */
[-C--:B------:R-:W-:Y:S01]  /*108c0*/  IADD3.X R221, PT, PT, RZ, R13.reuse, RZ, P1, !PT ;  /* 0x0000000dffdd7210 */ /* 0x080fe20000ffe4ff */
[----:B------:R1:W-:Y:S01]  /*108d0*/  REDG.E.ADD.F32.FTZ.RN.STRONG.GPU desc[UR6][R206.64], R188 ;  /* 0x000000bcce0079a6 */ /* 0x0003e2000c12f306 */
[-C--:B------:R-:W-:Y:S02]  /*108e0*/  IADD3.X R219, PT, PT, RZ, R13.reuse, RZ, P2, !PT ;  /* 0x0000000dffdb7210 */ /* 0x080fe400017fe4ff */
[----:B------:R-:W-:Y:S01]  /*108f0*/  IADD3.X R13, PT, PT, RZ, R13, RZ, P6, !PT ;  /* 0x0000000dff0d7210 */ /* 0x000fe200037fe4ff */
[----:B------:R1:W-:Y:S04]  /*10900*/  REDG.E.ADD.F32.FTZ.RN.STRONG.GPU desc[UR6][R222.64], R186 ;  /* 0x000000bade0079a6 */ /* 0x0003e8000c12f306 */
[----:B------:R1:W-:Y:S04]  /*10910*/  REDG.E.ADD.F32.FTZ.RN.STRONG.GPU desc[UR6][R220.64], R20 ;  /* 0x00000014dc0079a6 */ /* 0x0003e8000c12f306 */
[----:B------:R1:W-:Y:S04]  /*10920*/  REDG.E.ADD.F32.FTZ.RN.STRONG.GPU desc[UR6][R218.64], R16 ;  /* 0x00000010da0079a6 */ /* 0x0003e8000c12f306 */
[----:B------:R1:W-:Y:S02]  /*10930*/  REDG.E.ADD.F32.FTZ.RN.STRONG.GPU desc[UR6][R12.64], R14 ;  /* 0x0000000e0c0079a6 */ /* 0x0003e4000c12f306 */
.L_x_270:
[----:B------:R-:W-:Y:S05]  /*10940*/  BSYNC.RECONVERGENT B0 ;  /* 0x0000000000007941 */ /* 0x000fea0003800200 */
.L_x_269:
[----:B0123--:R-:W-:Y:S01]  /*10950*/  FMUL R10, R147, R17 ;  /* 0x00000011930a7220 */ /* 0x00ffe20000400000 */
[----:B------:R-:W-:Y:S01]  /*10960*/  FFMA R8, R2, R187, RZ ;  /* 0x000000bb02087223 */ /* 0x000fe200000000ff */
[----:B------:R-:W-:Y:S01]  /*10970*/  FMUL R13, R146, R17 ;  /* 0x00000011920d7220 */ /* 0x000fe20000400000 */
[----:B------:R-:W0:Y:S01]  /*10980*/  LDC.64 R6, c[0x0][0x818] ;  /* 0x00020600ff067b82 */ /* 0x000e220000000a00 */
[-C--:B------:R-:W-:Y:S01]  /*10990*/  FFMA R11, R145, -R21.reuse, -R10 ;  /* 0x80000015910b7223 */ /* 0x080fe2000000080a */
[----:B------:R-:W-:Y:S01]  /*109a0*/  FFMA R9, R157, R184, R8 ;  /* 0x000000b89d097223 */ /* 0x000fe20000000008 */
[----:B------:R-:W-:Y:S01]  /*109b0*/  FFMA R12, R142, -R21, -R13 ;  /* 0x800000158e0c7223 */ /* 0x000fe2000000080d */
[----:B------:R1:W-:Y:S01]  /*109c0*/  REDG.E.ADD.F32.FTZ.RN.STRONG.GPU desc[UR6][R130.64], R17 ;  /* 0x00000011820079a6 */ /* 0x0003e2000c12f306 */
[----:B------:R-:W-:Y:S01]  /*109d0*/  FFMA R8, R144, -R15, R11 ;  /* 0x8000000f90087223 */ /* 0x000fe2000000000b */
[----:B------:R-:W-:Y:S01]  /*109e0*/  FFMA R10, R156, R185, R9 ;  /* 0x000000b99c0a7223 */ /* 0x000fe20000000009 */
[----:B------:R-:W-:Y:S01]  /*109f0*/  FFMA R11, R141, -R15, R12 ;  /* 0x8000000f8d0b7223 */ /* 0x000fe2000000000c */
[----:B------:R-:W2:Y:S01]  /*10a00*/  LDC R19, c[0x0][0x430] ;  /* 0x00010c00ff137b82 */ /* 0x000ea20000000800 */
[----:B------:R-:W-:Y:S01]  /*10a10*/  FFMA R9, RZ, R143, R8 ;  /* 0x0000008fff097223 */ /* 0x000fe20000000008 */
[----:B------:R-:W-:Y:S01]  /*10a20*/  FADD R10, R155, R10 ;  /* 0x0000000a9b0a7221 */ /* 0x000fe20000000000 */
[----:B------:R-:W-:Y:S01]  /*10a30*/  FFMA R11, RZ, R140, R11 ;  /* 0x0000008cff0b7223 */ /* 0x000fe2000000000b */
[----:B------:R-:W-:Y:S01]  /*10a40*/  IMAD R8, R173, UR14, RZ ;  /* 0x0000000ead087c24 */ /* 0x000fe2000f8e02ff */
[----:B------:R-:W-:Y:S01]  /*10a50*/  REDG.E.ADD.F32.FTZ.RN.STRONG.GPU desc[UR6][R126.64], R21 ;  /* 0x000000157e0079a6 */ /* 0x000fe2000c12f306 */
[C---:B------:R-:W-:Y:S01]  /*10a60*/  FMUL R13, R10.reuse, R9 ;  /* 0x000000090a0d7220 */ /* 0x040fe20000400000 */
[----:B-1----:R-:W-:-:S02]  /*10a70*/  FMUL R17, R10, R11 ;  /* 0x0000000b0a117220 */ /* 0x002fc40000400000 */
[----:B------:R-:W-:Y:S02]  /*10a80*/  IADD3 R10, P0, PT, R8, UR12, RZ ;  /* 0x0000000c080a7c10 */ /* 0x000fe4000ff1e0ff */
[----:B------:R-:W-:Y:S01]  /*10a90*/  IADD3 R12, PT, PT, R152, 0x1, RZ ;  /* 0x00000001980c7810 */ /* 0x000fe20007ffe0ff */
[----:B------:R-:W-:Y:S01]  /*10aa0*/  IMAD R173, R173, UR34, RZ ;  /* 0x00000022adad7c24 */ /* 0x000fe2000f8e02ff */
[----:B------:R-:W-:Y:S01]  /*10ab0*/  IADD3 R9, PT, PT, R8, UR15, RZ ;  /* 0x0000000f08097c10 */ /* 0x000fe2000fffe0ff */
[----:B------:R1:W-:Y:S01]  /*10ac0*/  REDG.E.ADD.F32.FTZ.RN.STRONG.GPU desc[UR6][R122.64], R15 ;  /* 0x0000000f7a0079a6 */ /* 0x0003e2000c12f306 */
[----:B------:R-:W-:Y:S02]  /*10ad0*/  IADD3.X R11, PT, PT, RZ, UR13, RZ, P0, !PT ;  /* 0x0000000dff0b7c10 */ /* 0x000fe400087fe4ff */
[----:B------:R-:W-:Y:S01]  /*10ae0*/  ISETP.GT.U32.AND P0, PT, R12, 0x1, PT ;  /* 0x000000010c00780c */ /* 0x000fe20003f04070 */
[----:B------:R-:W-:Y:S01]  /*10af0*/  UIADD3 UR16, UPT, UPT, -UR42, URZ, URZ ;  /* 0x000000ff2a107290 */ /* 0x000fe2000fffe1ff */
[----:B------:R-:W-:Y:S01]  /*10b00*/  IADD3 R8, P1, PT, R9, UR12, RZ ;  /* 0x0000000c09087c10 */ /* 0x000fe2000ff3e0ff */
[----:B------:R3:W-:Y:S01]  /*10b10*/  REDG.E.ADD.F32.FTZ.RN.STRONG.GPU desc[UR6][R128.64], R231 ;  /* 0x000000e7800079a6 */ /* 0x0007e2000c12f306 */
[----:B0-----:R-:W-:-:S02]  /*10b20*/  IADD3 R6, P2, PT, R173, R6, RZ ;  /* 0x00000006ad067210 */ /* 0x001fc40007f5e0ff */
[----:B------:R-:W-:Y:S01]  /*10b30*/  IADD3.X R9, PT, PT, RZ, UR13, RZ, P1, !PT ;  /* 0x0000000dff097c10 */ /* 0x000fe20008ffe4ff */
[----:B------:R3:W-:Y:S01]  /*10b40*/  REDG.E.ADD.F32.FTZ.RN.STRONG.GPU desc[UR6][R124.64], R229 ;  /* 0x000000e57c0079a6 */ /* 0x0007e2000c12f306 */
[----:B-1----:R-:W-:Y:S01]  /*10b50*/  HFMA2 R15, -RZ, RZ, 0, 5.9604644775390625e-08 ;  /* 0x00000001ff0f7431 */ /* 0x002fe200000001ff */
[----:B------:R-:W-:Y:S02]  /*10b60*/  IADD3.X R7, PT, PT, RZ, R7, RZ, P2, !PT ;  /* 0x00000007ff077210 */ /* 0x000fe400017fe4ff */
[----:B------:R3:W-:Y:S01]  /*10b70*/  REDG.E.ADD.F32.FTZ.RN.STRONG.GPU desc[UR6][R120.64], R227 ;  /* 0x000000e3780079a6 */ /* 0x0007e2000c12f306 */
[----:B--2---:R-:W-:-:S03]  /*10b80*/  IMAD R116, R19, UR16, R116 ;  /* 0x0000001013747c24 */ /* 0x004fc6000f8e0274 */
[----:B------:R3:W-:Y:S01]  /*10b90*/  REDG.E.ADD.F32.FTZ.RN.STRONG.GPU desc[UR6][R10.64], R13 ;  /* 0x0000000d0a0079a6 */ /* 0x0007e2000c12f306 */
[----:B------:R-:W-:-:S03]  /*10ba0*/  FADD R21, RZ, R192 ;  /* 0x000000c0ff157221 */ /* 0x000fc60000000000 */
[----:B------:R3:W-:Y:S01]  /*10bb0*/  REDG.E.ADD.F32.FTZ.RN.STRONG.GPU desc[UR6][R8.64], R17 ;  /* 0x00000011080079a6 */ /* 0x0007e2000c12f306 */
[----:B------:R-:W-:-:S03]  /*10bc0*/  FADD R169, RZ, R169 ;  /* 0x000000a9ffa97221 */ /* 0x000fc60000000000 */
[----:B------:R3:W-:Y:S01]  /*10bd0*/  REDG.E.ADD.STRONG.GPU desc[UR6][R6.64], R15 ;  /* 0x0000000f0600798e */ /* 0x0007e2000c12e106 */
[----:B------:R-:W-:Y:S01]  /*10be0*/  FADD R211, RZ, R190 ;  /* 0x000000beffd37221 */ /* 0x000fe20000000000 */
[----:B------:R-:W-:Y:S01]  /*10bf0*/  FADD R170, RZ, R170 ;  /* 0x000000aaffaa7221 */ /* 0x000fe20000000000 */
[----:B------:R-:W-:Y:S01]  /*10c00*/  FADD R171, RZ, R171 ;  /* 0x000000abffab7221 */ /* 0x000fe20000000000 */
[----:B------:R-:W-:Y:S01]  /*10c10*/  FADD R172, RZ, R172 ;  /* 0x000000acffac7221 */ /* 0x000fe20000000000 */
[----:B------:R-:W-:Y:S01]  /*10c20*/  FADD R195, RZ, R195 ;  /* 0x000000c3ffc37221 */ /* 0x000fe20000000000 */
[----:B------:R-:W-:Y:S01]  /*10c30*/  FADD R184, RZ, R194 ;  /* 0x000000c2ffb87221 */ /* 0x000fe20000000000 */
[----:B------:R-:W-:Y:S01]  /*10c40*/  FADD R23, RZ, R193 ;  /* 0x000000c1ff177221 */ /* 0x000fe20000000000 */
[----:B------:R-:W-:Y:S01]  /*10c50*/  IADD3 R152, PT, PT, R152, -0x1, RZ ;  /* 0xffffffff98987810 */ /* 0x000fe20007ffe0ff */
[----:B------:R-:W-:Y:S01]  /*10c60*/  FADD R192, RZ, R191 ;  /* 0x000000bfffc07221 */ /* 0x000fe20000000000 */
[----:B------:R-:W-:Y:S01]  /*10c70*/  MOV R183, R182 ;  /* 0x000000b600b77202 */ /* 0x000fe20000000f00 */
[----:B------:R-:W-:Y:S06]  /*10c80*/  @P0 BRA `(.L_x_271) ;  /* 0xffffff3000d40947 */ /* 0x000fec000383ffff */
.L_x_77:
[----:B0-234-:R-:W-:Y:S05]  /*10c90*/  BSYNC B3 ;  /* 0x0000000000037941 */ /* 0x01dfea0003800000 */
.L_x_76:
[----:B------:R-:W0:Y:S08]  /*10ca0*/  LDC.64 R6, c[0x0][0x7e8] ;  /* 0x0001fa00ff067b82 */ /* 0x000e300000000a00 */
[----:B------:R-:W1:Y:S01]  /*10cb0*/  LDC.64 R2, c[0x0][0x7e0] ;  /* 0x0001f800ff027b82 */ /* 0x000e620000000a00 */
[----:B0-----:R-:W-:Y:S01]  /*10cc0*/  IMAD R167, R167, R6, RZ ;  /* 0x00000006a7a77224 */ /* 0x001fe200078e02ff */
[----:B------:R-:W-:-:S04]  /*10cd0*/  LEA R9, R7, R7, 0x1 ;  /* 0x0000000707097211 */ /* 0x000fc800078e08ff */
[----:B-1----:R-:W-:-:S04]  /*10ce0*/  IADD3 R2, P0, PT, R167, R2, RZ ;  /* 0x00000002a7027210 */ /* 0x002fc80007f1e0ff */
[----:B------:R-:W-:Y:S02]  /*10cf0*/  IADD3.X R3, PT, PT, RZ, R3, RZ, P0, !PT ;  /* 0x00000003ff037210 */ /* 0x000fe400007fe4ff */
[----:B------:R-:W-:Y:S02]  /*10d00*/  IADD3 R4, P0, PT, R2, R7, RZ ;  /* 0x0000000702047210 */ /* 0x000fe40007f1e0ff */
[-C--:B------:R-:W-:Y:S01]  /*10d10*/  LEA R6, P1, R7, R2.reuse, 0x1 ;  /* 0x0000000207067211 */ /* 0x080fe200078208ff */
[----:B------:R-:W-:Y:S01]  /*10d20*/  STG.E desc[UR6][R2.64], R181 ;  /* 0x000000b502007986 */ /* 0x000fe2000c101906 */
[----:B------:R-:W-:Y:S02]  /*10d30*/  IADD3 R8, P2, PT, R9, R2, RZ ;  /* 0x0000000209087210 */ /* 0x000fe40007f5e0ff */
[-C--:B------:R-:W-:Y:S02]  /*10d40*/  IADD3.X R5, PT, PT, RZ, R3.reuse, RZ, P0, !PT ;  /* 0x00000003ff057210 */ /* 0x080fe400007fe4ff */
[----:B------:R-:W-:-:S02]  /*10d50*/  IADD3.X R7, PT, PT, RZ, R3, RZ, P1, !PT ;  /* 0x00000003ff077210 */ /* 0x000fc40000ffe4ff */
[----:B------:R-:W-:Y:S01]  /*10d60*/  IADD3.X R9, PT, PT, RZ, R3, RZ, P2, !PT ;  /* 0x00000003ff097210 */ /* 0x000fe200017fe4ff */
[----:B------:R-:W-:Y:S04]  /*10d70*/  STG.E desc[UR6][R4.64], R180 ;  /* 0x000000b404007986 */ /* 0x000fe8000c101906 */
[----:B------:R-:W-:Y:S04]  /*10d80*/  STG.E desc[UR6][R6.64], R179 ;  /* 0x000000b306007986 */ /* 0x000fe8000c101906 */
[----:B------:R-:W-:Y:S01]  /*10d90*/  STG.E desc[UR6][R8.64], R178 ;  /* 0x000000b208007986 */ /* 0x000fe2000c101906 */
[----:B------:R-:W-:Y:S05]  /*10da0*/  EXIT ;  /* 0x000000000000794d */ /* 0x000fea0003800000 */
        .weak           $__internal_2_$__cuda_sm20_rcp_rn_f32_slowpath
        .type           $__internal_2_$__cuda_sm20_rcp_rn_f32_slowpath,@function
        .size           $__internal_2_$__cuda_sm20_rcp_rn_f32_slowpath,($__internal_3_$__cuda_sm20_sqrt_rn_f32_slowpath - $__internal_2_$__cuda_sm20_rcp_rn_f32_slowpath)
$__internal_2_$__cuda_sm20_rcp_rn_f32_slowpath:
[----:B------:R-:W-:Y:S01]  /*10db0*/  SHF.L.U32 R12, R14, 0x1, RZ ;  /* 0x000000010e0c7819 */ /* 0x000fe200000006ff */
[----:B------:R-:W-:Y:S03]  /*10dc0*/  BSSY.RECONVERGENT B4, `(.L_x_272) ;  /* 0x0000030000047945 */ /* 0x000fe60003800200 */
[----:B------:R-:W-:-:S04]  /*10dd0*/  SHF.R.U32.HI R12, RZ, 0x18, R12 ;  /* 0x00000018ff0c7819 */ /* 0x000fc8000001160c */
[----:B------:R-:W-:-:S13]  /*10de0*/  ISETP.NE.U32.AND P0, PT, R12, RZ, PT ;  /* 0x000000ff0c00720c */ /* 0x000fda0003f05070 */
[----:B------:R-:W-:Y:S05]  /*10df0*/  @P0 BRA `(.L_x_273) ;  /* 0x0000000000280947 */ /* 0x000fea0003800000 */
[----:B------:R-:W-:-:S04]  /*10e00*/  SHF.L.U32 R12, R14, 0x1, RZ ;  /* 0x000000010e0c7819 */ /* 0x000fc800000006ff */
[----:B------:R-:W-:-:S13]  /*10e10*/  ISETP.NE.AND P0, PT, R12, RZ, PT ;  /* 0x000000ff0c00720c */ /* 0x000fda0003f05270 */
[----:B------:R-:W-:Y:S01]  /*10e20*/  @P0 FFMA R25, R14, 1.84467440737095516160e+19, RZ ;  /* 0x5f8000000e190823 */ /* 0x000fe200000000ff */
[----:B------:R-:W-:Y:S08]  /*10e30*/  @!P0 MUFU.RCP R15, R14 ;  /* 0x0000000e000f8308 */ /* 0x000ff00000001000 */
[----:B------:R-:W0:Y:S02]  /*10e40*/  @P0 MUFU.RCP R12, R25 ;  /* 0x00000019000c0308 */ /* 0x000e240000001000 */
[----:B0-----:R-:W-:-:S04]  /*10e50*/  @P0 FFMA R22, R25, R12, -1 ;  /* 0xbf80000019160423 */ /* 0x001fc8000000000c */
[----:B------:R-:W-:-:S04]  /*10e60*/  @P0 FADD.FTZ R185, -R22, -RZ ;  /* 0x800000ff16b90221 */ /* 0x000fc80000010100 */
[----:B------:R-:W-:-:S04]  /*10e70*/  @P0 FFMA R12, R12, R185, R12 ;  /* 0x000000b90c0c0223 */ /* 0x000fc8000000000c */
[----:B------:R-:W-:Y:S01]  /*10e80*/  @P0 FFMA R15, R12, 1.84467440737095516160e+19, RZ ;  /* 0x5f8000000c0f0823 */ /* 0x000fe200000000ff */
[----:B------:R-:W-:Y:S06]  /*10e90*/  BRA `(.L_x_274) ;  /* 0x0000000000887947 */ /* 0x000fec0003800000 */
.L_x_273:
[----:B------:R-:W-:-:S04]  /*10ea0*/  IADD3 R15, PT, PT, R12, -0xfd, RZ ;  /* 0xffffff030c0f7810 */ /* 0x000fc80007ffe0ff */
[----:B------:R-:W-:-:S13]  /*10eb0*/  ISETP.GT.U32.AND P0, PT, R15, 0x1, PT ;  /* 0x000000010f00780c */ /* 0x000fda0003f04070 */
[----:B------:R-:W-:Y:S05]  /*10ec0*/  @P0 BRA `(.L_x_275) ;  /* 0x0000000000780947 */ /* 0x000fea0003800000 */
[----:B------:R-:W-:Y:S01]  /*10ed0*/  LOP3.LUT R194, R14, 0x7fffff, RZ, 0xc0, !PT ;  /* 0x007fffff0ec27812 */ /* 0x000fe200078ec0ff */
[----:B------:R-:W-:-:S03]  /*10ee0*/  HFMA2 R186, -RZ, RZ, 0, 1.78813934326171875e-07 ;  /* 0x00000003ffba7431 */ /* 0x000fc600000001ff */
[----:B------:R-:W-:-:S04]  /*10ef0*/  LOP3.LUT R194, R194, 0x3f800000, RZ, 0xfc, !PT ;  /* 0x3f800000c2c27812 */ /* 0x000fc800078efcff */
[----:B------:R-:W0:Y:S02]  /*10f00*/  MUFU.RCP R25, R194 ;  /* 0x000000c200197308 */ /* 0x000e240000001000 */
[----:B0-----:R-:W-:-:S04]  /*10f10*/  FFMA R188, R194, R25, -1 ;  /* 0xbf800000c2bc7423 */ /* 0x001fc80000000019 */
[----:B------:R-:W-:-:S04]  /*10f20*/  FADD.FTZ R188, -R188, -RZ ;  /* 0x800000ffbcbc7221 */ /* 0x000fc80000010100 */
[CCC-:B------:R-:W-:Y:S01]  /*10f30*/  FFMA.RM R22, R25.reuse, R188.reuse, R25.reuse ;  /* 0x000000bc19167223 */ /* 0x1c0fe20000004019 */
[----:B------:R-:W-:Y:S01]  /*10f40*/  FFMA.RP R185, R25, R188, R25 ;  /* 0x000000bc19b97223 */ /* 0x000fe20000008019 */
[----:B------:R-:W-:-:S03]  /*10f50*/  SHF.L.U32 R25, R186, R15, RZ ;  /* 0x0000000fba197219 */ /* 0x000fc600000006ff */
[C---:B------:R-:W-:Y:S02]  /*10f60*/  LOP3.LUT R187, R22.reuse, 0x7fffff, RZ, 0xc0, !PT ;  /* 0x007fffff16bb7812 */ /* 0x040fe400078ec0ff */
[----:B------:R-:W-:Y:S02]  /*10f70*/  FSETP.NEU.FTZ.AND P0, PT, R22, R185, PT ;  /* 0x000000b91600720b */ /* 0x000fe40003f1d000 */
[----:B------:R-:W-:Y:S02]  /*10f80*/  LOP3.LUT R22, R187, 0x800000, RZ, 0xfc, !PT ;  /* 0x00800000bb167812 */ /* 0x000fe400078efcff */
[----:B------:R-:W-:Y:S02]  /*10f90*/  SEL R185, RZ, 0xffffffff, !P0 ;  /* 0xffffffffffb97807 */ /* 0x000fe40004000000 */
[----:B------:R-:W-:Y:S02]  /*10fa0*/  LOP3.LUT R186, R25, R22, RZ, 0xc0, !PT ;  /* 0x0000001619ba7212 */ /* 0x000fe400078ec0ff */
[----:B------:R-:W-:-:S02]  /*10fb0*/  IADD3 R185, PT, PT, -R185, RZ, RZ ;  /* 0x000000ffb9b97210 */ /* 0x000fc40007ffe1ff */
[-C--:B------:R-:W-:Y:S02]  /*10fc0*/  SHF.R.U32.HI R186, RZ, R15.reuse, R186 ;  /* 0x0000000fffba7219 */ /* 0x080fe400000116ba */
[----:B------:R-:W-:Y:S02]  /*10fd0*/  LOP3.LUT P1, RZ, R185, R15, R22, 0xf8, !PT ;  /* 0x0000000fb9ff7212 */ /* 0x000fe4000782f816 */
[C---:B------:R-:W-:Y:S02]  /*10fe0*/  LOP3.LUT P0, RZ, R186.reuse, 0x1, RZ, 0xc0, !PT ;  /* 0x00000001baff7812 */ /* 0x040fe4000780c0ff */
[----:B------:R-:W-:-:S04]  /*10ff0*/  LOP3.LUT P2, RZ, R186, 0x2, RZ, 0xc0, !PT ;  /* 0x00000002baff7812 */ /* 0x000fc8000784c0ff */
[----:B------:R-:W-:Y:S02]  /*11000*/  PLOP3.LUT P0, PT, P0, P1, P2, 0xe0, 0x0 ;  /* 0x000000000000781c */ /* 0x000fe40000703c20 */
[----:B------:R-:W-:Y:S02]  /*11010*/  LOP3.LUT P1, RZ, R14, 0x7fffff, RZ, 0xc0, !PT ;  /* 0x007fffff0eff7812 */ /* 0x000fe4000782c0ff */
[----:B------:R-:W-:-:S04]  /*11020*/  SEL R15, RZ, 0x1, !P0 ;  /* 0x00000001ff0f7807 */ /* 0x000fc80004000000 */
[----:B------:R-:W-:-:S04]  /*11030*/  IADD3 R15, PT, PT, -R15, RZ, RZ ;  /* 0x000000ff0f0f7210 */ /* 0x000fc80007ffe1ff */
[----:B------:R-:W-:Y:S02]  /*11040*/  ISETP.GE.AND P0, PT, R15, RZ, PT ;  /* 0x000000ff0f00720c */ /* 0x000fe40003f06270 */
[----:B------:R-:W-:-:S04]  /*11050*/  IADD3 R15, PT, PT, R12, -0xfc, RZ ;  /* 0xffffff040c0f7810 */ /* 0x000fc80007ffe0ff */
[----:B------:R-:W-:-:S07]  /*11060*/  SHF.R.U32.HI R15, RZ, R15, R22 ;  /* 0x0000000fff0f7219 */ /* 0x000fce0000011616 */
[----:B------:R-:W-:-:S04]  /*11070*/  @!P0 IADD3 R15, PT, PT, R15, 0x1, RZ ;  /* 0x000000010f0f8810 */ /* 0x000fc80007ffe0ff */
[----:B------:R-:W-:-:S04]  /*11080*/  @!P1 SHF.L.U32 R15, R15, 0x1, RZ ;  /* 0x000000010f0f9819 */ /* 0x000fc800000006ff */
[----:B------:R-:W-:Y:S01]  /*11090*/  LOP3.LUT R15, R15, 0x80000000, R14, 0xf8, !PT ;  /* 0x800000000f0f7812 */ /* 0x000fe200078ef80e */
[----:B------:R-:W-:Y:S06]  /*110a0*/  BRA `(.L_x_274) ;  /* 0x0000000000047947 */ /* 0x000fec0003800000 */
.L_x_275:
[----:B------:R0:W1:Y:S02]  /*110b0*/  MUFU.RCP R15, R14 ;  /* 0x0000000e000f7308 */ /* 0x0000640000001000 */
.L_x_274:
[----:B------:R-:W-:Y:S05]  /*110c0*/  BSYNC.RECONVERGENT B4 ;  /* 0x0000000000047941 */ /* 0x000fea0003800200 */
.L_x_272:
[----:B-1----:R-:W-:Y:S01]  /*110d0*/  MOV R12, R15 ;  /* 0x0000000f000c7202 */ /* 0x002fe20000000f00 */
[----:B------:R-:W-:Y:S01]  /*110e0*/  HFMA2 R15, -RZ, RZ, 0, 0 ;  /* 0x00000000ff0f7431 */ /* 0x000fe200000001ff */
[----:B0-----:R-:W-:-:S04]  /*110f0*/  MOV R14, R189 ;  /* 0x000000bd000e7202 */ /* 0x001fc80000000f00 */
[----:B------:R-:W-:Y:S05]  /*11100*/  RET.REL.NODEC R14 `(_Z26__kernel__backwards_kernel10TensorViewS_S_S_S_S_11DualModel_0S_S_S_S_S_fffj) ;  /* 0xfffffeec0ebc7950 */ /* 0x000fea0003c3ffff */
        .weak           $__internal_3_$__cuda_sm20_sqrt_rn_f32_slowpath
        .type           $__internal_3_$__cuda_sm20_sqrt_rn_f32_slowpath,@function
        .size           $__internal_3_$__cuda_sm20_sqrt_rn_f32_slowpath,($__internal_4_$__cuda_sm3x_div_rn_noftz_f32_slowpath - $__internal_3_$__cuda_sm20_sqrt_rn_f32_slowpath)
$__internal_3_$__cuda_sm20_sqrt_rn_f32_slowpath:
        /* <DEDUP_REMOVED lines=10> */
[----:B------:R-:W-:Y:S01]  /*111b0*/  @P0 FFMA R205, R236, 1.84467440737095516160e+19, RZ ;  /* 0x5f800000eccd0823 */ /* 0x000fe200000000ff */
[----:B------:R-:W-:-:S03]  /*111c0*/  @!P0 MOV R229, R236 ;  /* 0x000000ec00e58202 */ /* 0x000fc60000000f00 */
[----:B------:R-:W0:Y:S02]  /*111d0*/  @P0 MUFU.RSQ R232, R205 ;  /* 0x000000cd00e80308 */ /* 0x000e240000001400 */
[----:B0-----:R-:W-:Y:S01]  /*111e0*/  @P0 FMUL.FTZ R202, R205, R232 ;  /* 0x000000e8cdca0220 */ /* 0x001fe20000410000 */
[----:B------:R-:W-:-:S03]  /*111f0*/  @P0 FMUL.FTZ R25, R232, 0.5 ;  /* 0x3f000000e8190820 */ /* 0x000fc60000410000 */
[----:B------:R-:W-:-:S04]  /*11200*/  @P0 FADD.FTZ R201, -R202, -RZ ;  /* 0x800000ffcac90221 */ /* 0x000fc80000010100 */
[----:B------:R-:W-:-:S04]  /*11210*/  @P0 FFMA R201, R202, R201, R205 ;  /* 0x000000c9cac90223 */ /* 0x000fc800000000cd */
[----:B------:R-:W-:-:S04]  /*11220*/  @P0 FFMA R25, R201, R25, R202 ;  /* 0x00000019c9190223 */ /* 0x000fc800000000ca */
[----:B------:R-:W-:-:S07]  /*11230*/  @P0 FMUL.FTZ R229, R25, 2.3283064365386962891e-10 ;  /* 0x2f80000019e50820 */ /* 0x000fce0000410000 */
.L_x_276:
[----:B------:R-:W-:Y:S01]  /*11240*/  HFMA2 R233, -RZ, RZ, 0, 0 ;  /* 0x00000000ffe97431 */ /* 0x000fe200000001ff */
[----:B------:R-:W-:-:S04]  /*11250*/  MOV R232, R22 ;  /* 0x0000001600e87202 */ /* 0x000fc80000000f00 */
[----:B------:R-:W-:Y:S05]  /*11260*/  RET.REL.NODEC R232 `(_Z26__kernel__backwards_kernel10TensorViewS_S_S_S_S_11DualModel_0S_S_S_S_S_fffj) ;  /* 0xfffffeece8647950 */ /* 0x000fea0003c3ffff */
        .weak           $__internal_4_$__cuda_sm3x_div_rn_noftz_f32_slowpath
        .type           $__internal_4_$__cuda_sm3x_div_rn_noftz_f32_slowpath,@function
        .size           $__internal_4_$__cuda_sm3x_div_rn_noftz_f32_slowpath,(.L_x_293 - $__internal_4_$__cuda_sm3x_div_rn_noftz_f32_slowpath)
$__internal_4_$__cuda_sm3x_div_rn_noftz_f32_slowpath:
[----:B------:R-:W-:Y:S01]  /*11270*/  SHF.R.U32.HI R202, RZ, 0x17, R22 ;  /* 0x00000017ffca7819 */ /* 0x000fe20000011616 */
[----:B------:R-:W-:Y:S01]  /*11280*/  BSSY.RECONVERGENT B0, `(.L_x_277) ;  /* 0x0000062000007945 */ /* 0x000fe20003800200 */
[----:B------:R-:W-:Y:S02]  /*11290*/  SHF.R.U32.HI R229, RZ, 0x17, R25 ;  /* 0x00000017ffe57819 */ /* 0x000fe40000011619 */
[----:B------:R-:W-:Y:S02]  /*112a0*/  LOP3.LUT R202, R202, 0xff, RZ, 0xc0, !PT ;  /* 0x000000ffcaca7812 */ /* 0x000fe400078ec0ff */
[----:B------:R-:W-:Y:S02]  /*112b0*/  LOP3.LUT R229, R229, 0xff, RZ, 0xc0, !PT ;  /* 0x000000ffe5e57812 */ /* 0x000fe400078ec0ff */
[----:B------:R-:W-:Y:S02]  /*112c0*/  IADD3 R231, PT, PT, R202, -0x1, RZ ;  /* 0xffffffffcae77810 */ /* 0x000fe40007ffe0ff */
[----:B------:R-:W-:-:S02]  /*112d0*/  IADD3 R233, PT, PT, R229, -0x1, RZ ;  /* 0xffffffffe5e97810 */ /* 0x000fc40007ffe0ff */
[----:B------:R-:W-:-:S04]  /*112e0*/  ISETP.GT.U32.AND P0, PT, R231, 0xfd, PT ;  /* 0x000000fde700780c */ /* 0x000fc80003f04070 */
[----:B------:R-:W-:-:S13]  /*112f0*/  ISETP.GT.U32.OR P0, PT, R233, 0xfd, P0 ;  /* 0x000000fde900780c */ /* 0x000fda0000704470 */
[----:B------:R-:W-:Y:S01]  /*11300*/  @!P0 MOV R201, RZ ;  /* 0x000000ff00c98202 */ /* 0x000fe20000000f00 */
        /* <DEDUP_REMOVED lines=18> */
[----:B------:R-:W-:-:S11]  /*11430*/  ISETP.GE.AND P4, PT, R231, RZ, PT ;  /* 0x000000ffe700720c */ /* 0x000fd60003f86270 */
[----:B------:R-:W-:Y:S01]  /*11440*/  @P0 MOV R201, RZ ;  /* 0x000000ff00c90202 */ /* 0x000fe20000000f00 */
[----:B------:R-:W-:Y:S01]  /*11450*/  @!P0 FFMA R25, R25, 1.84467440737095516160e+19, RZ ;  /* 0x5f80000019198823 */ /* 0x000fe200000000ff */
[----:B------:R-:W-:Y:S01]  /*11460*/  @!P0 MOV R201, 0xffffffc0 ;  /* 0xffffffc000c98802 */ /* 0x000fe20000000f00 */
[----:B------:R-:W-:-:S03]  /*11470*/  @!P4 FFMA R22, R22, 1.84467440737095516160e+19, RZ ;  /* 0x5f8000001616c823 */ /* 0x000fc600000000ff */
[----:B------:R-:W-:-:S07]  /*11480*/  @!P4 IADD3 R201, PT, PT, R201, 0x40, RZ ;  /* 0x00000040c9c9c810 */ /* 0x000fce0007ffe0ff */
.L_x_278:
[----:B------:R-:W-:Y:S01]  /*11490*/  LEA R239, R202, 0xc0800000, 0x17 ;  /* 0xc0800000caef7811 */ /* 0x000fe200078eb8ff */
[----:B------:R-:W-:Y:S01]  /*114a0*/  BSSY.RECONVERGENT B1, `(.L_x_283) ;  /* 0x0000036000017945 */ /* 0x000fe20003800200 */
[----:B------:R-:W-:Y:S02]  /*114b0*/  IADD3 R229, PT, PT, R229, -0x7f, RZ ;  /* 0xffffff81e5e57810 */ /* 0x000fe40007ffe0ff */
[----:B------:R-:W-:Y:S02]  /*114c0*/  IADD3 R239, PT, PT, -R239, R22, RZ ;  /* 0x00000016efef7210 */ /* 0x000fe40007ffe1ff */
[----:B------:R-:W-:Y:S02]  /*114d0*/  IADD3 R202, PT, PT, R229, 0x7f, -R202 ;  /* 0x0000007fe5ca7810 */ /* 0x000fe40007ffe8ca */
[----:B------:R-:W0:Y:S01]  /*114e0*/  MUFU.RCP R22, R239 ;  /* 0x000000ef00167308 */ /* 0x000e220000001000 */
[----:B------:R-:W-:Y:S01]  /*114f0*/  FADD.FTZ R231, -R239, -RZ ;  /* 0x800000ffefe77221 */ /* 0x000fe20000010100 */
[----:B------:R-:W-:-:S03]  /*11500*/  IADD3 R201, PT, PT, R202, R201, RZ ;  /* 0x000000c9cac97210 */ /* 0x000fc60007ffe0ff */
[----:B0-----:R-:W-:-:S04]  /*11510*/  FFMA R233, R22, R231, 1 ;  /* 0x3f80000016e97423 */ /* 0x001fc800000000e7 */
[----:B------:R-:W-:Y:S01]  /*11520*/  FFMA R233, R22, R233, R22 ;  /* 0x000000e916e97223 */ /* 0x000fe20000000016 */
[----:B------:R-:W-:-:S04]  /*11530*/  IMAD R22, R229, -0x800000, R25 ;  /* 0xff800000e5167824 */ /* 0x000fc800078e0219 */
[----:B------:R-:W-:-:S04]  /*11540*/  FFMA R244, R22, R233, RZ ;  /* 0x000000e916f47223 */ /* 0x000fc800000000ff */
[----:B------:R-:W-:-:S04]  /*11550*/  FFMA R25, R231, R244, R22 ;  /* 0x000000f4e7197223 */ /* 0x000fc80000000016 */
[----:B------:R-:W-:-:S04]  /*11560*/  FFMA R244, R233, R25, R244 ;  /* 0x00000019e9f47223 */ /* 0x000fc800000000f4 */
[----:B------:R-:W-:-:S04]  /*11570*/  FFMA R231, R231, R244, R22 ;  /* 0x000000f4e7e77223 */ /* 0x000fc80000000016 */
[----:B------:R-:W-:-:S05]  /*11580*/  FFMA R22, R233, R231, R244 ;  /* 0x000000e7e9167223 */ /* 0x000fca00000000f4 */
[----:B------:R-:W-:-:S04]  /*11590*/  SHF.R.U32.HI R202, RZ, 0x17, R22 ;  /* 0x00000017ffca7819 */ /* 0x000fc80000011616 */
[----:B------:R-:W-:-:S04]  /*115a0*/  LOP3.LUT R202, R202, 0xff, RZ, 0xc0, !PT ;  /* 0x000000ffcaca7812 */ /* 0x000fc800078ec0ff */
[----:B------:R-:W-:-:S04]  /*115b0*/  IADD3 R25, PT, PT, R202, R201, RZ ;  /* 0x000000c9ca197210 */ /* 0x000fc80007ffe0ff */
[----:B------:R-:W-:-:S04]  /*115c0*/  IADD3 R202, PT, PT, R25, -0x1, RZ ;  /* 0xffffffff19ca7810 */ /* 0x000fc80007ffe0ff */
        /* <DEDUP_REMOVED lines=12> */
[----:B------:R-:W-:Y:S02]  /*11690*/  ISETP.NE.AND P0, PT, R25, RZ, PT ;  /* 0x000000ff1900720c */ /* 0x000fe40003f05270 */
[----:B------:R-:W-:Y:S02]  /*116a0*/  LOP3.LUT R201, R201, 0x7fffff, RZ, 0xc0, !PT ;  /* 0x007fffffc9c97812 */ /* 0x000fe400078ec0ff */
[----:B------:R-:W-:Y:S02]  /*116b0*/  FSETP.NEU.FTZ.AND P5, PT, R202, R231, PT ;  /* 0x000000e7ca00720b */ /* 0x000fe40003fbd000 */
[----:B------:R-:W-:Y:S02]  /*116c0*/  IADD3 R202, PT, PT, R25, 0x20, RZ ;  /* 0x0000002019ca7810 */ /* 0x000fe40007ffe0ff */
[----:B------:R-:W-:-:S02]  /*116d0*/  LOP3.LUT R201, R201, 0x800000, RZ, 0xfc, !PT ;  /* 0x00800000c9c97812 */ /* 0x000fc400078efcff */
[C---:B------:R-:W-:Y:S02]  /*116e0*/  ISETP.NE.AND P4, PT, R25.reuse, RZ, PT ;  /* 0x000000ff1900720c */ /* 0x040fe40003f85270 */
[----:B------:R-:W-:Y:S02]  /*116f0*/  IADD3 R25, PT, PT, -R25, RZ, RZ ;  /* 0x000000ff19197210 */ /* 0x000fe40007ffe1ff */
[----:B------:R-:W-:Y:S02]  /*11700*/  SHF.L.U32 R202, R201, R202, RZ ;  /* 0x000000cac9ca7219 */ /* 0x000fe400000006ff */
[----:B------:R-:W-:Y:S02]  /*11710*/  SEL R244, R25, RZ, P0 ;  /* 0x000000ff19f47207 */ /* 0x000fe40000000000 */
[----:B------:R-:W-:Y:S02]  /*11720*/  ISETP.NE.AND P4, PT, R202, RZ, P4 ;  /* 0x000000ffca00720c */ /* 0x000fe40002785270 */
[----:B------:R-:W-:-:S02]  /*11730*/  SHF.R.U32.HI R202, RZ, R244, R201 ;  /* 0x000000f4ffca7219 */ /* 0x000fc400000116c9 */
[----:B------:R-:W-:Y:S02]  /*11740*/  PLOP3.LUT P4, PT, P5, P4, PT, 0xf8, 0x8f ;  /* 0x00000000008f781c */ /* 0x000fe40002f89f70 */
[----:B------:R-:W-:Y:S02]  /*11750*/  SHF.R.U32.HI R201, RZ, 0x1, R202 ;  /* 0x00000001ffc97819 */ /* 0x000fe400000116ca */
[----:B------:R-:W-:-:S04]  /*11760*/  SEL R244, RZ, 0x1, !P4 ;  /* 0x00000001fff47807 */ /* 0x000fc80006000000 */
[----:B------:R-:W-:-:S04]  /*11770*/  LOP3.LUT R25, R244, 0x1, R201, 0xf8, !PT ;  /* 0x00000001f4197812 */ /* 0x000fc800078ef8c9 */
[----:B------:R-:W-:-:S04]  /*11780*/  LOP3.LUT R202, R25, R202, RZ, 0xc0, !PT ;  /* 0x000000ca19ca7212 */ /* 0x000fc800078ec0ff */
[----:B------:R-:W-:-:S04]  /*11790*/  IADD3 R201, PT, PT, R201, R202, RZ ;  /* 0x000000cac9c97210 */ /* 0x000fc80007ffe0ff */
[----:B------:R-:W-:Y:S01]  /*117a0*/  LOP3.LUT R22, R201, R22, RZ, 0xfc, !PT ;  /* 0x00000016c9167212 */ /* 0x000fe200078efcff */
[----:B------:R-:W-:Y:S06]  /*117b0*/  BRA `(.L_x_286) ;  /* 0x0000000000107947 */ /* 0x000fec0003800000 */
.L_x_285:
[----:B------:R-:W-:-:S04]  /*117c0*/  LOP3.LUT R22, R22, 0x80000000, RZ, 0xc0, !PT ;  /* 0x8000000016167812 */ /* 0x000fc800078ec0ff */
[----:B------:R-:W-:Y:S01]  /*117d0*/  LOP3.LUT R22, R22, 0x7f800000, RZ, 0xfc, !PT ;  /* 0x7f80000016167812 */ /* 0x000fe200078efcff */
[----:B------:R-:W-:Y:S06]  /*117e0*/  BRA `(.L_x_286) ;  /* 0x0000000000047947 */ /* 0x000fec0003800000 */
.L_x_284:
[----:B------:R-:W-:-:S07]  /*117f0*/  LEA R22, R201, R22, 0x17 ;  /* 0x00000016c9167211 */ /* 0x000fce00078eb8ff */
.L_x_286:
[----:B------:R-:W-:Y:S05]  /*11800*/  BSYNC.RECONVERGENT B1 ;  /* 0x0000000000017941 */ /* 0x000fea0003800200 */
.L_x_283:
[----:B------:R-:W-:Y:S05]  /*11810*/  BRA `(.L_x_287) ;  /* 0x0000000000207947 */ /* 0x000fea0003800000 */
.L_x_282:
[----:B------:R-:W-:-:S04]  /*11820*/  LOP3.LUT R22, R22, 0x80000000, R25, 0x48, !PT ;  /* 0x8000000016167812 */ /* 0x000fc800078e4819 */
[----:B------:R-:W-:Y:S01]  /*11830*/  LOP3.LUT R22, R22, 0x7f800000, RZ, 0xfc, !PT ;  /* 0x7f80000016167812 */ /* 0x000fe200078efcff */
[----:B------:R-:W-:Y:S06]  /*11840*/  BRA `(.L_x_287) ;  /* 0x0000000000147947 */ /* 0x000fec0003800000 */
.L_x_281:
[----:B------:R-:W-:Y:S01]  /*11850*/  LOP3.LUT R22, R22, 0x80000000, R25, 0x48, !PT ;  /* 0x8000000016167812 */ /* 0x000fe200078e4819 */
[----:B------:R-:W-:Y:S06]  /*11860*/  BRA `(.L_x_287) ;  /* 0x00000000000c7947 */ /* 0x000fec0003800000 */
.L_x_280:
[----:B------:R-:W0:Y:S01]  /*11870*/  MUFU.RSQ R22, -QNAN ;  /* 0xffc0000000167908 */ /* 0x000e220000001400 */
[----:B------:R-:W-:Y:S05]  /*11880*/  BRA `(.L_x_287) ;  /* 0x0000000000047947 */ /* 0x000fea0003800000 */
.L_x_279:
[----:B------:R-:W-:-:S07]  /*11890*/  FADD.FTZ R22, R25, R22 ;  /* 0x0000001619167221 */ /* 0x000fce0000010000 */
.L_x_287:
[----:B------:R-:W-:Y:S05]  /*118a0*/  BSYNC.RECONVERGENT B0 ;  /* 0x0000000000007941 */ /* 0x000fea0003800200 */
.L_x_277:
[----:B------:R-:W-:-:S04]  /*118b0*/  HFMA2 R233, -RZ, RZ, 0, 0 ;  /* 0x00000000ffe97431 */ /* 0x000fc800000001ff */
[----:B0-----:R-:W-:Y:S05]  /*118c0*/  RET.REL.NODEC R232 `(_Z26__kernel__backwards_kernel10TensorViewS_S_S_S_S_11DualModel_0S_S_S_S_S_fffj) ;  /* 0xfffffee4e8cc7950 */ /* 0x001fea0003c3ffff */
.L_x_288:
        /* <DEDUP_REMOVED lines=11> */
.L_x_293:


//--------------------- .nv.shared.reserved.0     --------------------------
	.section	.nv.shared.reserved.0,"aw",@nobits
	.weak		__nv_reservedSMEM_offset_0_alias
	.size		__nv_reservedSMEM_offset_0_alias, 0, 64
	.other		__nv_reservedSMEM_offset_0_alias,@"STO_CUDA_RESERVED_SHARED STV_DEFAULT"
__nv_reservedSMEM_offset_0_alias:
	.zero		0
	.zero		64


//--------------------- .nv.constant0._Z39__kernel__backwards_initial_drgb_kernel10TensorViewS_11DualModel_0S_S_S_S_f --------------------------
	.section	.nv.constant0._Z39__kernel__backwards_initial_drgb_kernel10TensorViewS_11DualModel_0S_S_S_S_f,"a",@progbits
	.sectionflags	@""
	.align	4
.nv.constant0._Z39__kernel__backwards_initial_drgb_kernel10TensorViewS_11DualModel_0S_S_S_S_f:
	.zero		1964


//--------------------- .nv.constant0._Z26__kernel__backwards_kernel10TensorViewS_S_S_S_S_11DualModel_0S_S_S_S_S_fffj --------------------------
	.section	.nv.constant0._Z26__kernel__backwards_kernel10TensorViewS_S_S_S_S_11DualModel_0S_S_S_S_S_fffj,"a",@progbits
	.sectionflags	@""
	.align	4
.nv.constant0._Z26__kernel__backwards_kernel10TensorViewS_S_S_S_S_11DualModel_0S_S_S_S_S_fffj:
	.zero		2256


//--------------------- SYMBOLS --------------------------

	.type		.nv.reservedSmem.offset0,@object
	.size		.nv.reservedSmem.offset0,0x4
